	.target	sm_80

	.elftype	@"ET_EXEC"


//--------------------- .note.nv.tkinfo           --------------------------
	.section	.note.nv.tkinfo,"",@"SHT_NOTE"
	.sectionflags	@"SHF_NOTE_NV_TKINFO"
	.tkinfo
        /*0018*/ 	.word	0x00000002
        /*0030*/ 	.string	""
        /*0030*/ 	.string	"ptxas"
        /*0030*/ 	.string	"Cuda compilation tools, release 13.0, V13.0.88"
        /*0030*/ 	.string	"Build cuda_13.0.r13.0/compiler.36424714_0"
        /*0030*/ 	.string	"-v  -suppress-debug-info  -lineinfo  -arch sm_80 "



//--------------------- .note.nv.cuinfo           --------------------------
	.section	.note.nv.cuinfo,"",@"SHT_NOTE"
	.sectionflags	@"SHF_NOTE_NV_CUINFO"
        /*0018*/ 	.short	0x0002
        /*001a*/ 	.short	0x0050
        /*001c*/ 	.short	0x0082
	.zero		2


//--------------------- .nv.info                  --------------------------
	.section	.nv.info,"",@"SHT_CUDA_INFO"
	.align	4


	//----- nvinfo : EIATTR_REGCOUNT
	.align		4
        /*0000*/ 	.byte	0x04, 0x2f
        /*0002*/ 	.short	(.L_1 - .L_0)
	.align		4
.L_0:
        /*0004*/ 	.word	index@(matmul_kernel)
        /*0008*/ 	.word	0x00000020


	//----- nvinfo : EIATTR_FRAME_SIZE
	.align		4
.L_1:
        /*000c*/ 	.byte	0x04, 0x11
        /*000e*/ 	.short	(.L_3 - .L_2)
	.align		4
.L_2:
        /*0010*/ 	.word	index@(matmul_kernel)
        /*0014*/ 	.word	0x00000fd8


	//----- nvinfo : EIATTR_MIN_STACK_SIZE
	.align		4
.L_3:
        /*0018*/ 	.byte	0x04, 0x12
        /*001a*/ 	.short	(.L_5 - .L_4)
	.align		4
.L_4:
        /*001c*/ 	.word	index@(matmul_kernel)
        /*0020*/ 	.word	0x00000fd8
.L_5:


//--------------------- .nv.info.matmul_kernel    --------------------------
	.section	.nv.info.matmul_kernel,"",@"SHT_CUDA_INFO"
	.sectionflags	@""
	.align	4


	//----- nvinfo : EIATTR_CUDA_API_VERSION
	.align		4
        /*0000*/ 	.byte	0x04, 0x37
        /*0002*/ 	.short	(.L_7 - .L_6)
.L_6:
        /*0004*/ 	.word	0x00000082


	//----- nvinfo : EIATTR_SW2861232_WAR
	.align		4
.L_7:
        /*0008*/ 	.byte	0x01, 0x35
	.zero		2


	//----- nvinfo : EIATTR_PARAM_CBANK
	.align		4
        /*000c*/ 	.byte	0x04, 0x0a
        /*000e*/ 	.short	(.L_9 - .L_8)
	.align		4
.L_8:
        /*0010*/ 	.word	index@(.nv.constant0.matmul_kernel)
        /*0014*/ 	.short	0x0160
        /*0016*/ 	.short	0x0050


	//----- nvinfo : EIATTR_CBANK_PARAM_SIZE
	.align		4
.L_9:
        /*0018*/ 	.byte	0x03, 0x19
        /*001a*/ 	.short	0x0050


	//----- nvinfo : EIATTR_KPARAM_INFO
	.align		4
        /*001c*/ 	.byte	0x04, 0x17
        /*001e*/ 	.short	(.L_11 - .L_10)
.L_10:
        /*0020*/ 	.word	0x00000000
        /*0024*/ 	.short	0x000d
        /*0026*/ 	.short	0x0048
        /*0028*/ 	.byte	0x00, 0xf4, 0x21, 0x00


	//----- nvinfo : EIATTR_KPARAM_INFO
	.align		4
.L_11:
        /*002c*/ 	.byte	0x04, 0x17
        /*002e*/ 	.short	(.L_13 - .L_12)
.L_12:
        /*0030*/ 	.word	0x00000000
        /*0034*/ 	.short	0x000c
        /*0036*/ 	.short	0x0040
        /*0038*/ 	.byte	0x00, 0xf4, 0x21, 0x00


	//----- nvinfo : EIATTR_KPARAM_INFO
	.align		4
.L_13:
        /*003c*/ 	.byte	0x04, 0x17
        /*003e*/ 	.short	(.L_15 - .L_14)
.L_14:
        /*0040*/ 	.word	0x00000000
        /*0044*/ 	.short	0x000b
        /*0046*/ 	.short	0x0038
        /*0048*/ 	.byte	0x00, 0xf0, 0x11, 0x00


	//----- nvinfo : EIATTR_KPARAM_INFO
	.align		4
.L_15:
        /*004c*/ 	.byte	0x04, 0x17
        /*004e*/ 	.short	(.L_17 - .L_16)
.L_16:
        /*0050*/ 	.word	0x00000000
        /*0054*/ 	.short	0x000a
        /*0056*/ 	.short	0x0034
        /*0058*/ 	.byte	0x00, 0xf0, 0x11, 0x00


	//----- nvinfo : EIATTR_KPARAM_INFO
	.align		4
.L_17:
        /*005c*/ 	.byte	0x04, 0x17
        /*005e*/ 	.short	(.L_19 - .L_18)
.L_18:
        /*0060*/ 	.word	0x00000000
        /*0064*/ 	.short	0x0009
        /*0066*/ 	.short	0x0030
        /*0068*/ 	.byte	0x00, 0xf0, 0x11, 0x00


	//----- nvinfo : EIATTR_KPARAM_INFO
	.align		4
.L_19:
        /*006c*/ 	.byte	0x04, 0x17
        /*006e*/ 	.short	(.L_21 - .L_20)
.L_20:
        /*0070*/ 	.word	0x00000000
        /*0074*/ 	.short	0x0008
        /*0076*/ 	.short	0x002c
        /*0078*/ 	.byte	0x00, 0xf0, 0x11, 0x00


	//----- nvinfo : EIATTR_KPARAM_INFO
	.align		4
.L_21:
        /*007c*/ 	.byte	0x04, 0x17
        /*007e*/ 	.short	(.L_23 - .L_22)
.L_22:
        /*0080*/ 	.word	0x00000000
        /*0084*/ 	.short	0x0007
        /*0086*/ 	.short	0x0028
        /*0088*/ 	.byte	0x00, 0xf0, 0x11, 0x00


	//----- nvinfo : EIATTR_KPARAM_INFO
	.align		4
.L_23:
        /*008c*/ 	.byte	0x04, 0x17
        /*008e*/ 	.short	(.L_25 - .L_24)
.L_24:
        /*0090*/ 	.word	0x00000000
        /*0094*/ 	.short	0x0006
        /*0096*/ 	.short	0x0024
        /*0098*/ 	.byte	0x00, 0xf0, 0x11, 0x00


	//----- nvinfo : EIATTR_KPARAM_INFO
	.align		4
.L_25:
        /*009c*/ 	.byte	0x04, 0x17
        /*009e*/ 	.short	(.L_27 - .L_26)
.L_26:
        /*00a0*/ 	.word	0x00000000
        /*00a4*/ 	.short	0x0005
        /*00a6*/ 	.short	0x0020
        /*00a8*/ 	.byte	0x00, 0xf0, 0x11, 0x00


	//----- nvinfo : EIATTR_KPARAM_INFO
	.align		4
.L_27:
        /*00ac*/ 	.byte	0x04, 0x17
        /*00ae*/ 	.short	(.L_29 - .L_28)
.L_28:
        /*00b0*/ 	.word	0x00000000
        /*00b4*/ 	.short	0x0004
        /*00b6*/ 	.short	0x001c
        /*00b8*/ 	.byte	0x00, 0xf0, 0x11, 0x00


	//----- nvinfo : EIATTR_KPARAM_INFO
	.align		4
.L_29:
        /*00bc*/ 	.byte	0x04, 0x17
        /*00be*/ 	.short	(.L_31 - .L_30)
.L_30:
        /*00c0*/ 	.word	0x00000000
        /*00c4*/ 	.short	0x0003
        /*00c6*/ 	.short	0x0018
        /*00c8*/ 	.byte	0x00, 0xf0, 0x11, 0x00


	//----- nvinfo : EIATTR_KPARAM_INFO
	.align		4
.L_31:
        /*00cc*/ 	.byte	0x04, 0x17
        /*00ce*/ 	.short	(.L_33 - .L_32)
.L_32:
        /*00d0*/ 	.word	0x00000000
        /*00d4*/ 	.short	0x0002
        /*00d6*/ 	.short	0x0010
        /*00d8*/ 	.byte	0x00, 0xf4, 0x21, 0x00


	//----- nvinfo : EIATTR_KPARAM_INFO
	.align		4
.L_33:
        /*00dc*/ 	.byte	0x04, 0x17
        /*00de*/ 	.short	(.L_35 - .L_34)
.L_34:
        /*00e0*/ 	.word	0x00000000
        /*00e4*/ 	.short	0x0001
        /*00e6*/ 	.short	0x0008
        /*00e8*/ 	.byte	0x00, 0xf4, 0x21, 0x00


	//----- nvinfo : EIATTR_KPARAM_INFO
	.align		4
.L_35:
        /*00ec*/ 	.byte	0x04, 0x17
        /*00ee*/ 	.short	(.L_37 - .L_36)
.L_36:
        /*00f0*/ 	.word	0x00000000
        /*00f4*/ 	.short	0x0000
        /*00f6*/ 	.short	0x0000
        /*00f8*/ 	.byte	0x00, 0xf4, 0x21, 0x00


	//----- nvinfo : EIATTR_MAXREG_COUNT
	.align		4
.L_37:
        /*00fc*/ 	.byte	0x03, 0x1b
        /*00fe*/ 	.short	0x00ff


	//----- nvinfo : EIATTR_NUM_BARRIERS
	.align		4
        /*0100*/ 	.byte	0x02, 0x4c
        /*0102*/ 	.byte	0x01
	.zero		1


	//----- nvinfo : EIATTR_ANNOTATIONS
	.align		4
        /*0104*/ 	.byte	0x04, 0x55
        /*0106*/ 	.short	(.L_39 - .L_38)


	//   ....[0]....
.L_38:
        /*0108*/ 	.word	0x00000001
        /*010c*/ 	.byte	0xe0, 0x05, 0x00, 0x00, 0x01, 0x00, 0x00, 0x00, 0x10, 0x06, 0x00, 0x00, 0x01, 0x00, 0x00, 0x00
        /* <DEDUP_REMOVED lines=1769> */
        /*6fac*/ 	.byte	0x40, 0xd9, 0x01, 0x00, 0x01, 0x00, 0x00, 0x00, 0x70, 0xd9, 0x01, 0x00


	//----- nvinfo : EIATTR_MERCURY_ISA_VERSION
	.align		4
.L_39:
        /*6fb8*/ 	.byte	0x03, 0x5f
        /*6fba*/ 	.short	0x0000


	//----- nvinfo : EIATTR_EXIT_INSTR_OFFSETS
	.align		4
        /*6fbc*/ 	.byte	0x04, 0x1c
        /*6fbe*/ 	.short	(.L_41 - .L_40)


	//   ....[0]....
.L_40:
        /*6fc0*/ 	.word	0x0001dd30


	//   ....[1]....
        /*6fc4*/ 	.word	0x0001dd60


	//----- nvinfo : EIATTR_REQNTID
	.align		4
.L_41:
        /*6fc8*/ 	.byte	0x04, 0x10
        /*6fca*/ 	.short	(.L_43 - .L_42)
.L_42:
        /*6fcc*/ 	.word	0x00000040
        /*6fd0*/ 	.word	0x00000001
        /*6fd4*/ 	.word	0x00000001
.L_43:


//--------------------- .nv.callgraph             --------------------------
	.section	.nv.callgraph,"",@"SHT_CUDA_CALLGRAPH"
	.align	4
	.sectionentsize	8
	.align		4
        /*0000*/ 	.word	0x00000000
	.align		4
        /*0004*/ 	.word	0xffffffff
	.align		4
        /*0008*/ 	.word	0x00000000
	.align		4
        /*000c*/ 	.word	0xfffffffe
	.align		4
        /*0010*/ 	.word	0x00000000
	.align		4
        /*0014*/ 	.word	0xfffffffd
	.align		4
        /*0018*/ 	.word	0x00000000
	.align		4
        /*001c*/ 	.word	0xfffffffc


//--------------------- .nv.rel.action            --------------------------
	.section	.nv.rel.action,"",@"SHT_CUDA_RELOCINFO"
	.align	8
	.sectionentsize	8
        /*0000*/ 	.byte	0x73, 0x00, 0x00, 0x00, 0x00, 0x00, 0x00, 0x00, 0x00, 0x00, 0x00, 0x11, 0x25, 0x00, 0x05, 0x36


//--------------------- .nv.constant0.matmul_kernel --------------------------
	.section	.nv.constant0.matmul_kernel,"a",@progbits
	.sectionflags	@""
	.align	4
.nv.constant0.matmul_kernel:
	.zero		432


//--------------------- .text.matmul_kernel       --------------------------
	.section	.text.matmul_kernel,"ax",@progbits
	.sectioninfo	@"SHI_REGISTERS=32"
	.align	128
        .global         matmul_kernel
        .type           matmul_kernel,@function
        .size           matmul_kernel,(.L_x_5 - matmul_kernel)
        .other          matmul_kernel,@"STO_CUDA_ENTRY STV_DEFAULT"
matmul_kernel:
.text.matmul_kernel:
[----:B------:R-:W-:-:S03]  /*0000*/  IMAD.MOV.U32 R1, RZ, RZ, c[0x0][0x28] ;  /* 0x00000a00ff017624 */ /* 0x000fc600078e00ff */
[----:B------:R-:W-:Y:S01]  /*0010*/  IMAD.MOV.U32 R0, RZ, RZ, c[0x0][0x17c] ;  /* 0x00005f00ff007624 */ /* 0x000fe200078e00ff */
[----:B------:R-:W0:Y:S01]  /*0020*/  S2R R11, SR_TID.X ;  /* 0x00000000000b7919 */ /* 0x000e220000002100 */
[----:B------:R-:W-:Y:S01]  /*0030*/  IADD3 R1, R1, -0xfd8, RZ ;  /* 0xfffff02801017810 */ /* 0x000fe20007ffe0ff */
[----:B------:R-:W-:Y:S02]  /*0040*/  ULDC.64 UR8, c[0x0][0x118] ;  /* 0x0000460000087ab9 */ /* 0x000fe40000000a00 */
[----:B------:R-:W-:-:S04]  /*0050*/  IADD3 R0, R0, 0x3f, RZ ;  /* 0x0000003f00007810 */ /* 0x000fc80007ffe0ff */
[----:B------:R-:W-:-:S04]  /*0060*/  SHF.R.S32.HI R3, RZ, 0x1f, R0 ;  /* 0x0000001fff037819 */ /* 0x000fc80000011400 */
[----:B------:R-:W-:-:S04]  /*0070*/  LEA.HI R3, R3, R0, RZ, 0x6 ;  /* 0x0000000003037211 */ /* 0x000fc800078f30ff */
[----:B------:R-:W-:Y:S02]  /*0080*/  SHF.R.S32.HI R0, RZ, 0x6, R3 ;  /* 0x00000006ff007819 */ /* 0x000fe40000011403 */
[----:B------:R-:W1:Y:S03]  /*0090*/  S2R R3, SR_CTAID.X ;  /* 0x0000000000037919 */ /* 0x000e660000002500 */
[----:B------:R-:W-:-:S05]  /*00a0*/  IMAD.SHL.U32 R0, R0, 0x8, RZ ;  /* 0x0000000800007824 */ /* 0x000fca00078e00ff */
[-C--:B------:R-:W-:Y:S02]  /*00b0*/  IABS R7, R0.reuse ;  /* 0x0000000000077213 */ /* 0x080fe40000000000 */
[----:B------:R-:W-:Y:S02]  /*00c0*/  IABS R10, R0 ;  /* 0x00000000000a7213 */ /* 0x000fe40000000000 */
[----:B------:R-:W2:Y:S01]  /*00d0*/  I2F.RP R2, R7 ;  /* 0x0000000700027306 */ /* 0x000ea20000209400 */
[----:B-1----:R-:W-:-:S07]  /*00e0*/  IABS R8, R3 ;  /* 0x0000000300087213 */ /* 0x002fce0000000000 */
[----:B--2---:R-:W1:Y:S02]  /*00f0*/  MUFU.RCP R2, R2 ;  /* 0x0000000200027308 */ /* 0x004e640000001000 */
[----:B-1----:R-:W-:Y:S01]  /*0100*/  IADD3 R4, R2, 0xffffffe, RZ ;  /* 0x0ffffffe02047810 */ /* 0x002fe20007ffe0ff */
[----:B------:R-:W-:-:S05]  /*0110*/  IMAD.MOV R2, RZ, RZ, -R10 ;  /* 0x000000ffff027224 */ /* 0x000fca00078e0a0a */
[----:B------:R1:W2:Y:S02]  /*0120*/  F2I.FTZ.U32.TRUNC.NTZ R5, R4 ;  /* 0x0000000400057305 */ /* 0x0002a4000021f000 */
[----:B-1----:R-:W-:Y:S02]  /*0130*/  IMAD.MOV.U32 R4, RZ, RZ, RZ ;  /* 0x000000ffff047224 */ /* 0x002fe400078e00ff */
[----:B--2---:R-:W-:-:S04]  /*0140*/  IMAD.MOV R6, RZ, RZ, -R5 ;  /* 0x000000ffff067224 */ /* 0x004fc800078e0a05 */
[----:B------:R-:W-:Y:S02]  /*0150*/  IMAD R9, R6, R7, RZ ;  /* 0x0000000706097224 */ /* 0x000fe400078e02ff */
[----:B------:R-:W-:Y:S02]  /*0160*/  IMAD.MOV.U32 R6, RZ, RZ, R8 ;  /* 0x000000ffff067224 */ /* 0x000fe400078e0008 */
[----:B------:R-:W-:-:S06]  /*0170*/  IMAD.HI.U32 R5, R5, R9, R4 ;  /* 0x0000000905057227 */ /* 0x000fcc00078e0004 */
[----:B------:R-:W-:-:S04]  /*0180*/  IMAD.HI.U32 R5, R5, R6, RZ ;  /* 0x0000000605057227 */ /* 0x000fc800078e00ff */
[----:B------:R-:W-:-:S05]  /*0190*/  IMAD R2, R5, R2, R6 ;  /* 0x0000000205027224 */ /* 0x000fca00078e0206 */
[----:B------:R-:W-:-:S13]  /*01a0*/  ISETP.GT.U32.AND P1, PT, R7, R2, PT ;  /* 0x000000020700720c */ /* 0x000fda0003f24070 */
[----:B------:R-:W-:Y:S01]  /*01b0*/  @!P1 IMAD.IADD R2, R2, 0x1, -R7 ;  /* 0x0000000102029824 */ /* 0x000fe200078e0a07 */
[----:B------:R-:W-:Y:S02]  /*01c0*/  @!P1 IADD3 R5, R5, 0x1, RZ ;  /* 0x0000000105059810 */ /* 0x000fe40007ffe0ff */
[----:B------:R-:W-:Y:S02]  /*01d0*/  ISETP.NE.AND P1, PT, R0, RZ, PT ;  /* 0x000000ff0000720c */ /* 0x000fe40003f25270 */
[----:B------:R-:W-:Y:S02]  /*01e0*/  ISETP.GE.U32.AND P0, PT, R2, R7, PT ;  /* 0x000000070200720c */ /* 0x000fe40003f06070 */
[----:B------:R-:W-:-:S04]  /*01f0*/  LOP3.LUT R2, R3, R0, RZ, 0x3c, !PT ;  /* 0x0000000003027212 */ /* 0x000fc800078e3cff */
[----:B------:R-:W-:Y:S01]  /*0200*/  ISETP.GE.AND P2, PT, R2, RZ, PT ;  /* 0x000000ff0200720c */ /* 0x000fe20003f46270 */
[----:B------:R-:W-:-:S05]  /*0210*/  IMAD.MOV.U32 R2, RZ, RZ, 0x1f ;  /* 0x0000001fff027424 */ /* 0x000fca00078e00ff */
[----:B------:R-:W-:Y:S02]  /*0220*/  IADD3 R2, R2, c[0x0][0x178], RZ ;  /* 0x00005e0002027a10 */ /* 0x000fe40007ffe0ff */
[----:B------:R-:W-:-:S05]  /*0230*/  @P0 IADD3 R5, R5, 0x1, RZ ;  /* 0x0000000105050810 */ /* 0x000fca0007ffe0ff */
[----:B------:R-:W-:Y:S01]  /*0240*/  IMAD.MOV.U32 R4, RZ, RZ, R5 ;  /* 0x000000ffff047224 */ /* 0x000fe200078e0005 */
[----:B------:R-:W-:-:S03]  /*0250*/  SHF.R.S32.HI R5, RZ, 0x1f, R2 ;  /* 0x0000001fff057819 */ /* 0x000fc60000011402 */
[----:B------:R-:W-:Y:S01]  /*0260*/  @!P2 IMAD.MOV R4, RZ, RZ, -R4 ;  /* 0x000000ffff04a224 */ /* 0x000fe200078e0a04 */
[----:B------:R-:W-:Y:S02]  /*0270*/  @!P1 LOP3.LUT R4, RZ, R0, RZ, 0x33, !PT ;  /* 0x00000000ff049212 */ /* 0x000fe400078e33ff */
[----:B------:R-:W-:-:S03]  /*0280*/  LEA.HI R5, R5, R2, RZ, 0x5 ;  /* 0x0000000205057211 */ /* 0x000fc600078f28ff */
[----:B------:R-:W-:Y:S02]  /*0290*/  IMAD.SHL.U32 R2, R4, 0x8, RZ ;  /* 0x0000000804027824 */ /* 0x000fe400078e00ff */
[----:B------:R-:W-:-:S03]  /*02a0*/  IMAD.MOV R4, RZ, RZ, -R4 ;  /* 0x000000ffff047224 */ /* 0x000fc600078e0a04 */
[----:B------:R-:W-:Y:S01]  /*02b0*/  LEA.HI.SX32 R5, R5, -R2, 0x1b ;  /* 0x8000000205057211 */ /* 0x000fe200078fdaff */
[----:B------:R-:W-:Y:S02]  /*02c0*/  IMAD R9, R0, R4, R3 ;  /* 0x0000000400097224 */ /* 0x000fe400078e0203 */
[----:B------:R-:W-:Y:S01]  /*02d0*/  IMAD.MOV.U32 R4, RZ, RZ, RZ ;  /* 0x000000ffff047224 */ /* 0x000fe200078e00ff */
[----:B------:R-:W-:-:S04]  /*02e0*/  IMNMX R10, R5, 0x8, PT ;  /* 0x00000008050a7817 */ /* 0x000fc80003800200 */
[-C--:B------:R-:W-:Y:S02]  /*02f0*/  IABS R8, R10.reuse ;  /* 0x0000000a00087213 */ /* 0x080fe40000000000 */
[----:B------:R-:W-:Y:S02]  /*0300*/  IABS R0, R10 ;  /* 0x0000000a00007213 */ /* 0x000fe40000000000 */
[----:B------:R-:W1:Y:S08]  /*0310*/  I2F.RP R6, R8 ;  /* 0x0000000800067306 */ /* 0x000e700000209400 */
[----:B-1----:R-:W1:Y:S02]  /*0320*/  MUFU.RCP R6, R6 ;  /* 0x0000000600067308 */ /* 0x002e640000001000 */
[----:B-1----:R-:W-:-:S06]  /*0330*/  IADD3 R5, R6, 0xffffffe, RZ ;  /* 0x0ffffffe06057810 */ /* 0x002fcc0007ffe0ff */
[----:B------:R-:W1:Y:S02]  /*0340*/  F2I.FTZ.U32.TRUNC.NTZ R5, R5 ;  /* 0x0000000500057305 */ /* 0x000e64000021f000 */
[----:B-1----:R-:W-:-:S04]  /*0350*/  IMAD.MOV R7, RZ, RZ, -R5 ;  /* 0x000000ffff077224 */ /* 0x002fc800078e0a05 */
[----:B------:R-:W-:Y:S01]  /*0360*/  IMAD.MOV.U32 R3, RZ, RZ, R7 ;  /* 0x000000ffff037224 */ /* 0x000fe200078e0007 */
[----:B------:R-:W-:-:S03]  /*0370*/  IABS R7, R9 ;  /* 0x0000000900077213 */ /* 0x000fc60000000000 */
[----:B------:R-:W-:-:S04]  /*0380*/  IMAD R3, R3, R8, RZ ;  /* 0x0000000803037224 */ /* 0x000fc800078e02ff */
[----:B------:R-:W-:Y:S01]  /*0390*/  IMAD.HI.U32 R4, R5, R3, R4 ;  /* 0x0000000305047227 */ /* 0x000fe200078e0004 */
[----:B0-----:R-:W-:-:S03]  /*03a0*/  SHF.R.U32.HI R5, RZ, 0x5, R11 ;  /* 0x00000005ff057819 */ /* 0x001fc6000001160b */
[----:B------:R-:W-:Y:S01]  /*03b0*/  IMAD.MOV R3, RZ, RZ, -R0 ;  /* 0x000000ffff037224 */ /* 0x000fe200078e0a00 */
[----:B------:R-:W-:Y:S01]  /*03c0*/  SGXT.U32 R12, R5, 0x1 ;  /* 0x00000001050c781a */ /* 0x000fe20000000000 */
[----:B------:R-:W-:-:S04]  /*03d0*/  IMAD.HI.U32 R0, R4, R7, RZ ;  /* 0x0000000704007227 */ /* 0x000fc800078e00ff */
[----:B------:R-:W-:Y:S02]  /*03e0*/  IMAD R3, R0, R3, R7 ;  /* 0x0000000300037224 */ /* 0x000fe400078e0207 */
[----:B------:R-:W-:-:S03]  /*03f0*/  IMAD.MOV.U32 R4, RZ, RZ, 0x7f ;  /* 0x0000007fff047424 */ /* 0x000fc600078e00ff */
[----:B------:R-:W-:Y:S02]  /*0400*/  ISETP.GT.U32.AND P1, PT, R8, R3, PT ;  /* 0x000000030800720c */ /* 0x000fe40003f24070 */
[----:B------:R-:W-:Y:S02]  /*0410*/  IADD3 R13, R4, c[0x0][0x180], RZ ;  /* 0x00006000040d7a10 */ /* 0x000fe40007ffe0ff */
[C---:B------:R-:W-:Y:S02]  /*0420*/  LOP3.LUT R4, R12.reuse, 0x4, RZ, 0xfc, !PT ;  /* 0x000000040c047812 */ /* 0x040fe400078efcff */
[C---:B------:R-:W-:Y:S02]  /*0430*/  LOP3.LUT R4, R12.reuse, 0xa, RZ, 0xfc, !PT ;  /* 0x0000000a0c047812 */ /* 0x040fe400078efcff */
[C---:B------:R-:W-:Y:S02]  /*0440*/  LOP3.LUT R4, R12.reuse, 0x10, RZ, 0xfc, !PT ;  /* 0x000000100c047812 */ /* 0x040fe400078efcff */
[----:B------:R-:W-:-:S02]  /*0450*/  LOP3.LUT R4, R12, 0x16, RZ, 0xfc, !PT ;  /* 0x000000160c047812 */ /* 0x000fc400078efcff */
[----:B------:R-:W-:Y:S01]  /*0460*/  LOP3.LUT R4, R12, 0x1c, RZ, 0xfc, !PT ;  /* 0x0000001c0c047812 */ /* 0x000fe200078efcff */
[----:B------:R-:W-:Y:S01]  /*0470*/  @!P1 IMAD.IADD R3, R3, 0x1, -R8 ;  /* 0x0000000103039824 */ /* 0x000fe200078e0a08 */
[----:B------:R-:W-:Y:S02]  /*0480*/  @!P1 IADD3 R0, R0, 0x1, RZ ;  /* 0x0000000100009810 */ /* 0x000fe40007ffe0ff */
[----:B------:R-:W-:Y:S02]  /*0490*/  ISETP.NE.AND P1, PT, R10, RZ, PT ;  /* 0x000000ff0a00720c */ /* 0x000fe40003f25270 */
[----:B------:R-:W-:Y:S02]  /*04a0*/  ISETP.GE.U32.AND P0, PT, R3, R8, PT ;  /* 0x000000080300720c */ /* 0x000fe40003f06070 */
[----:B------:R-:W-:Y:S02]  /*04b0*/  LOP3.LUT R3, R9, R10, RZ, 0x3c, !PT ;  /* 0x0000000a09037212 */ /* 0x000fe400078e3cff */
[----:B------:R-:W-:-:S02]  /*04c0*/  LOP3.LUT R4, R12, 0x22, RZ, 0xfc, !PT ;  /* 0x000000220c047812 */ /* 0x000fc400078efcff */
[----:B------:R-:W-:Y:S02]  /*04d0*/  ISETP.GE.AND P2, PT, R3, RZ, PT ;  /* 0x000000ff0300720c */ /* 0x000fe40003f46270 */
[C---:B------:R-:W-:Y:S02]  /*04e0*/  LOP3.LUT R4, R12.reuse, 0x28, RZ, 0xfc, !PT ;  /* 0x000000280c047812 */ /* 0x040fe400078efcff */
[C---:B------:R-:W-:Y:S02]  /*04f0*/  LOP3.LUT R4, R12.reuse, 0x2e, RZ, 0xfc, !PT ;  /* 0x0000002e0c047812 */ /* 0x040fe400078efcff */
[----:B------:R-:W-:Y:S02]  /*0500*/  LOP3.LUT R4, R12, 0x34, RZ, 0xfc, !PT ;  /* 0x000000340c047812 */ /* 0x000fe400078efcff */
[----:B------:R-:W-:Y:S02]  /*0510*/  @P0 IADD3 R0, R0, 0x1, RZ ;  /* 0x0000000100000810 */ /* 0x000fe40007ffe0ff */
[----:B------:R-:W-:-:S02]  /*0520*/  ISETP.GT.AND P0, PT, R13, 0x7f, PT ;  /* 0x0000007f0d00780c */ /* 0x000fc40003f04270 */
[----:B------:R-:W-:Y:S01]  /*0530*/  LOP3.LUT R4, R12, 0x3a, RZ, 0xfc, !PT ;  /* 0x0000003a0c047812 */ /* 0x000fe200078efcff */
[----:B------:R-:W-:Y:S01]  /*0540*/  @!P2 IMAD.MOV R0, RZ, RZ, -R0 ;  /* 0x000000ffff00a224 */ /* 0x000fe200078e0a00 */
[----:B------:R-:W-:-:S05]  /*0550*/  @!P1 LOP3.LUT R0, RZ, R10, RZ, 0x33, !PT ;  /* 0x0000000aff009212 */ /* 0x000fca00078e33ff */
[----:B------:R-:W-:Y:S02]  /*0560*/  IMAD.MOV R3, RZ, RZ, -R0 ;  /* 0x000000ffff037224 */ /* 0x000fe400078e0a00 */
[----:B------:R-:W-:Y:S02]  /*0570*/  IMAD.SHL.U32 R16, R0, 0x40, RZ ;  /* 0x0000004000107824 */ /* 0x000fe400078e00ff */
[----:B------:R-:W-:-:S04]  /*0580*/  IMAD R3, R10, R3, R9 ;  /* 0x000000030a037224 */ /* 0x000fc800078e0209 */
[----:B------:R-:W-:Y:S01]  /*0590*/  IMAD.IADD R3, R2, 0x1, R3 ;  /* 0x0000000102037824 */ /* 0x000fe200078e0203 */
[----:B------:R-:W-:-:S05]  /*05a0*/  LOP3.LUT R2, R11, 0x1f, RZ, 0xc0, !PT ;  /* 0x0000001f0b027812 */ /* 0x000fca00078ec0ff */
[----:B------:R-:W-:Y:S01]  /*05b0*/  IMAD R3, R3, 0x20, R2 ;  /* 0x0000002003037824 */ /* 0x000fe200078e0202 */
[C---:B------:R-:W-:Y:S02]  /*05c0*/  LOP3.LUT R2, R12.reuse, 0x2, RZ, 0xfc, !PT ;  /* 0x000000020c027812 */ /* 0x040fe400078efcff */
[C---:B------:R-:W-:Y:S02]  /*05d0*/  LOP3.LUT R2, R12.reuse, 0x8, RZ, 0xfc, !PT ;  /* 0x000000080c027812 */ /* 0x040fe400078efcff */
[----:B------:R0:W-:Y:S01]  /*05e0*/  STL [R1+0x7e0], R3 ;  /* 0x0007e00301007387 */ /* 0x0001e20000100800 */
[C---:B------:R-:W-:Y:S02]  /*05f0*/  LOP3.LUT R2, R12.reuse, 0xe, RZ, 0xfc, !PT ;  /* 0x0000000e0c027812 */ /* 0x040fe400078efcff */
[C---:B------:R-:W-:Y:S01]  /*0600*/  LOP3.LUT R2, R12.reuse, 0x14, RZ, 0xfc, !PT ;  /* 0x000000140c027812 */ /* 0x040fe200078efcff */
[----:B------:R1:W-:Y:S01]  /*0610*/  STL [R1+0x1a8], R16 ;  /* 0x0001a81001007387 */ /* 0x0003e20000100800 */
[----:B------:R-:W-:-:S02]  /*0620*/  LOP3.LUT R2, R12, 0x1a, RZ, 0xfc, !PT ;  /* 0x0000001a0c027812 */ /* 0x000fc400078efcff */
[C---:B------:R-:W-:Y:S02]  /*0630*/  LOP3.LUT R2, R12.reuse, 0x20, RZ, 0xfc, !PT ;  /* 0x000000200c027812 */ /* 0x040fe400078efcff */
[C---:B------:R-:W-:Y:S02]  /*0640*/  LOP3.LUT R2, R12.reuse, 0x26, RZ, 0xfc, !PT ;  /* 0x000000260c027812 */ /* 0x040fe400078efcff */
[C---:B0-----:R-:W-:Y:S02]  /*0650*/  LOP3.LUT R3, R12.reuse, 0x6, RZ, 0xfc, !PT ;  /* 0x000000060c037812 */ /* 0x041fe400078efcff */
[C---:B------:R-:W-:Y:S02]  /*0660*/  LOP3.LUT R3, R12.reuse, 0xc, RZ, 0xfc, !PT ;  /* 0x0000000c0c037812 */ /* 0x040fe400078efcff */
[C---:B------:R-:W-:Y:S02]  /*0670*/  LOP3.LUT R3, R12.reuse, 0x12, RZ, 0xfc, !PT ;  /* 0x000000120c037812 */ /* 0x040fe400078efcff */
[----:B------:R-:W-:-:S02]  /*0680*/  LOP3.LUT R3, R12, 0x18, RZ, 0xfc, !PT ;  /* 0x000000180c037812 */ /* 0x000fc400078efcff */
[C---:B------:R-:W-:Y:S02]  /*0690*/  LOP3.LUT R3, R12.reuse, 0x1e, RZ, 0xfc, !PT ;  /* 0x0000001e0c037812 */ /* 0x040fe400078efcff */
[C---:B------:R-:W-:Y:S02]  /*06a0*/  LOP3.LUT R3, R12.reuse, 0x24, RZ, 0xfc, !PT ;  /* 0x000000240c037812 */ /* 0x040fe400078efcff */
[C---:B------:R-:W-:Y:S02]  /*06b0*/  LOP3.LUT R3, R12.reuse, 0x2a, RZ, 0xfc, !PT ;  /* 0x0000002a0c037812 */ /* 0x040fe400078efcff */
[C---:B------:R-:W-:Y:S02]  /*06c0*/  LOP3.LUT R2, R12.reuse, 0x2c, RZ, 0xfc, !PT ;  /* 0x0000002c0c027812 */ /* 0x040fe400078efcff */
[C---:B------:R-:W-:Y:S02]  /*06d0*/  LOP3.LUT R3, R12.reuse, 0x30, RZ, 0xfc, !PT ;  /* 0x000000300c037812 */ /* 0x040fe400078efcff */
[----:B------:R-:W-:-:S02]  /*06e0*/  LOP3.LUT R2, R12, 0x32, RZ, 0xfc, !PT ;  /* 0x000000320c027812 */ /* 0x000fc400078efcff */
[C---:B------:R-:W-:Y:S02]  /*06f0*/  LOP3.LUT R3, R12.reuse, 0x36, RZ, 0xfc, !PT ;  /* 0x000000360c037812 */ /* 0x040fe400078efcff */
[C---:B------:R-:W-:Y:S02]  /*0700*/  LOP3.LUT R2, R12.reuse, 0x38, RZ, 0xfc, !PT ;  /* 0x000000380c027812 */ /* 0x040fe400078efcff */
[C---:B------:R-:W-:Y:S02]  /*0710*/  LOP3.LUT R3, R12.reuse, 0x3c, RZ, 0xfc, !PT ;  /* 0x0000003c0c037812 */ /* 0x040fe400078efcff */
[----:B------:R-:W-:Y:S01]  /*0720*/  LOP3.LUT R2, R12, 0x3e, RZ, 0xfc, !PT ;  /* 0x0000003e0c027812 */ /* 0x000fe200078efcff */
[----:B------:R-:W-:Y:S05]  /*0730*/  @P0 BRA `(.L_x_0) ;  /* 0x000000d000000947 */ /* 0x000fea0003800000 */
[C---:B-1----:R-:W-:Y:S01]  /*0740*/  IMAD.SHL.U32 R2, R11.reuse, 0x8, RZ ;  /* 0x000000080b027824 */ /* 0x042fe200078e00ff */
[----:B------:R-:W-:Y:S01]  /*0750*/  CS2R R18, SRZ ;  /* 0x0000000000127805 */ /* 0x000fe2000001ff00 */
[----:B------:R-:W-:Y:S01]  /*0760*/  IMAD.SHL.U32 R0, R11, 0x20, RZ ;  /* 0x000000200b007824 */ /* 0x000fe200078e00ff */
[----:B------:R-:W-:Y:S01]  /*0770*/  CS2R R12, SRZ ;  /* 0x00000000000c7805 */ /* 0x000fe2000001ff00 */
[----:B------:R-:W-:Y:S01]  /*0780*/  CS2R R14, SRZ ;  /* 0x00000000000e7805 */ /* 0x000fe2000001ff00 */
[----:B------:R0:W-:Y:S01]  /*0790*/  STL [R1+0x7dc], R2 ;  /* 0x0007dc0201007387 */ /* 0x0001e20000100800 */
[----:B------:R-:W-:Y:S01]  /*07a0*/  CS2R R8, SRZ ;  /* 0x0000000000087805 */ /* 0x000fe2000001ff00 */
[----:B------:R-:W-:Y:S01]  /*07b0*/  CS2R R10, SRZ ;  /* 0x00000000000a7805 */ /* 0x000fe2000001ff00 */
[----:B------:R-:W-:Y:S01]  /*07c0*/  CS2R R6, SRZ ;  /* 0x0000000000067805 */ /* 0x000fe2000001ff00 */
[----:B------:R1:W-:Y:S01]  /*07d0*/  STL [R1+0x7d8], R0 ;  /* 0x0007d80001007387 */ /* 0x0003e20000100800 */
[----:B------:R-:W-:Y:S01]  /*07e0*/  CS2R R4, SRZ ;  /* 0x0000000000047805 */ /* 0x000fe2000001ff00 */
[----:B0-----:R-:W-:Y:S01]  /*07f0*/  CS2R R2, SRZ ;  /* 0x0000000000027805 */ /* 0x001fe2000001ff00 */
[----:B------:R-:W-:Y:S05]  /*0800*/  BRA `(.L_x_1) ;  /* 0x0001c28000007947 */ /* 0x000fea0003800000 */
.L_x_0:
[----:B-1----:R-:W-:Y:S01]  /*0810*/  IABS R14, c[0x0][0x17c] ;  /* 0x00005f00000e7a13 */ /* 0x002fe20000000000 */
[----:B------:R-:W-:Y:S01]  /*0820*/  IMAD.MOV.U32 R12, RZ, RZ, RZ ;  /* 0x000000ffff0c7224 */ /* 0x000fe200078e00ff */
[----:B------:R-:W-:-:S02]  /*0830*/  IADD3 R4, R16, 0x3f, RZ ;  /* 0x0000003f10047810 */ /* 0x000fc40007ffe0ff */
[----:B------:R-:W0:Y:S01]  /*0840*/  I2F.RP R0, R14 ;  /* 0x0000000e00007306 */ /* 0x000e220000209400 */
[C---:B------:R-:W-:Y:S02]  /*0850*/  IADD3 R3, R16.reuse, 0x3e, RZ ;  /* 0x0000003e10037810 */ /* 0x040fe40007ffe0ff */
[----:B------:R-:W-:Y:S02]  /*0860*/  IABS R9, R4 ;  /* 0x0000000400097213 */ /* 0x000fe40000000000 */
[----:B------:R-:W-:Y:S02]  /*0870*/  IADD3 R7, R16, 0x3d, RZ ;  /* 0x0000003d10077810 */ /* 0x000fe40007ffe0ff */
[----:B------:R-:W-:Y:S02]  /*0880*/  ISETP.GE.AND P4, PT, R4, RZ, PT ;  /* 0x000000ff0400720c */ /* 0x000fe40003f86270 */
[----:B------:R-:W-:Y:S02]  /*0890*/  IABS R29, R7 ;  /* 0x00000007001d7213 */ /* 0x000fe40000000000 */
[----:B------:R-:W-:-:S02]  /*08a0*/  ISETP.GE.AND P5, PT, R3, RZ, PT ;  /* 0x000000ff0300720c */ /* 0x000fc40003fa6270 */
[----:B------:R-:W-:Y:S02]  /*08b0*/  ISETP.GE.AND P2, PT, R7, RZ, PT ;  /* 0x000000ff0700720c */ /* 0x000fe40003f46270 */
[----:B------:R-:W-:Y:S01]  /*08c0*/  IADD3 R4, R16, 0x3a, RZ ;  /* 0x0000003a10047810 */ /* 0x000fe20007ffe0ff */
[----:B0-----:R-:W0:Y:S03]  /*08d0*/  MUFU.RCP R0, R0 ;  /* 0x0000000000007308 */ /* 0x001e260000001000 */
[----:B------:R-:W-:Y:S02]  /*08e0*/  IABS R8, R4 ;  /* 0x0000000400087213 */ /* 0x000fe40000000000 */
[----:B0-----:R-:W-:-:S04]  /*08f0*/  IADD3 R0, R0, 0xffffffe, RZ ;  /* 0x0ffffffe00007810 */ /* 0x001fc80007ffe0ff */
[----:B------:R-:W0:Y:S02]  /*0900*/  F2I.FTZ.U32.TRUNC.NTZ R13, R0 ;  /* 0x00000000000d7305 */ /* 0x000e24000021f000 */
[----:B0-----:R-:W-:-:S04]  /*0910*/  IMAD.MOV R0, RZ, RZ, -R13 ;  /* 0x000000ffff007224 */ /* 0x001fc800078e0a0d */
[----:B------:R-:W-:-:S04]  /*0920*/  IMAD R0, R0, R14, RZ ;  /* 0x0000000e00007224 */ /* 0x000fc800078e02ff */
[----:B------:R-:W-:Y:S01]  /*0930*/  IMAD.HI.U32 R12, R13, R0, R12 ;  /* 0x000000000d0c7227 */ /* 0x000fe200078e000c */
[----:B------:R-:W-:Y:S02]  /*0940*/  IABS R0, R3 ;  /* 0x0000000300007213 */ /* 0x000fe40000000000 */
[----:B------:R-:W-:-:S03]  /*0950*/  IADD3 R3, R16, 0x3b, RZ ;  /* 0x0000003b10037810 */ /* 0x000fc60007ffe0ff */
[----:B------:R-:W-:Y:S01]  /*0960*/  IMAD.HI.U32 R2, R12, R9, RZ ;  /* 0x000000090c027227 */ /* 0x000fe200078e00ff */
[----:B------:R-:W-:-:S03]  /*0970*/  IABS R7, R3 ;  /* 0x0000000300077213 */ /* 0x000fc60000000000 */
[----:B------:R-:W-:Y:S02]  /*0980*/  IMAD.MOV R2, RZ, RZ, -R2 ;  /* 0x000000ffff027224 */ /* 0x000fe400078e0a02 */
[----:B------:R-:W-:-:S04]  /*0990*/  IMAD.HI.U32 R6, R12, R0, RZ ;  /* 0x000000000c067227 */ /* 0x000fc800078e00ff */
[----:B------:R-:W-:Y:S01]  /*09a0*/  IMAD R9, R14, R2, R9 ;  /* 0x000000020e097224 */ /* 0x000fe200078e0209 */
[----:B------:R-:W-:Y:S01]  /*09b0*/  IADD3 R2, R16, 0x3c, RZ ;  /* 0x0000003c10027810 */ /* 0x000fe20007ffe0ff */
[----:B------:R-:W-:Y:S02]  /*09c0*/  IMAD.MOV R6, RZ, RZ, -R6 ;  /* 0x000000ffff067224 */ /* 0x000fe400078e0a06 */
[----:B------:R-:W-:Y:S01]  /*09d0*/  IMAD.HI.U32 R5, R12, R29, RZ ;  /* 0x0000001d0c057227 */ /* 0x000fe200078e00ff */
[----:B------:R-:W-:-:S03]  /*09e0*/  ISETP.GT.U32.AND P0, PT, R14, R9, PT ;  /* 0x000000090e00720c */ /* 0x000fc60003f04070 */
[----:B------:R-:W-:Y:S01]  /*09f0*/  IMAD R0, R14, R6, R0 ;  /* 0x000000060e007224 */ /* 0x000fe200078e0200 */
[----:B------:R-:W-:Y:S01]  /*0a00*/  IABS R6, R2 ;  /* 0x0000000200067213 */ /* 0x000fe20000000000 */
[----:B------:R-:W-:-:S03]  /*0a10*/  IMAD.MOV R5, RZ, RZ, -R5 ;  /* 0x000000ffff057224 */ /* 0x000fc600078e0a05 */
[C---:B------:R-:W-:Y:S01]  /*0a20*/  ISETP.GT.U32.AND P6, PT, R14.reuse, R0, PT ;  /* 0x000000000e00720c */ /* 0x040fe20003fc4070 */
[----:B------:R-:W-:Y:S02]  /*0a30*/  IMAD R29, R14, R5, R29 ;  /* 0x000000050e1d7224 */ /* 0x000fe400078e021d */
[----:B------:R-:W-:-:S03]  /*0a40*/  IMAD.HI.U32 R5, R12, R6, RZ ;  /* 0x000000060c057227 */ /* 0x000fc600078e00ff */
[----:B------:R-:W-:Y:S01]  /*0a50*/  ISETP.GT.U32.AND P1, PT, R14, R29, PT ;  /* 0x0000001d0e00720c */ /* 0x000fe20003f24070 */
[----:B------:R-:W-:Y:S02]  /*0a60*/  @!P0 IMAD.IADD R9, R9, 0x1, -R14 ;  /* 0x0000000109098824 */ /* 0x000fe400078e0a0e */
[----:B------:R-:W-:-:S03]  /*0a70*/  IMAD.MOV R5, RZ, RZ, -R5 ;  /* 0x000000ffff057224 */ /* 0x000fc600078e0a05 */
[----:B------:R-:W-:Y:S01]  /*0a80*/  ISETP.GT.U32.AND P3, PT, R14, R9, PT ;  /* 0x000000090e00720c */ /* 0x000fe20003f64070 */
[----:B------:R-:W-:Y:S01]  /*0a90*/  @!P6 IMAD.IADD R0, R0, 0x1, -R14 ;  /* 0x000000010000e824 */ /* 0x000fe200078e0a0e */
[----:B------:R-:W-:Y:S01]  /*0aa0*/  ISETP.GE.AND P6, PT, R2, RZ, PT ;  /* 0x000000ff0200720c */ /* 0x000fe20003fc6270 */
[----:B------:R-:W-:Y:S01]  /*0ab0*/  IMAD R6, R14, R5, R6 ;  /* 0x000000050e067224 */ /* 0x000fe200078e0206 */
[----:B------:R-:W-:Y:S01]  /*0ac0*/  IADD3 R2, R16, 0x39, RZ ;  /* 0x0000003910027810 */ /* 0x000fe20007ffe0ff */
[----:B------:R-:W-:Y:S01]  /*0ad0*/  IMAD.HI.U32 R5, R12, R7, RZ ;  /* 0x000000070c057227 */ /* 0x000fe200078e00ff */
[----:B------:R-:W-:-:S03]  /*0ae0*/  ISETP.GT.U32.AND P0, PT, R14, R0, PT ;  /* 0x000000000e00720c */ /* 0x000fc60003f04070 */
[--C-:B------:R-:W-:Y:S02]  /*0af0*/  @!P1 IMAD.IADD R29, R29, 0x1, -R14.reuse ;  /* 0x000000011d1d9824 */ /* 0x100fe400078e0a0e */
[----:B------:R-:W-:Y:S02]  /*0b00*/  IMAD.MOV R5, RZ, RZ, -R5 ;  /* 0x000000ffff057224 */ /* 0x000fe400078e0a05 */
[--C-:B------:R-:W-:Y:S01]  /*0b10*/  @!P3 IMAD.IADD R9, R9, 0x1, -R14.reuse ;  /* 0x000000010909b824 */ /* 0x100fe200078e0a0e */
[C---:B------:R-:W-:Y:S01]  /*0b20*/  ISETP.GT.U32.AND P1, PT, R14.reuse, R29, PT ;  /* 0x0000001d0e00720c */ /* 0x040fe20003f24070 */
[C---:B------:R-:W-:Y:S01]  /*0b30*/  IMAD R7, R14.reuse, R5, R7 ;  /* 0x000000050e077224 */ /* 0x040fe200078e0207 */
[----:B------:R-:W-:Y:S01]  /*0b40*/  ISETP.GT.U32.AND P3, PT, R14, R6, PT ;  /* 0x000000060e00720c */ /* 0x000fe20003f64070 */
[----:B------:R-:W-:Y:S02]  /*0b50*/  IMAD.MOV.U32 R10, RZ, RZ, R9 ;  /* 0x000000ffff0a7224 */ /* 0x000fe400078e0009 */
[----:B------:R-:W-:Y:S01]  /*0b60*/  @!P0 IMAD.IADD R0, R0, 0x1, -R14 ;  /* 0x0000000100008824 */ /* 0x000fe200078e0a0e */
[----:B------:R-:W-:Y:S01]  /*0b70*/  ISETP.GE.AND P0, PT, R4, RZ, PT ;  /* 0x000000ff0400720c */ /* 0x000fe20003f06270 */
[----:B------:R-:W-:Y:S01]  /*0b80*/  @!P4 IMAD.MOV R10, RZ, RZ, -R10 ;  /* 0x000000ffff0ac224 */ /* 0x000fe200078e0a0a */
[----:B------:R-:W-:Y:S01]  /*0b90*/  ISETP.GE.AND P4, PT, R3, RZ, PT ;  /* 0x000000ff0300720c */ /* 0x000fe20003f86270 */
[----:B------:R-:W-:-:S03]  /*0ba0*/  IMAD.HI.U32 R9, R12, R8, RZ ;  /* 0x000000080c097227 */ /* 0x000fc600078e00ff */
[----:B------:R0:W-:Y:S01]  /*0bb0*/  STL [R1+0x10], R10 ;  /* 0x0000100a01007387 */ /* 0x0001e20000100800 */
[--C-:B------:R-:W-:Y:S01]  /*0bc0*/  @!P1 IMAD.IADD R29, R29, 0x1, -R14.reuse ;  /* 0x000000011d1d9824 */ /* 0x100fe200078e0a0e */
[----:B------:R-:W-:Y:S01]  /*0bd0*/  ISETP.GT.U32.AND P1, PT, R14, R7, PT ;  /* 0x000000070e00720c */ /* 0x000fe20003f24070 */
[----:B------:R-:W-:Y:S02]  /*0be0*/  @!P3 IMAD.IADD R6, R6, 0x1, -R14 ;  /* 0x000000010606b824 */ /* 0x000fe400078e0a0e */
[----:B------:R-:W-:Y:S02]  /*0bf0*/  @!P2 IMAD.MOV R29, RZ, RZ, -R29 ;  /* 0x000000ffff1da224 */ /* 0x000fe400078e0a1d */
[----:B------:R-:W-:Y:S01]  /*0c00*/  IMAD.MOV R9, RZ, RZ, -R9 ;  /* 0x000000ffff097224 */ /* 0x000fe200078e0a09 */
[----:B------:R-:W-:Y:S01]  /*0c10*/  ISETP.GT.U32.AND P3, PT, R14, R6, PT ;  /* 0x000000060e00720c */ /* 0x000fe20003f64070 */
[----:B0-----:R-:W-:Y:S01]  /*0c20*/  IMAD.MOV.U32 R10, RZ, RZ, R0 ;  /* 0x000000ffff0a7224 */ /* 0x001fe200078e0000 */
[----:B------:R-:W-:Y:S01]  /*0c30*/  IADD3 R0, R16, 0x38, RZ ;  /* 0x0000003810007810 */ /* 0x000fe20007ffe0ff */
[----:B------:R-:W-:Y:S01]  /*0c40*/  IMAD R8, R14, R9, R8 ;  /* 0x000000090e087224 */ /* 0x000fe200078e0208 */
[----:B------:R-:W-:Y:S01]  /*0c50*/  IABS R9, R2 ;  /* 0x0000000200097213 */ /* 0x000fe20000000000 */
[----:B------:R-:W-:-:S02]  /*0c60*/  @!P5 IMAD.MOV R10, RZ, RZ, -R10 ;  /* 0x000000ffff0ad224 */ /* 0x000fc400078e0a0a */
[----:B------:R-:W-:Y:S01]  /*0c70*/  @!P1 IMAD.IADD R7, R7, 0x1, -R14 ;  /* 0x0000000107079824 */ /* 0x000fe200078e0a0e */
[----:B------:R-:W-:Y:S02]  /*0c80*/  ISETP.GE.AND P2, PT, R0, RZ, PT ;  /* 0x000000ff0000720c */ /* 0x000fe40003f46270 */
[----:B------:R-:W-:Y:S01]  /*0c90*/  STL [R1], R10 ;  /* 0x0000000a01007387 */ /* 0x000fe20000100800 */
[----:B------:R-:W-:Y:S01]  /*0ca0*/  IMAD.HI.U32 R4, R12, R9, RZ ;  /* 0x000000090c047227 */ /* 0x000fe200078e00ff */
[----:B------:R-:W-:Y:S02]  /*0cb0*/  ISETP.GE.AND P5, PT, R2, RZ, PT ;  /* 0x000000ff0200720c */ /* 0x000fe40003fa6270 */
[----:B------:R0:W-:Y:S04]  /*0cc0*/  STL [R1+0xaa0], R29 ;  /* 0x000aa01d01007387 */ /* 0x0001e80000100800 */
[----:B0-----:R-:W2:Y:S01]  /*0cd0*/  LDL R29, [R1+0x1a8] ;  /* 0x0001a800011d7983 */ /* 0x001ea20000100800 */
[----:B------:R-:W-:Y:S01]  /*0ce0*/  IABS R10, R0 ;  /* 0x00000000000a7213 */ /* 0x000fe20000000000 */
[----:B------:R-:W-:Y:S01]  /*0cf0*/  IMAD.MOV R4, RZ, RZ, -R4 ;  /* 0x000000ffff047224 */ /* 0x000fe200078e0a04 */
[----:B------:R-:W-:Y:S01]  /*0d00*/  ISETP.GT.U32.AND P1, PT, R14, R7, PT ;  /* 0x000000070e00720c */ /* 0x000fe20003f24070 */
[----:B------:R-:W-:Y:S01]  /*0d10*/  @!P3 IMAD.IADD R6, R6, 0x1, -R14 ;  /* 0x000000010606b824 */ /* 0x000fe200078e0a0e */
[----:B------:R-:W-:Y:S01]  /*0d20*/  ISETP.GT.U32.AND P3, PT, R14, R8, PT ;  /* 0x000000080e00720c */ /* 0x000fe20003f64070 */
[----:B------:R-:W-:-:S04]  /*0d30*/  IMAD.HI.U32 R0, R12, R10, RZ ;  /* 0x0000000a0c007227 */ /* 0x000fc800078e00ff */
[----:B------:R-:W-:Y:S02]  /*0d40*/  IMAD.MOV R0, RZ, RZ, -R0 ;  /* 0x000000ffff007224 */ /* 0x000fe400078e0a00 */
[C---:B------:R-:W-:Y:S02]  /*0d50*/  IMAD R9, R14.reuse, R4, R9 ;  /* 0x000000040e097224 */ /* 0x040fe400078e0209 */
[C---:B------:R-:W-:Y:S02]  /*0d60*/  IMAD R10, R14.reuse, R0, R10 ;  /* 0x000000000e0a7224 */ /* 0x040fe400078e020a */
[----:B------:R-:W-:Y:S01]  /*0d70*/  @!P1 IMAD.IADD R7, R7, 0x1, -R14 ;  /* 0x0000000107079824 */ /* 0x000fe200078e0a0e */
[C---:B------:R-:W-:Y:S01]  /*0d80*/  ISETP.GT.U32.AND P1, PT, R14.reuse, R9, PT ;  /* 0x000000090e00720c */ /* 0x040fe20003f24070 */
[----:B------:R-:W-:Y:S01]  /*0d90*/  @!P6 IMAD.MOV R6, RZ, RZ, -R6 ;  /* 0x000000ffff06e224 */ /* 0x000fe200078e0a06 */
[----:B------:R-:W-:Y:S01]  /*0da0*/  ISETP.GT.U32.AND P6, PT, R14, R10, PT ;  /* 0x0000000a0e00720c */ /* 0x000fe20003fc4070 */
[----:B------:R-:W-:-:S02]  /*0db0*/  @!P3 IMAD.IADD R8, R8, 0x1, -R14 ;  /* 0x000000010808b824 */ /* 0x000fc400078e0a0e */
[----:B------:R-:W-:Y:S01]  /*0dc0*/  @!P4 IMAD.MOV R7, RZ, RZ, -R7 ;  /* 0x000000ffff07c224 */ /* 0x000fe200078e0a07 */
[----:B------:R-:W-:Y:S02]  /*0dd0*/  STL [R1+0xaa4], R6 ;  /* 0x000aa40601007387 */ /* 0x000fe40000100800 */
[----:B------:R-:W-:Y:S02]  /*0de0*/  ISETP.GT.U32.AND P3, PT, R14, R8, PT ;  /* 0x000000080e00720c */ /* 0x000fe40003f64070 */
[----:B------:R-:W-:Y:S03]  /*0df0*/  STL [R1+0xaa8], R7 ;  /* 0x000aa80701007387 */ /* 0x000fe60000100800 */
[--C-:B------:R-:W-:Y:S02]  /*0e00*/  @!P1 IMAD.IADD R9, R9, 0x1, -R14.reuse ;  /* 0x0000000109099824 */ /* 0x100fe400078e0a0e */
[----:B------:R-:W-:-:S03]  /*0e10*/  @!P6 IMAD.IADD R10, R10, 0x1, -R14 ;  /* 0x000000010a0ae824 */ /* 0x000fc600078e0a0e */
[C---:B------:R-:W-:Y:S02]  /*0e20*/  ISETP.GT.U32.AND P1, PT, R14.reuse, R9, PT ;  /* 0x000000090e00720c */ /* 0x040fe40003f24070 */
[----:B------:R-:W-:Y:S01]  /*0e30*/  ISETP.GT.U32.AND P6, PT, R14, R10, PT ;  /* 0x0000000a0e00720c */ /* 0x000fe20003fc4070 */
[----:B------:R-:W-:-:S04]  /*0e40*/  @!P3 IMAD.IADD R8, R8, 0x1, -R14 ;  /* 0x000000010808b824 */ /* 0x000fc800078e0a0e */
[----:B------:R-:W-:-:S05]  /*0e50*/  @!P0 IMAD.MOV R8, RZ, RZ, -R8 ;  /* 0x000000ffff088224 */ /* 0x000fca00078e0a08 */
[----:B------:R-:W-:Y:S01]  /*0e60*/  STL [R1+0xaac], R8 ;  /* 0x000aac0801007387 */ /* 0x000fe20000100800 */
[--C-:B------:R-:W-:Y:S02]  /*0e70*/  @!P1 IMAD.IADD R9, R9, 0x1, -R14.reuse ;  /* 0x0000000109099824 */ /* 0x100fe400078e0a0e */
[----:B------:R-:W-:Y:S02]  /*0e80*/  @!P6 IMAD.IADD R10, R10, 0x1, -R14 ;  /* 0x000000010a0ae824 */ /* 0x000fe400078e0a0e */
[----:B------:R-:W-:Y:S02]  /*0e90*/  @!P5 IMAD.MOV R9, RZ, RZ, -R9 ;  /* 0x000000ffff09d224 */ /* 0x000fe400078e0a09 */
[----:B------:R-:W-:-:S03]  /*0ea0*/  @!P2 IMAD.MOV R10, RZ, RZ, -R10 ;  /* 0x000000ffff0aa224 */ /* 0x000fc600078e0a0a */
[----:B------:R0:W-:Y:S04]  /*0eb0*/  STL [R1+0xab0], R9 ;  /* 0x000ab00901007387 */ /* 0x0001e80000100800 */
[----:B------:R-:W-:Y:S01]  /*0ec0*/  STL [R1+0xab4], R10 ;  /* 0x000ab40a01007387 */ /* 0x000fe20000100800 */
[C---:B--2---:R-:W-:Y:S02]  /*0ed0*/  IADD3 R2, R29.reuse, 0x37, RZ ;  /* 0x000000371d027810 */ /* 0x044fe40007ffe0ff */
[----:B------:R-:W-:Y:S02]  /*0ee0*/  IADD3 R3, R29, 0x36, RZ ;  /* 0x000000361d037810 */ /* 0x000fe40007ffe0ff */
[----:B------:R-:W-:Y:S02]  /*0ef0*/  IABS R11, R2 ;  /* 0x00000002000b7213 */ /* 0x000fe40000000000 */
[----:B------:R-:W-:-:S02]  /*0f00*/  IABS R16, R3 ;  /* 0x0000000300107213 */ /* 0x000fc40000000000 */
[----:B------:R-:W-:Y:S01]  /*0f10*/  IADD3 R22, R29, 0x35, RZ ;  /* 0x000000351d167810 */ /* 0x000fe20007ffe0ff */
[C---:B------:R-:W-:Y:S01]  /*0f20*/  IMAD.HI.U32 R4, R12.reuse, R11, RZ ;  /* 0x0000000b0c047227 */ /* 0x040fe200078e00ff */
[----:B------:R-:W-:Y:S02]  /*0f30*/  ISETP.GE.AND P3, PT, R3, RZ, PT ;  /* 0x000000ff0300720c */ /* 0x000fe40003f66270 */
[C---:B------:R-:W-:Y:S01]  /*0f40*/  IADD3 R23, R29.reuse, 0x34, RZ ;  /* 0x000000341d177810 */ /* 0x040fe20007ffe0ff */
[----:B------:R-:W-:Y:S01]  /*0f50*/  IMAD.HI.U32 R0, R12, R16, RZ ;  /* 0x000000100c007227 */ /* 0x000fe200078e00ff */
[----:B------:R-:W-:Y:S02]  /*0f60*/  IABS R3, R22 ;  /* 0x0000001600037213 */ /* 0x000fe40000000000 */
[----:B------:R-:W-:Y:S01]  /*0f70*/  IABS R20, R23 ;  /* 0x0000001700147213 */ /* 0x000fe20000000000 */
[----:B------:R-:W-:Y:S01]  /*0f80*/  IMAD.MOV R4, RZ, RZ, -R4 ;  /* 0x000000ffff047224 */ /* 0x000fe200078e0a04 */
[----:B------:R-:W-:Y:S01]  /*0f90*/  ISETP.GE.AND P4, PT, R2, RZ, PT ;  /* 0x000000ff0200720c */ /* 0x000fe20003f86270 */
[----:B------:R-:W-:Y:S01]  /*0fa0*/  IMAD.MOV R0, RZ, RZ, -R0 ;  /* 0x000000ffff007224 */ /* 0x000fe200078e0a00 */
[C---:B------:R-:W-:Y:S01]  /*0fb0*/  IADD3 R2, R29.reuse, 0x33, RZ ;  /* 0x000000331d027810 */ /* 0x040fe20007ffe0ff */
[C---:B------:R-:W-:Y:S01]  /*0fc0*/  IMAD R11, R14.reuse, R4, R11 ;  /* 0x000000040e0b7224 */ /* 0x040fe200078e020b */
[----:B------:R-:W-:Y:S01]  /*0fd0*/  IADD3 R21, R29, 0x32, RZ ;  /* 0x000000321d157810 */ /* 0x000fe20007ffe0ff */
[----:B------:R-:W-:Y:S01]  /*0fe0*/  IMAD R16, R14, R0, R16 ;  /* 0x000000000e107224 */ /* 0x000fe200078e0210 */
[----:B------:R-:W-:Y:S01]  /*0ff0*/  IABS R15, R2 ;  /* 0x00000002000f7213 */ /* 0x000fe20000000000 */
[----:B------:R-:W-:Y:S01]  /*1000*/  IMAD.HI.U32 R5, R12, R3, RZ ;  /* 0x000000030c057227 */ /* 0x000fe200078e00ff */
[----:B------:R-:W-:-:S02]  /*1010*/  ISETP.GT.U32.AND P1, PT, R14, R11, PT ;  /* 0x0000000b0e00720c */ /* 0x000fc40003f24070 */
[----:B------:R-:W-:Y:S01]  /*1020*/  ISETP.GT.U32.AND P6, PT, R14, R16, PT ;  /* 0x000000100e00720c */ /* 0x000fe20003fc4070 */
[----:B------:R-:W-:Y:S01]  /*1030*/  IMAD.MOV R5, RZ, RZ, -R5 ;  /* 0x000000ffff057224 */ /* 0x000fe200078e0a05 */
[----:B------:R-:W-:Y:S01]  /*1040*/  IABS R4, R21 ;  /* 0x0000001500047213 */ /* 0x000fe20000000000 */
[----:B------:R-:W-:Y:S01]  /*1050*/  IMAD.HI.U32 R19, R12, R20, RZ ;  /* 0x000000140c137227 */ /* 0x000fe200078e00ff */
[C---:B------:R-:W-:Y:S02]  /*1060*/  IADD3 R18, R29.reuse, 0x31, RZ ;  /* 0x000000311d127810 */ /* 0x040fe40007ffe0ff */
[C---:B0-----:R-:W-:Y:S01]  /*1070*/  IADD3 R9, R29.reuse, 0xb, RZ ;  /* 0x0000000b1d097810 */ /* 0x041fe20007ffe0ff */
[C---:B------:R-:W-:Y:S01]  /*1080*/  IMAD R3, R14.reuse, R5, R3 ;  /* 0x000000050e037224 */ /* 0x040fe200078e0203 */
[----:B------:R-:W-:Y:S01]  /*1090*/  IABS R0, R18 ;  /* 0x0000001200007213 */ /* 0x000fe20000000000 */
[----:B------:R-:W-:Y:S01]  /*10a0*/  IMAD.MOV R19, RZ, RZ, -R19 ;  /* 0x000000ffff137224 */ /* 0x000fe200078e0a13 */
[----:B------:R-:W-:Y:S01]  /*10b0*/  IADD3 R8, R29, 0xa, RZ ;  /* 0x0000000a1d087810 */ /* 0x000fe20007ffe0ff */
[----:B------:R-:W-:Y:S01]  /*10c0*/  @!P1 IMAD.IADD R11, R11, 0x1, -R14 ;  /* 0x000000010b0b9824 */ /* 0x000fe200078e0a0e */
[C---:B------:R-:W-:Y:S01]  /*10d0*/  ISETP.GT.U32.AND P1, PT, R14.reuse, R3, PT ;  /* 0x000000030e00720c */ /* 0x040fe20003f24070 */
[----:B------:R-:W-:-:S02]  /*10e0*/  IMAD R20, R14, R19, R20 ;  /* 0x000000130e147224 */ /* 0x000fc400078e0214 */
[----:B------:R-:W-:Y:S01]  /*10f0*/  @!P6 IMAD.IADD R16, R16, 0x1, -R14 ;  /* 0x000000011010e824 */ /* 0x000fe200078e0a0e */
[----:B------:R-:W-:Y:S01]  /*1100*/  ISETP.GT.U32.AND P0, PT, R14, R11, PT ;  /* 0x0000000b0e00720c */ /* 0x000fe20003f04070 */
[----:B------:R-:W-:Y:S01]  /*1110*/  IMAD.HI.U32 R17, R12, R15, RZ ;  /* 0x0000000f0c117227 */ /* 0x000fe200078e00ff */
[----:B------:R-:W-:-:S03]  /*1120*/  ISETP.GT.U32.AND P6, PT, R14, R20, PT ;  /* 0x000000140e00720c */ /* 0x000fc60003fc4070 */
[----:B------:R-:W-:-:S04]  /*1130*/  IMAD.HI.U32 R5, R12, R4, RZ ;  /* 0x000000040c057227 */ /* 0x000fc800078e00ff */
[----:B------:R-:W-:Y:S02]  /*1140*/  IMAD.MOV R17, RZ, RZ, -R17 ;  /* 0x000000ffff117224 */ /* 0x000fe400078e0a11 */
[----:B------:R-:W-:Y:S02]  /*1150*/  IMAD.MOV R19, RZ, RZ, -R5 ;  /* 0x000000ffff137224 */ /* 0x000fe400078e0a05 */
[--C-:B------:R-:W-:Y:S01]  /*1160*/  @!P1 IMAD.IADD R3, R3, 0x1, -R14.reuse ;  /* 0x0000000103039824 */ /* 0x100fe200078e0a0e */
[C---:B------:R-:W-:Y:S01]  /*1170*/  ISETP.GT.U32.AND P1, PT, R14.reuse, R16, PT ;  /* 0x000000100e00720c */ /* 0x040fe20003f24070 */
[----:B------:R-:W-:Y:S01]  /*1180*/  IMAD R5, R14, R17, R15 ;  /* 0x000000110e057224 */ /* 0x000fe200078e020f */
[----:B------:R-:W-:Y:S01]  /*1190*/  IADD3 R15, R29, 0x2f, RZ ;  /* 0x0000002f1d0f7810 */ /* 0x000fe20007ffe0ff */
[----:B------:R-:W-:Y:S01]  /*11a0*/  @!P6 IMAD.IADD R20, R20, 0x1, -R14 ;  /* 0x000000011414e824 */ /* 0x000fe200078e0a0e */
[----:B------:R-:W-:Y:S01]  /*11b0*/  ISETP.GT.U32.AND P6, PT, R14, R3, PT ;  /* 0x000000030e00720c */ /* 0x000fe20003fc4070 */
[----:B------:R-:W-:Y:S01]  /*11c0*/  IMAD.HI.U32 R13, R12, R0, RZ ;  /* 0x000000000c0d7227 */ /* 0x000fe200078e00ff */
[----:B------:R-:W-:-:S02]  /*11d0*/  ISETP.GT.U32.AND P2, PT, R14, R5, PT ;  /* 0x000000050e00720c */ /* 0x000fc40003f44070 */
[C---:B------:R-:W-:Y:S01]  /*11e0*/  ISETP.GT.U32.AND P5, PT, R14.reuse, R20, PT ;  /* 0x000000140e00720c */ /* 0x040fe20003fa4070 */
[C---:B------:R-:W-:Y:S01]  /*11f0*/  IMAD R4, R14.reuse, R19, R4 ;  /* 0x000000130e047224 */ /* 0x040fe200078e0204 */
[----:B------:R-:W-:Y:S01]  /*1200*/  IADD3 R19, R29, 0x30, RZ ;  /* 0x000000301d137810 */ /* 0x000fe20007ffe0ff */
[----:B------:R-:W-:Y:S02]  /*1210*/  IMAD.MOV R13, RZ, RZ, -R13 ;  /* 0x000000ffff0d7224 */ /* 0x000fe400078e0a0d */
[----:B------:R-:W-:Y:S01]  /*1220*/  @!P0 IMAD.IADD R11, R11, 0x1, -R14 ;  /* 0x000000010b0b8824 */ /* 0x000fe200078e0a0e */
[C---:B------:R-:W-:Y:S01]  /*1230*/  ISETP.GT.U32.AND P0, PT, R14.reuse, R4, PT ;  /* 0x000000040e00720c */ /* 0x040fe20003f04070 */
[----:B------:R-:W-:Y:S01]  /*1240*/  IMAD R0, R14, R13, R0 ;  /* 0x0000000d0e007224 */ /* 0x000fe200078e0200 */
[----:B------:R-:W-:Y:S01]  /*1250*/  IABS R17, R19 ;  /* 0x0000001300117213 */ /* 0x000fe20000000000 */
[--C-:B------:R-:W-:Y:S01]  /*1260*/  @!P1 IMAD.IADD R16, R16, 0x1, -R14.reuse ;  /* 0x0000000110109824 */ /* 0x100fe200078e0a0e */
[----:B------:R-:W-:Y:S01]  /*1270*/  ISETP.GE.AND P1, PT, R22, RZ, PT ;  /* 0x000000ff1600720c */ /* 0x000fe20003f26270 */
[--C-:B------:R-:W-:Y:S01]  /*1280*/  @!P6 IMAD.IADD R3, R3, 0x1, -R14.reuse ;  /* 0x000000010303e824 */ /* 0x100fe200078e0a0e */
[----:B------:R-:W-:Y:S01]  /*1290*/  ISETP.GT.U32.AND P6, PT, R14, R0, PT ;  /* 0x000000000e00720c */ /* 0x000fe20003fc4070 */
[----:B------:R-:W-:Y:S01]  /*12a0*/  @!P2 IMAD.IADD R5, R5, 0x1, -R14 ;  /* 0x000000010505a824 */ /* 0x000fe200078e0a0e */
[----:B------:R-:W-:Y:S01]  /*12b0*/  IABS R13, R15 ;  /* 0x0000000f000d7213 */ /* 0x000fe20000000000 */
[----:B------:R-:W-:Y:S01]  /*12c0*/  IMAD.HI.U32 R24, R12, R17, RZ ;  /* 0x000000110c187227 */ /* 0x000fe200078e00ff */
[----:B------:R-:W-:-:S03]  /*12d0*/  ISETP.GE.AND P2, PT, R2, RZ, PT ;  /* 0x000000ff0200720c */ /* 0x000fc60003f46270 */
[----:B------:R-:W-:Y:S01]  /*12e0*/  @!P4 IMAD.MOV R11, RZ, RZ, -R11 ;  /* 0x000000ffff0bc224 */ /* 0x000fe200078e0a0b */
[----:B------:R-:W-:Y:S01]  /*12f0*/  ISETP.GT.U32.AND P4, PT, R14, R5, PT ;  /* 0x000000050e00720c */ /* 0x000fe20003f84070 */
[----:B------:R-:W-:Y:S02]  /*1300*/  IMAD.MOV R24, RZ, RZ, -R24 ;  /* 0x000000ffff187224 */ /* 0x000fe400078e0a18 */
[----:B------:R-:W-:Y:S01]  /*1310*/  IMAD.HI.U32 R22, R12, R13, RZ ;  /* 0x0000000d0c167227 */ /* 0x000fe200078e00ff */
[----:B------:R0:W-:Y:S03]  /*1320*/  STL [R1+0xab8], R11 ;  /* 0x000ab80b01007387 */ /* 0x0001e60000100800 */
[----:B------:R-:W-:Y:S01]  /*1330*/  @!P0 IMAD.IADD R4, R4, 0x1, -R14 ;  /* 0x0000000104048824 */ /* 0x000fe200078e0a0e */
[----:B------:R-:W-:Y:S01]  /*1340*/  ISETP.GE.AND P0, PT, R21, RZ, PT ;  /* 0x000000ff1500720c */ /* 0x000fe20003f06270 */
[----:B------:R-:W-:Y:S01]  /*1350*/  IMAD R2, R14, R24, R17 ;  /* 0x000000180e027224 */ /* 0x000fe200078e0211 */
[C---:B------:R-:W-:Y:S01]  /*1360*/  IADD3 R17, R29.reuse, 0x2e, RZ ;  /* 0x0000002e1d117810 */ /* 0x040fe20007ffe0ff */
[----:B------:R-:W-:Y:S01]  /*1370*/  IMAD.MOV.U32 R26, RZ, RZ, R3 ;  /* 0x000000ffff1a7224 */ /* 0x000fe200078e0003 */
[----:B------:R-:W-:Y:S01]  /*1380*/  IADD3 R3, R29, 0x2d, RZ ;  /* 0x0000002d1d037810 */ /* 0x000fe20007ffe0ff */
[----:B------:R-:W-:Y:S01]  /*1390*/  IMAD.MOV R22, RZ, RZ, -R22 ;  /* 0x000000ffff167224 */ /* 0x000fe200078e0a16 */
[----:B------:R-:W-:Y:S01]  /*13a0*/  IABS R21, R17 ;  /* 0x0000001100157213 */ /* 0x000fe20000000000 */
[----:B------:R-:W-:Y:S01]  /*13b0*/  @!P5 IMAD.IADD R20, R20, 0x1, -R14 ;  /* 0x000000011414d824 */ /* 0x000fe200078e0a0e */
[----:B------:R-:W-:Y:S01]  /*13c0*/  ISETP.GE.AND P5, PT, R23, RZ, PT ;  /* 0x000000ff1700720c */ /* 0x000fe20003fa6270 */
[----:B------:R-:W-:Y:S01]  /*13d0*/  @!P3 IMAD.MOV R16, RZ, RZ, -R16 ;  /* 0x000000ffff10b224 */ /* 0x000fe200078e0a10 */
[----:B------:R-:W-:Y:S01]  /*13e0*/  ISETP.GT.U32.AND P3, PT, R14, R4, PT ;  /* 0x000000040e00720c */ /* 0x000fe20003f64070 */
[----:B------:R-:W-:Y:S01]  /*13f0*/  @!P6 IMAD.IADD R0, R0, 0x1, -R14 ;  /* 0x000000010000e824 */ /* 0x000fe200078e0a0e */
[----:B0-----:R-:W-:Y:S01]  /*1400*/  IADD3 R11, R29, 0x6, RZ ;  /* 0x000000061d0b7810 */ /* 0x001fe20007ffe0ff */
[----:B------:R-:W-:Y:S01]  /*1410*/  @!P1 IMAD.MOV R26, RZ, RZ, -R26 ;  /* 0x000000ffff1a9224 */ /* 0x000fe200078e0a1a */
[C---:B------:R-:W-:Y:S01]  /*1420*/  ISETP.GT.U32.AND P1, PT, R14.reuse, R2, PT ;  /* 0x000000020e00720c */ /* 0x040fe20003f24070 */
[C---:B------:R-:W-:Y:S01]  /*1430*/  IMAD R13, R14.reuse, R22, R13 ;  /* 0x000000160e0d7224 */ /* 0x040fe200078e020d */
[C---:B------:R-:W-:Y:S01]  /*1440*/  ISETP.GT.U32.AND P6, PT, R14.reuse, R0, PT ;  /* 0x000000000e00720c */ /* 0x040fe20003fc4070 */
[----:B------:R-:W-:Y:S01]  /*1450*/  @!P4 IMAD.IADD R5, R5, 0x1, -R14 ;  /* 0x000000010505c824 */ /* 0x000fe200078e0a0e */
[----:B------:R0:W-:Y:S01]  /*1460*/  STL [R1+0xabc], R16 ;  /* 0x000abc1001007387 */ /* 0x0001e20000100800 */
[----:B------:R-:W-:Y:S01]  /*1470*/  IMAD.MOV.U32 R25, RZ, RZ, R20 ;  /* 0x000000ffff197224 */ /* 0x000fe200078e0014 */
[----:B------:R-:W-:Y:S01]  /*1480*/  ISETP.GT.U32.AND P4, PT, R14, R13, PT ;  /* 0x0000000d0e00720c */ /* 0x000fe20003f84070 */
[----:B------:R-:W-:Y:S01]  /*1490*/  IMAD.MOV.U32 R7, RZ, RZ, R5 ;  /* 0x000000ffff077224 */ /* 0x000fe200078e0005 */
[----:B------:R-:W-:Y:S01]  /*14a0*/  IADD3 R20, R29, 0x2c, RZ ;  /* 0x0000002c1d147810 */ /* 0x000fe20007ffe0ff */
[----:B------:R-:W-:Y:S01]  /*14b0*/  @!P5 IMAD.MOV R25, RZ, RZ, -R25 ;  /* 0x000000ffff19d224 */ /* 0x000fe200078e0a19 */
[----:B------:R-:W-:Y:S01]  /*14c0*/  ISETP.GE.AND P5, PT, R18, RZ, PT ;  /* 0x000000ff1200720c */ /* 0x000fe20003fa6270 */
[--C-:B------:R-:W-:Y:S01]  /*14d0*/  @!P3 IMAD.IADD R4, R4, 0x1, -R14.reuse ;  /* 0x000000010404b824 */ /* 0x100fe200078e0a0e */
[----:B------:R-:W-:Y:S01]  /*14e0*/  ISETP.GE.AND P3, PT, R19, RZ, PT ;  /* 0x000000ff1300720c */ /* 0x000fe20003f66270 */
[----:B------:R-:W-:Y:S01]  /*14f0*/  IMAD.HI.U32 R19, R12, R21, RZ ;  /* 0x000000150c137227 */ /* 0x000fe200078e00ff */
[----:B------:R-:W-:Y:S01]  /*1500*/  IABS R18, R3 ;  /* 0x0000000300127213 */ /* 0x000fe20000000000 */
[----:B------:R-:W-:Y:S01]  /*1510*/  STL [R1+0x3c], R26 ;  /* 0x00003c1a01007387 */ /* 0x000fe20000100800 */
[----:B0-----:R-:W-:Y:S01]  /*1520*/  IADD3 R16, R29, 0x7, RZ ;  /* 0x000000071d107810 */ /* 0x001fe20007ffe0ff */
[--C-:B------:R-:W-:Y:S01]  /*1530*/  @!P1 IMAD.IADD R2, R2, 0x1, -R14.reuse ;  /* 0x0000000102029824 */ /* 0x100fe200078e0a0e */
[----:B------:R-:W-:Y:S01]  /*1540*/  ISETP.GE.AND P1, PT, R17, RZ, PT ;  /* 0x000000ff1100720c */ /* 0x000fe20003f26270 */
[--C-:B------:R-:W-:Y:S01]  /*1550*/  @!P6 IMAD.IADD R0, R0, 0x1, -R14.reuse ;  /* 0x000000010000e824 */ /* 0x100fe200078e0a0e */
[----:B------:R-:W-:Y:S01]  /*1560*/  ISETP.GE.AND P6, PT, R15, RZ, PT ;  /* 0x000000ff0f00720c */ /* 0x000fe20003fc6270 */
[----:B------:R-:W-:Y:S01]  /*1570*/  IMAD.MOV R19, RZ, RZ, -R19 ;  /* 0x000000ffff137224 */ /* 0x000fe200078e0a13 */
[----:B------:R0:W-:Y:S01]  /*1580*/  STL [R1+0x40], R25 ;  /* 0x0000401901007387 */ /* 0x0001e20000100800 */
[----:B------:R-:W-:Y:S01]  /*1590*/  @!P2 IMAD.MOV R7, RZ, RZ, -R7 ;  /* 0x000000ffff07a224 */ /* 0x000fe200078e0a07 */
[----:B------:R-:W-:Y:S01]  /*15a0*/  ISETP.GT.U32.AND P2, PT, R14, R2, PT ;  /* 0x000000020e00720c */ /* 0x000fe20003f44070 */
[----:B------:R-:W-:-:S02]  /*15b0*/  @!P4 IMAD.IADD R13, R13, 0x1, -R14 ;  /* 0x000000010d0dc824 */ /* 0x000fc400078e0a0e */
[----:B------:R-:W-:Y:S01]  /*15c0*/  IMAD.MOV.U32 R6, RZ, RZ, R4 ;  /* 0x000000ffff067224 */ /* 0x000fe200078e0004 */
[----:B------:R-:W-:Y:S01]  /*15d0*/  STL [R1+0x4c], R7 ;  /* 0x00004c0701007387 */ /* 0x000fe20000100800 */
[C---:B------:R-:W-:Y:S01]  /*15e0*/  IMAD R21, R14.reuse, R19, R21 ;  /* 0x000000130e157224 */ /* 0x040fe200078e0215 */
[----:B------:R-:W-:Y:S01]  /*15f0*/  ISETP.GT.U32.AND P4, PT, R14, R13, PT ;  /* 0x0000000d0e00720c */ /* 0x000fe20003f84070 */
[----:B------:R-:W-:Y:S01]  /*1600*/  IMAD.MOV.U32 R4, RZ, RZ, R0 ;  /* 0x000000ffff047224 */ /* 0x000fe200078e0000 */
[----:B------:R-:W-:Y:S01]  /*1610*/  IADD3 R0, R29, 0x2b, RZ ;  /* 0x0000002b1d007810 */ /* 0x000fe20007ffe0ff */
[----:B------:R-:W-:Y:S01]  /*1620*/  IMAD.HI.U32 R15, R12, R18, RZ ;  /* 0x000000120c0f7227 */ /* 0x000fe200078e00ff */
[----:B0-----:R-:W-:-:S03]  /*1630*/  IABS R25, R11 ;  /* 0x0000000b00197213 */ /* 0x001fc60000000000 */
[----:B------:R-:W-:Y:S01]  /*1640*/  @!P5 IMAD.MOV R4, RZ, RZ, -R4 ;  /* 0x000000ffff04d224 */ /* 0x000fe200078e0a04 */
[----:B------:R-:W-:Y:S01]  /*1650*/  ISETP.GT.U32.AND P5, PT, R14, R21, PT ;  /* 0x000000150e00720c */ /* 0x000fe20003fa4070 */
[----:B------:R-:W-:Y:S02]  /*1660*/  IMAD.MOV R15, RZ, RZ, -R15 ;  /* 0x000000ffff0f7224 */ /* 0x000fe400078e0a0f */
[----:B------:R-:W-:Y:S01]  /*1670*/  @!P2 IMAD.IADD R2, R2, 0x1, -R14 ;  /* 0x000000010202a824 */ /* 0x000fe200078e0a0e */
[----:B------:R-:W-:Y:S01]  /*1680*/  ISETP.GE.AND P2, PT, R20, RZ, PT ;  /* 0x000000ff1400720c */ /* 0x000fe20003f46270 */
[C---:B------:R-:W-:Y:S01]  /*1690*/  IMAD R18, R14.reuse, R15, R18 ;  /* 0x0000000f0e127224 */ /* 0x040fe200078e0212 */
[----:B------:R-:W-:Y:S01]  /*16a0*/  IABS R20, R20 ;  /* 0x0000001400147213 */ /* 0x000fe20000000000 */
[----:B------:R-:W-:Y:S01]  /*16b0*/  IMAD.MOV.U32 R5, RZ, RZ, R2 ;  /* 0x000000ffff057224 */ /* 0x000fe200078e0002 */
[----:B------:R-:W-:Y:S01]  /*16c0*/  IADD3 R15, R29, 0x28, RZ ;  /* 0x000000281d0f7810 */ /* 0x000fe20007ffe0ff */
[----:B------:R-:W-:Y:S01]  /*16d0*/  @!P4 IMAD.IADD R13, R13, 0x1, -R14 ;  /* 0x000000010d0dc824 */ /* 0x000fe200078e0a0e */
[----:B------:R-:W-:Y:S01]  /*16e0*/  ISETP.GT.U32.AND P4, PT, R14, R18, PT ;  /* 0x000000120e00720c */ /* 0x000fe20003f84070 */
[----:B------:R-:W-:Y:S01]  /*16f0*/  @!P0 IMAD.MOV R6, RZ, RZ, -R6 ;  /* 0x000000ffff068224 */ /* 0x000fe200078e0a06 */
[----:B------:R-:W-:Y:S01]  /*1700*/  ISETP.GE.AND P0, PT, R3, RZ, PT ;  /* 0x000000ff0300720c */ /* 0x000fe20003f06270 */
[----:B------:R-:W-:Y:S01]  /*1710*/  @!P5 IMAD.IADD R21, R21, 0x1, -R14 ;  /* 0x000000011515d824 */ /* 0x000fe200078e0a0e */
[----:B------:R-:W-:Y:S01]  /*1720*/  IADD3 R3, R29, 0x2a, RZ ;  /* 0x0000002a1d037810 */ /* 0x000fe20007ffe0ff */
[----:B------:R-:W-:Y:S01]  /*1730*/  @!P3 IMAD.MOV R5, RZ, RZ, -R5 ;  /* 0x000000ffff05b224 */ /* 0x000fe200078e0a05 */
[----:B------:R0:W-:Y:S01]  /*1740*/  STL [R1+0x50], R6 ;  /* 0x0000500601007387 */ /* 0x0001e20000100800 */
[----:B------:R-:W-:-:S02]  /*1750*/  ISETP.GE.AND P5, PT, R0, RZ, PT ;  /* 0x000000ff0000720c */ /* 0x000fc40003fa6270 */
[----:B------:R-:W-:Y:S01]  /*1760*/  ISETP.GT.U32.AND P3, PT, R14, R21, PT ;  /* 0x000000150e00720c */ /* 0x000fe20003f64070 */
[----:B------:R1:W-:Y:S01]  /*1770*/  STL [R1+0x58], R4 ;  /* 0x0000580401007387 */ /* 0x0003e20000100800 */
[----:B------:R-:W-:Y:S02]  /*1780*/  IABS R17, R3 ;  /* 0x0000000300117213 */ /* 0x000fe40000000000 */
[----:B------:R-:W-:Y:S01]  /*1790*/  @!P4 IMAD.IADD R18, R18, 0x1, -R14 ;  /* 0x000000011212c824 */ /* 0x000fe200078e0a0e */
[----:B------:R2:W-:Y:S01]  /*17a0*/  STL [R1+0x60], R5 ;  /* 0x0000600501007387 */ /* 0x0005e20000100800 */
[----:B------:R-:W-:Y:S01]  /*17b0*/  IABS R22, R15 ;  /* 0x0000000f00167213 */ /* 0x000fe20000000000 */
[----:B0-----:R-:W-:Y:S01]  /*17c0*/  IMAD.MOV.U32 R6, RZ, RZ, R13 ;  /* 0x000000ffff067224 */ /* 0x001fe200078e000d */
[----:B------:R-:W-:Y:S02]  /*17d0*/  IADD3 R13, R29, 0x27, RZ ;  /* 0x000000271d0d7810 */ /* 0x000fe40007ffe0ff */
[----:B------:R-:W-:Y:S01]  /*17e0*/  ISETP.GT.U32.AND P4, PT, R14, R18, PT ;  /* 0x000000120e00720c */ /* 0x000fe20003f84070 */
[----:B------:R-:W-:Y:S01]  /*17f0*/  @!P6 IMAD.MOV R6, RZ, RZ, -R6 ;  /* 0x000000ffff06e224 */ /* 0x000fe200078e0a06 */
[----:B-1----:R-:W-:Y:S01]  /*1800*/  IABS R4, R0 ;  /* 0x0000000000047213 */ /* 0x002fe20000000000 */
[----:B------:R-:W-:Y:S01]  /*1810*/  @!P3 IMAD.IADD R21, R21, 0x1, -R14 ;  /* 0x000000011515b824 */ /* 0x000fe200078e0a0e */
[----:B------:R-:W-:Y:S01]  /*1820*/  ISETP.GE.AND P6, PT, R3, RZ, PT ;  /* 0x000000ff0300720c */ /* 0x000fe20003fc6270 */
[----:B--2---:R-:W-:Y:S01]  /*1830*/  IMAD.HI.U32 R5, R12, R20, RZ ;  /* 0x000000140c057227 */ /* 0x004fe200078e00ff */
[----:B------:R0:W-:Y:S01]  /*1840*/  STL [R1+0x5c], R6 ;  /* 0x00005c0601007387 */ /* 0x0001e20000100800 */
[----:B------:R-:W-:-:S02]  /*1850*/  IABS R19, R13 ;  /* 0x0000000d00137213 */ /* 0x000fc40000000000 */
[----:B------:R-:W-:Y:S02]  /*1860*/  IMAD.MOV R5, RZ, RZ, -R5 ;  /* 0x000000ffff057224 */ /* 0x000fe400078e0a05 */
[----:B------:R-:W-:-:S04]  /*1870*/  IMAD.HI.U32 R2, R12, R4, RZ ;  /* 0x000000040c027227 */ /* 0x000fc800078e00ff */
[----:B------:R-:W-:Y:S02]  /*1880*/  IMAD R20, R14, R5, R20 ;  /* 0x000000050e147224 */ /* 0x000fe400078e0214 */
[----:B------:R-:W-:-:S03]  /*1890*/  IMAD.HI.U32 R0, R12, R17, RZ ;  /* 0x000000110c007227 */ /* 0x000fc600078e00ff */
[C---:B------:R-:W-:Y:S01]  /*18a0*/  ISETP.GT.U32.AND P3, PT, R14.reuse, R20, PT ;  /* 0x000000140e00720c */ /* 0x040fe20003f64070 */
[----:B------:R-:W-:Y:S02]  /*18b0*/  IMAD.MOV R2, RZ, RZ, -R2 ;  /* 0x000000ffff027224 */ /* 0x000fe400078e0a02 */
[----:B------:R-:W-:Y:S01]  /*18c0*/  IMAD.MOV R3, RZ, RZ, -R0 ;  /* 0x000000ffff037224 */ /* 0x000fe200078e0a00 */
[C---:B------:R-:W-:Y:S01]  /*18d0*/  IADD3 R0, R29.reuse, 0x29, RZ ;  /* 0x000000291d007810 */ /* 0x040fe20007ffe0ff */
[C---:B------:R-:W-:Y:S01]  /*18e0*/  IMAD R4, R14.reuse, R2, R4 ;  /* 0x000000020e047224 */ /* 0x040fe200078e0204 */
[----:B------:R-:W-:Y:S01]  /*18f0*/  IADD3 R2, R29, 0x26, RZ ;  /* 0x000000261d027810 */ /* 0x000fe20007ffe0ff */
[----:B------:R-:W-:Y:S01]  /*1900*/  IMAD R17, R14, R3, R17 ;  /* 0x000000030e117224 */ /* 0x000fe200078e0211 */
[----:B------:R-:W-:Y:S01]  /*1910*/  IABS R5, R0 ;  /* 0x0000000000057213 */ /* 0x000fe20000000000 */
[----:B0-----:R-:W-:Y:S01]  /*1920*/  IMAD.MOV.U32 R6, RZ, RZ, R21 ;  /* 0x000000ffff067224 */ /* 0x001fe200078e0015 */
[----:B------:R-:W-:Y:S01]  /*1930*/  IABS R3, R2 ;  /* 0x0000000200037213 */ /* 0x000fe20000000000 */
[--C-:B------:R-:W-:Y:S01]  /*1940*/  @!P4 IMAD.IADD R18, R18, 0x1, -R14.reuse ;  /* 0x000000011212c824 */ /* 0x100fe200078e0a0e */
[----:B------:R-:W-:Y:S01]  /*1950*/  ISETP.GT.U32.AND P4, PT, R14, R4, PT ;  /* 0x000000040e00720c */ /* 0x000fe20003f84070 */
[----:B------:R-:W-:-:S02]  /*1960*/  @!P3 IMAD.IADD R20, R20, 0x1, -R14 ;  /* 0x000000011414b824 */ /* 0x000fc400078e0a0e */
[----:B------:R-:W-:Y:S01]  /*1970*/  @!P1 IMAD.MOV R6, RZ, RZ, -R6 ;  /* 0x000000ffff069224 */ /* 0x000fe200078e0a06 */
[C---:B------:R-:W-:Y:S01]  /*1980*/  ISETP.GT.U32.AND P1, PT, R14.reuse, R17, PT ;  /* 0x000000110e00720c */ /* 0x040fe20003f24070 */
[----:B------:R-:W-:Y:S01]  /*1990*/  IMAD.MOV.U32 R21, RZ, RZ, R22 ;  /* 0x000000ffff157224 */ /* 0x000fe200078e0016 */
[----:B------:R-:W-:Y:S01]  /*19a0*/  ISETP.GT.U32.AND P3, PT, R14, R20, PT ;  /* 0x000000140e00720c */ /* 0x000fe20003f64070 */
[----:B------:R-:W-:Y:S01]  /*19b0*/  IMAD.HI.U32 R22, R12, R5, RZ ;  /* 0x000000050c167227 */ /* 0x000fe200078e00ff */
[----:B------:R0:W-:Y:S03]  /*19c0*/  STL [R1+0x110], R6 ;  /* 0x0001100601007387 */ /* 0x0001e60000100800 */
[----:B------:R-:W-:Y:S02]  /*19d0*/  IMAD.MOV R22, RZ, RZ, -R22 ;  /* 0x000000ffff167224 */ /* 0x000fe400078e0a16 */
[----:B------:R-:W-:-:S04]  /*19e0*/  @!P4 IMAD.IADD R4, R4, 0x1, -R14 ;  /* 0x000000010404c824 */ /* 0x000fc800078e0a0e */
[----:B------:R-:W-:Y:S01]  /*19f0*/  @!P1 IMAD.IADD R17, R17, 0x1, -R14 ;  /* 0x0000000111119824 */ /* 0x000fe200078e0a0e */
[----:B------:R-:W-:Y:S01]  /*1a00*/  ISETP.GT.U32.AND P4, PT, R14, R4, PT ;  /* 0x000000040e00720c */ /* 0x000fe20003f84070 */
[----:B0-----:R-:W-:Y:S02]  /*1a10*/  IMAD.MOV.U32 R6, RZ, RZ, R18 ;  /* 0x000000ffff067224 */ /* 0x001fe400078e0012 */
[----:B------:R-:W-:Y:S01]  /*1a20*/  @!P3 IMAD.IADD R20, R20, 0x1, -R14 ;  /* 0x000000011414b824 */ /* 0x000fe200078e0a0e */
[----:B------:R-:W-:Y:S01]  /*1a30*/  ISETP.GT.U32.AND P1, PT, R14, R17, PT ;  /* 0x000000110e00720c */ /* 0x000fe20003f24070 */
[----:B------:R-:W-:Y:S01]  /*1a40*/  @!P0 IMAD.MOV R6, RZ, RZ, -R6 ;  /* 0x000000ffff068224 */ /* 0x000fe200078e0a06 */
[----:B------:R-:W-:Y:S01]  /*1a50*/  ISETP.GE.AND P0, PT, R0, RZ, PT ;  /* 0x000000ff0000720c */ /* 0x000fe20003f06270 */
[----:B------:R-:W-:Y:S02]  /*1a60*/  IMAD R0, R14, R22, R5 ;  /* 0x000000160e007224 */ /* 0x000fe400078e0205 */
[----:B------:R-:W-:Y:S01]  /*1a70*/  IMAD.MOV.U32 R18, RZ, RZ, R19 ;  /* 0x000000ffff127224 */ /* 0x000fe200078e0013 */
[----:B------:R0:W-:Y:S01]  /*1a80*/  STL [R1+0x54], R6 ;  /* 0x0000540601007387 */ /* 0x0001e20000100800 */
[----:B------:R-:W-:Y:S01]  /*1a90*/  IMAD.HI.U32 R22, R12, R21, RZ ;  /* 0x000000150c167227 */ /* 0x000fe200078e00ff */
[----:B------:R-:W-:-:S03]  /*1aa0*/  ISETP.GT.U32.AND P3, PT, R14, R0, PT ;  /* 0x000000000e00720c */ /* 0x000fc60003f64070 */
[----:B------:R-:W-:-:S04]  /*1ab0*/  IMAD.HI.U32 R5, R12, R18, RZ ;  /* 0x000000120c057227 */ /* 0x000fc800078e00ff */
[----:B------:R-:W-:Y:S02]  /*1ac0*/  IMAD.MOV R22, RZ, RZ, -R22 ;  /* 0x000000ffff167224 */ /* 0x000fe400078e0a16 */
[----:B0-----:R-:W-:Y:S02]  /*1ad0*/  IMAD.MOV.U32 R6, RZ, RZ, R20 ;  /* 0x000000ffff067224 */ /* 0x001fe400078e0014 */
[----:B------:R-:W-:-:S04]  /*1ae0*/  IMAD.HI.U32 R19, R12, R3, RZ ;  /* 0x000000030c137227 */ /* 0x000fc800078e00ff */
[----:B------:R-:W-:Y:S01]  /*1af0*/  @!P4 IMAD.IADD R4, R4, 0x1, -R14 ;  /* 0x000000010404c824 */ /* 0x000fe200078e0a0e */
[----:B------:R-:W-:Y:S01]  /*1b00*/  ISETP.GE.AND P4, PT, R15, RZ, PT ;  /* 0x000000ff0f00720c */ /* 0x000fe20003f86270 */
[----:B------:R-:W-:Y:S02]  /*1b10*/  @!P2 IMAD.MOV R6, RZ, RZ, -R6 ;  /* 0x000000ffff06a224 */ /* 0x000fe400078e0a06 */
[----:B------:R-:W-:Y:S02]  /*1b20*/  IMAD.MOV R5, RZ, RZ, -R5 ;  /* 0x000000ffff057224 */ /* 0x000fe400078e0a05 */
[----:B------:R-:W-:Y:S01]  /*1b30*/  IMAD R15, R14, R22, R21 ;  /* 0x000000160e0f7224 */ /* 0x000fe200078e0215 */
[----:B------:R0:W-:Y:S01]  /*1b40*/  STL [R1+0x44], R6 ;  /* 0x0000440601007387 */ /* 0x0001e20000100800 */
[----:B------:R-:W-:Y:S02]  /*1b50*/  IMAD.MOV R19, RZ, RZ, -R19 ;  /* 0x000000ffff137224 */ /* 0x000fe400078e0a13 */
[--C-:B------:R-:W-:Y:S01]  /*1b60*/  @!P3 IMAD.IADD R0, R0, 0x1, -R14.reuse ;  /* 0x000000010000b824 */ /* 0x100fe200078e0a0e */
[----:B------:R-:W-:Y:S01]  /*1b70*/  ISETP.GT.U32.AND P3, PT, R14, R15, PT ;  /* 0x0000000f0e00720c */ /* 0x000fe20003f64070 */
[----:B------:R-:W-:-:S02]  /*1b80*/  @!P1 IMAD.IADD R17, R17, 0x1, -R14 ;  /* 0x0000000111119824 */ /* 0x000fc400078e0a0e */
[C---:B------:R-:W-:Y:S01]  /*1b90*/  IMAD R18, R14.reuse, R5, R18 ;  /* 0x000000050e127224 */ /* 0x040fe200078e0212 */
[C---:B------:R-:W-:Y:S01]  /*1ba0*/  ISETP.GT.U32.AND P2, PT, R14.reuse, R0, PT ;  /* 0x000000000e00720c */ /* 0x040fe20003f44070 */
[C---:B------:R-:W-:Y:S01]  /*1bb0*/  IMAD R3, R14.reuse, R19, R3 ;  /* 0x000000130e037224 */ /* 0x040fe200078e0203 */
[C---:B------:R-:W-:Y:S01]  /*1bc0*/  IADD3 R5, R29.reuse, 0x25, RZ ;  /* 0x000000251d057810 */ /* 0x040fe20007ffe0ff */
[----:B0-----:R-:W-:Y:S01]  /*1bd0*/  IMAD.MOV.U32 R6, RZ, RZ, R17 ;  /* 0x000000ffff067224 */ /* 0x001fe200078e0011 */
[C---:B------:R-:W-:Y:S01]  /*1be0*/  ISETP.GT.U32.AND P1, PT, R14.reuse, R18, PT ;  /* 0x000000120e00720c */ /* 0x040fe20003f24070 */
[----:B------:R-:W-:Y:S01]  /*1bf0*/  IMAD.MOV.U32 R7, RZ, RZ, R4 ;  /* 0x000000ffff077224 */ /* 0x000fe200078e0004 */
[----:B------:R-:W-:Y:S01]  /*1c00*/  IABS R19, R5 ;  /* 0x0000000500137213 */ /* 0x000fe20000000000 */
[----:B------:R-:W-:Y:S01]  /*1c10*/  @!P6 IMAD.MOV R6, RZ, RZ, -R6 ;  /* 0x000000ffff06e224 */ /* 0x000fe200078e0a06 */
[----:B------:R-:W-:Y:S01]  /*1c20*/  ISETP.GT.U32.AND P6, PT, R14, R3, PT ;  /* 0x000000030e00720c */ /* 0x000fe20003fc4070 */
[----:B------:R-:W-:Y:S01]  /*1c30*/  @!P5 IMAD.MOV R7, RZ, RZ, -R7 ;  /* 0x000000ffff07d224 */ /* 0x000fe200078e0a07 */
[----:B------:R-:W-:Y:S01]  /*1c40*/  IADD3 R17, R29, 0x24, RZ ;  /* 0x000000241d117810 */ /* 0x000fe20007ffe0ff */
[--C-:B------:R-:W-:Y:S01]  /*1c50*/  @!P3 IMAD.IADD R15, R15, 0x1, -R14.reuse ;  /* 0x000000010f0fb824 */ /* 0x100fe200078e0a0e */
[----:B------:R-:W-:Y:S01]  /*1c60*/  ISETP.GE.AND P5, PT, R13, RZ, PT ;  /* 0x000000ff0d00720c */ /* 0x000fe20003fa6270 */
[--C-:B------:R-:W-:Y:S01]  /*1c70*/  @!P2 IMAD.IADD R0, R0, 0x1, -R14.reuse ;  /* 0x000000010000a824 */ /* 0x100fe200078e0a0e */
[----:B------:R-:W-:Y:S01]  /*1c80*/  STL [R1+0x48], R7 ;  /* 0x0000480701007387 */ /* 0x000fe20000100800 */
[----:B------:R-:W-:Y:S01]  /*1c90*/  IMAD.MOV.U32 R4, RZ, RZ, R19 ;  /* 0x000000ffff047224 */ /* 0x000fe200078e0013 */
[----:B------:R-:W-:Y:S01]  /*1ca0*/  IABS R19, R17 ;  /* 0x0000001100137213 */ /* 0x000fe20000000000 */
[----:B------:R-:W-:Y:S01]  /*1cb0*/  @!P1 IMAD.IADD R18, R18, 0x1, -R14 ;  /* 0x0000000112129824 */ /* 0x000fe200078e0a0e */
[----:B------:R0:W-:Y:S01]  /*1cc0*/  STL [R1+0x108], R6 ;  /* 0x0001080601007387 */ /* 0x0001e20000100800 */
[----:B------:R-:W-:Y:S01]  /*1cd0*/  ISETP.GT.U32.AND P1, PT, R14, R15, PT ;  /* 0x0000000f0e00720c */ /* 0x000fe20003f24070 */
[----:B------:R-:W-:Y:S01]  /*1ce0*/  IMAD.HI.U32 R13, R12, R4, RZ ;  /* 0x000000040c0d7227 */ /* 0x000fe200078e00ff */
[----:B------:R-:W-:-:S02]  /*1cf0*/  ISETP.GE.AND P3, PT, R5, RZ, PT ;  /* 0x000000ff0500720c */ /* 0x000fc40003f66270 */
[----:B------:R-:W-:Y:S01]  /*1d00*/  ISETP.GE.AND P2, PT, R2, RZ, PT ;  /* 0x000000ff0200720c */ /* 0x000fe20003f46270 */
[----:B------:R-:W-:Y:S01]  /*1d10*/  @!P6 IMAD.IADD R3, R3, 0x1, -R14 ;  /* 0x000000010303e824 */ /* 0x000fe200078e0a0e */
[----:B------:R-:W-:Y:S01]  /*1d20*/  ISETP.GT.U32.AND P6, PT, R14, R18, PT ;  /* 0x000000120e00720c */ /* 0x000fe20003fc4070 */
[----:B------:R-:W-:Y:S01]  /*1d30*/  IMAD.MOV R13, RZ, RZ, -R13 ;  /* 0x000000ffff0d7224 */ /* 0x000fe200078e0a0d */
[C---:B------:R-:W-:Y:S01]  /*1d40*/  IADD3 R2, R29.reuse, 0x23, RZ ;  /* 0x000000231d027810 */ /* 0x040fe20007ffe0ff */
[----:B0-----:R-:W-:Y:S01]  /*1d50*/  IMAD.MOV.U32 R6, RZ, RZ, R0 ;  /* 0x000000ffff067224 */ /* 0x001fe200078e0000 */
[----:B------:R-:W-:Y:S01]  /*1d60*/  IADD3 R0, R29, 0x22, RZ ;  /* 0x000000221d007810 */ /* 0x000fe20007ffe0ff */
[----:B------:R-:W-:Y:S01]  /*1d70*/  IMAD.HI.U32 R5, R12, R19, RZ ;  /* 0x000000130c057227 */ /* 0x000fe200078e00ff */
[----:B------:R-:W-:-:S03]  /*1d80*/  IABS R20, R2 ;  /* 0x0000000200147213 */ /* 0x000fc60000000000 */
[----:B------:R-:W-:Y:S01]  /*1d90*/  @!P0 IMAD.MOV R6, RZ, RZ, -R6 ;  /* 0x000000ffff068224 */ /* 0x000fe200078e0a06 */
[C---:B------:R-:W-:Y:S01]  /*1da0*/  ISETP.GT.U32.AND P0, PT, R14.reuse, R3, PT ;  /* 0x000000030e00720c */ /* 0x040fe20003f04070 */
[C---:B------:R-:W-:Y:S01]  /*1db0*/  IMAD R4, R14.reuse, R13, R4 ;  /* 0x0000000d0e047224 */ /* 0x040fe200078e0204 */
[----:B------:R-:W-:Y:S01]  /*1dc0*/  IADD3 R13, R29, 0x21, RZ ;  /* 0x000000211d0d7810 */ /* 0x000fe20007ffe0ff */
[----:B------:R-:W-:Y:S01]  /*1dd0*/  IMAD.MOV R5, RZ, RZ, -R5 ;  /* 0x000000ffff057224 */ /* 0x000fe200078e0a05 */
[----:B------:R0:W-:Y:S01]  /*1de0*/  STL [R1+0x10c], R6 ;  /* 0x00010c0601007387 */ /* 0x0001e20000100800 */
[--C-:B------:R-:W-:Y:S01]  /*1df0*/  @!P1 IMAD.IADD R15, R15, 0x1, -R14.reuse ;  /* 0x000000010f0f9824 */ /* 0x100fe200078e0a0e */
[C---:B------:R-:W-:Y:S01]  /*1e00*/  ISETP.GT.U32.AND P1, PT, R14.reuse, R4, PT ;  /* 0x000000040e00720c */ /* 0x040fe20003f24070 */
[----:B------:R-:W-:Y:S01]  /*1e10*/  IMAD R19, R14, R5, R19 ;  /* 0x000000050e137224 */ /* 0x000fe200078e0213 */
[----:B------:R-:W-:Y:S01]  /*1e20*/  IABS R21, R13 ;  /* 0x0000000d00157213 */ /* 0x000fe20000000000 */
[----:B------:R-:W-:Y:S01]  /*1e30*/  @!P6 IMAD.IADD R18, R18, 0x1, -R14 ;  /* 0x000000011212e824 */ /* 0x000fe200078e0a0e */
[----:B------:R-:W-:-:S02]  /*1e40*/  IABS R5, R0 ;  /* 0x0000000000057213 */ /* 0x000fc40000000000 */
[----:B------:R-:W-:Y:S01]  /*1e50*/  ISETP.GT.U32.AND P6, PT, R14, R19, PT ;  /* 0x000000130e00720c */ /* 0x000fe20003fc4070 */
[----:B------:R-:W-:Y:S01]  /*1e60*/  @!P0 IMAD.IADD R3, R3, 0x1, -R14 ;  /* 0x0000000103038824 */ /* 0x000fe200078e0a0e */
[----:B------:R-:W-:Y:S01]  /*1e70*/  ISETP.GE.AND P0, PT, R17, RZ, PT ;  /* 0x000000ff1100720c */ /* 0x000fe20003f06270 */
[----:B0-----:R-:W-:Y:S02]  /*1e80*/  IMAD.MOV.U32 R6, RZ, RZ, R15 ;  /* 0x000000ffff067224 */ /* 0x001fe400078e000f */
[----:B------:R-:W-:Y:S02]  /*1e90*/  IMAD.MOV.U32 R17, RZ, RZ, R21 ;  /* 0x000000ffff117224 */ /* 0x000fe400078e0015 */
[----:B------:R-:W-:-:S04]  /*1ea0*/  IMAD.HI.U32 R21, R12, R20, RZ ;  /* 0x000000140c157227 */ /* 0x000fc800078e00ff */
[----:B------:R-:W-:Y:S02]  /*1eb0*/  @!P4 IMAD.MOV R6, RZ, RZ, -R6 ;  /* 0x000000ffff06c224 */ /* 0x000fe400078e0a06 */
[----:B------:R-:W-:-:S03]  /*1ec0*/  IMAD.HI.U32 R22, R12, R5, RZ ;  /* 0x000000050c167227 */ /* 0x000fc600078e00ff */
[----:B------:R0:W-:Y:S01]  /*1ed0*/  STL [R1+0x104], R6 ;  /* 0x0001040601007387 */ /* 0x0001e20000100800 */
[----:B------:R-:W-:Y:S02]  /*1ee0*/  IMAD.MOV R21, RZ, RZ, -R21 ;  /* 0x000000ffff157224 */ /* 0x000fe400078e0a15 */
[----:B------:R-:W-:Y:S01]  /*1ef0*/  @!P1 IMAD.IADD R4, R4, 0x1, -R14 ;  /* 0x0000000104049824 */ /* 0x000fe200078e0a0e */
[----:B------:R-:W-:Y:S01]  /*1f00*/  ISETP.GE.AND P1, PT, R2, RZ, PT ;  /* 0x000000ff0200720c */ /* 0x000fe20003f26270 */
[----:B------:R-:W-:Y:S02]  /*1f10*/  IMAD.MOV R15, RZ, RZ, -R22 ;  /* 0x000000ffff0f7224 */ /* 0x000fe400078e0a16 */
[C---:B------:R-:W-:Y:S01]  /*1f20*/  IMAD R20, R14.reuse, R21, R20 ;  /* 0x000000150e147224 */ /* 0x040fe200078e0214 */
[----:B------:R-:W-:Y:S01]  /*1f30*/  IADD3 R21, R29, 0x20, RZ ;  /* 0x000000201d157810 */ /* 0x000fe20007ffe0ff */
[----:B------:R-:W-:Y:S01]  /*1f40*/  @!P6 IMAD.IADD R19, R19, 0x1, -R14 ;  /* 0x000000011313e824 */ /* 0x000fe200078e0a0e */
[C---:B------:R-:W-:Y:S01]  /*1f50*/  ISETP.GT.U32.AND P6, PT, R14.reuse, R4, PT ;  /* 0x000000040e00720c */ /* 0x040fe20003fc4070 */
[----:B0-----:R-:W-:Y:S01]  /*1f60*/  IMAD.MOV.U32 R6, RZ, RZ, R18 ;  /* 0x000000ffff067224 */ /* 0x001fe200078e0012 */
[C---:B------:R-:W-:Y:S01]  /*1f70*/  IADD3 R18, R29.reuse, 0x1c, RZ ;  /* 0x0000001c1d127810 */ /* 0x040fe20007ffe0ff */
[C---:B------:R-:W-:Y:S01]  /*1f80*/  IMAD R5, R14.reuse, R15, R5 ;  /* 0x0000000f0e057224 */ /* 0x040fe200078e0205 */
[C---:B------:R-:W-:Y:S01]  /*1f90*/  ISETP.GT.U32.AND P4, PT, R14.reuse, R19, PT ;  /* 0x000000130e00720c */ /* 0x040fe20003f84070 */
[----:B------:R-:W-:Y:S01]  /*1fa0*/  @!P5 IMAD.MOV R6, RZ, RZ, -R6 ;  /* 0x000000ffff06d224 */ /* 0x000fe200078e0a06 */
[C---:B------:R-:W-:Y:S01]  /*1fb0*/  ISETP.GT.U32.AND P5, PT, R14.reuse, R20, PT ;  /* 0x000000140e00720c */ /* 0x040fe20003fa4070 */
[----:B------:R-:W-:Y:S01]  /*1fc0*/  @!P2 IMAD.MOV R3, RZ, RZ, -R3 ;  /* 0x000000ffff03a224 */ /* 0x000fe200078e0a03 */
[----:B------:R-:W-:Y:S01]  /*1fd0*/  ISETP.GT.U32.AND P2, PT, R14, R5, PT ;  /* 0x000000050e00720c */ /* 0x000fe20003f44070 */
[----:B------:R-:W-:Y:S01]  /*1fe0*/  IMAD.HI.U32 R2, R12, R17, RZ ;  /* 0x000000110c027227 */ /* 0x000fe200078e00ff */
[----:B------:R0:W-:Y:S01]  /*1ff0*/  STL [R1+0xf8], R6 ;  /* 0x0000f80601007387 */ /* 0x0001e20000100800 */
[----:B------:R-:W-:-:S02]  /*2000*/  IADD3 R15, R29, 0x1e, RZ ;  /* 0x0000001e1d0f7810 */ /* 0x000fc40007ffe0ff */
[----:B------:R-:W-:Y:S01]  /*2010*/  IMAD.MOV R2, RZ, RZ, -R2 ;  /* 0x000000ffff027224 */ /* 0x000fe200078e0a02 */
[----:B------:R1:W-:Y:S01]  /*2020*/  STL [R1+0xfc], R3 ;  /* 0x0000fc0301007387 */ /* 0x0003e20000100800 */
[--C-:B------:R-:W-:Y:S01]  /*2030*/  @!P6 IMAD.IADD R4, R4, 0x1, -R14.reuse ;  /* 0x000000010404e824 */ /* 0x100fe200078e0a0e */
[----:B------:R-:W-:Y:S01]  /*2040*/  ISETP.GE.AND P6, PT, R0, RZ, PT ;  /* 0x000000ff0000720c */ /* 0x000fe20003fc6270 */
[----:B------:R-:W-:Y:S01]  /*2050*/  IMAD R17, R14, R2, R17 ;  /* 0x000000020e117224 */ /* 0x000fe200078e0211 */
[----:B------:R-:W-:Y:S01]  /*2060*/  IADD3 R0, R29, 0x1f, RZ ;  /* 0x0000001f1d007810 */ /* 0x000fe20007ffe0ff */
[--C-:B------:R-:W-:Y:S01]  /*2070*/  @!P5 IMAD.IADD R20, R20, 0x1, -R14.reuse ;  /* 0x000000011414d824 */ /* 0x100fe200078e0a0e */
[----:B------:R-:W-:Y:S01]  /*2080*/  IABS R2, R21 ;  /* 0x0000001500027213 */ /* 0x000fe20000000000 */
[----:B------:R-:W-:Y:S01]  /*2090*/  @!P2 IMAD.IADD R5, R5, 0x1, -R14 ;  /* 0x000000010505a824 */ /* 0x000fe200078e0a0e */
[----:B------:R-:W-:Y:S01]  /*20a0*/  ISETP.GE.AND P5, PT, R13, RZ, PT ;  /* 0x000000ff0d00720c */ /* 0x000fe20003fa6270 */
[----:B0-----:R-:W-:Y:S01]  /*20b0*/  IMAD.MOV.U32 R6, RZ, RZ, R4 ;  /* 0x000000ffff067224 */ /* 0x001fe200078e0004 */
[----:B-1----:R-:W-:Y:S01]  /*20c0*/  IABS R3, R0 ;  /* 0x0000000000037213 */ /* 0x002fe20000000000 */
[----:B------:R-:W-:Y:S01]  /*20d0*/  IMAD.HI.U32 R13, R12, R2, RZ ;  /* 0x000000020c0d7227 */ /* 0x000fe200078e00ff */
[----:B------:R-:W-:-:S02]  /*20e0*/  ISETP.GT.U32.AND P2, PT, R14, R20, PT ;  /* 0x000000140e00720c */ /* 0x000fc40003f44070 */
[----:B------:R-:W-:Y:S01]  /*20f0*/  IABS R23, R15 ;  /* 0x0000000f00177213 */ /* 0x000fe20000000000 */
[----:B------:R-:W-:Y:S01]  /*2100*/  @!P3 IMAD.MOV R6, RZ, RZ, -R6 ;  /* 0x000000ffff06b224 */ /* 0x000fe200078e0a06 */
[C---:B------:R-:W-:Y:S01]  /*2110*/  ISETP.GT.U32.AND P3, PT, R14.reuse, R5, PT ;  /* 0x000000050e00720c */ /* 0x040fe20003f64070 */
[----:B------:R-:W-:Y:S01]  /*2120*/  @!P4 IMAD.IADD R19, R19, 0x1, -R14 ;  /* 0x000000011313c824 */ /* 0x000fe200078e0a0e */
[----:B------:R-:W-:Y:S01]  /*2130*/  ISETP.GT.U32.AND P4, PT, R14, R17, PT ;  /* 0x000000110e00720c */ /* 0x000fe20003f84070 */
[----:B------:R-:W-:Y:S01]  /*2140*/  IMAD.HI.U32 R4, R12, R3, RZ ;  /* 0x000000030c047227 */ /* 0x000fe200078e00ff */
[----:B------:R0:W-:Y:S03]  /*2150*/  STL [R1+0x100], R6 ;  /* 0x0001000601007387 */ /* 0x0001e60000100800 */
[----:B------:R-:W-:Y:S02]  /*2160*/  IMAD.MOV R13, RZ, RZ, -R13 ;  /* 0x000000ffff0d7224 */ /* 0x000fe400078e0a0d */
[----:B------:R-:W-:-:S02]  /*2170*/  IMAD.MOV R4, RZ, RZ, -R4 ;  /* 0x000000ffff047224 */ /* 0x000fc400078e0a04 */
[C---:B------:R-:W-:Y:S01]  /*2180*/  IMAD R2, R14.reuse, R13, R2 ;  /* 0x0000000d0e027224 */ /* 0x040fe200078e0202 */
[----:B------:R-:W-:Y:S01]  /*2190*/  IADD3 R13, R29, 0x1d, RZ ;  /* 0x0000001d1d0d7810 */ /* 0x000fe20007ffe0ff */
[----:B------:R-:W-:Y:S02]  /*21a0*/  IMAD R3, R14, R4, R3 ;  /* 0x000000040e037224 */ /* 0x000fe400078e0203 */
[--C-:B------:R-:W-:Y:S01]  /*21b0*/  @!P2 IMAD.IADD R20, R20, 0x1, -R14.reuse ;  /* 0x000000011414a824 */ /* 0x100fe200078e0a0e */
[C---:B------:R-:W-:Y:S01]  /*21c0*/  ISETP.GT.U32.AND P2, PT, R14.reuse, R2, PT ;  /* 0x000000020e00720c */ /* 0x040fe20003f44070 */
[--C-:B------:R-:W-:Y:S01]  /*21d0*/  @!P3 IMAD.IADD R5, R5, 0x1, -R14.reuse ;  /* 0x000000010505b824 */ /* 0x100fe200078e0a0e */
[----:B------:R-:W-:Y:S01]  /*21e0*/  ISETP.GT.U32.AND P3, PT, R14, R3, PT ;  /* 0x000000030e00720c */ /* 0x000fe20003f64070 */
[----:B------:R-:W-:Y:S01]  /*21f0*/  @!P4 IMAD.IADD R17, R17, 0x1, -R14 ;  /* 0x000000011111c824 */ /* 0x000fe200078e0a0e */
[----:B------:R-:W-:Y:S01]  /*2200*/  IABS R4, R13 ;  /* 0x0000000d00047213 */ /* 0x000fe20000000000 */
[----:B------:R-:W-:-:S03]  /*2210*/  IMAD.HI.U32 R24, R12, R23, RZ ;  /* 0x000000170c187227 */ /* 0x000fc600078e00ff */
[----:B------:R-:W-:Y:S01]  /*2220*/  ISETP.GT.U32.AND P4, PT, R14, R17, PT ;  /* 0x000000110e00720c */ /* 0x000fe20003f84070 */
[----:B------:R-:W-:Y:S02]  /*2230*/  IMAD.MOV R24, RZ, RZ, -R24 ;  /* 0x000000ffff187224 */ /* 0x000fe400078e0a18 */
[----:B------:R-:W-:Y:S02]  /*2240*/  IMAD.MOV.U32 R7, RZ, RZ, R19 ;  /* 0x000000ffff077224 */ /* 0x000fe400078e0013 */
[----:B------:R-:W-:Y:S01]  /*2250*/  @!P2 IMAD.IADD R2, R2, 0x1, -R14 ;  /* 0x000000010202a824 */ /* 0x000fe200078e0a0e */
[----:B------:R-:W-:Y:S01]  /*2260*/  ISETP.GE.AND P2, PT, R0, RZ, PT ;  /* 0x000000ff0000720c */ /* 0x000fe20003f46270 */
[----:B0-----:R-:W-:Y:S02]  /*2270*/  IMAD.MOV.U32 R6, RZ, RZ, R20 ;  /* 0x000000ffff067224 */ /* 0x001fe400078e0014 */
[----:B------:R-:W-:Y:S02]  /*2280*/  @!P3 IMAD.IADD R3, R3, 0x1, -R14 ;  /* 0x000000010303b824 */ /* 0x000fe400078e0a0e */
[----:B------:R-:W-:-:S02]  /*2290*/  IMAD R0, R14, R24, R23 ;  /* 0x000000180e007224 */ /* 0x000fc400078e0217 */
[----:B------:R-:W-:Y:S01]  /*22a0*/  @!P0 IMAD.MOV R7, RZ, RZ, -R7 ;  /* 0x000000ffff078224 */ /* 0x000fe200078e0a07 */
[C---:B------:R-:W-:Y:S01]  /*22b0*/  ISETP.GT.U32.AND P0, PT, R14.reuse, R2, PT ;  /* 0x000000020e00720c */ /* 0x040fe20003f04070 */
[----:B------:R-:W-:Y:S01]  /*22c0*/  @!P1 IMAD.MOV R6, RZ, RZ, -R6 ;  /* 0x000000ffff069224 */ /* 0x000fe200078e0a06 */
[C---:B------:R-:W-:Y:S01]  /*22d0*/  ISETP.GT.U32.AND P1, PT, R14.reuse, R3, PT ;  /* 0x000000030e00720c */ /* 0x040fe20003f24070 */
[----:B------:R-:W-:Y:S01]  /*22e0*/  @!P4 IMAD.IADD R17, R17, 0x1, -R14 ;  /* 0x000000011111c824 */ /* 0x000fe200078e0a0e */
[----:B------:R-:W-:Y:S01]  /*22f0*/  ISETP.GT.U32.AND P3, PT, R14, R0, PT ;  /* 0x000000000e00720c */ /* 0x000fe20003f64070 */
[----:B------:R-:W-:Y:S01]  /*2300*/  IMAD.HI.U32 R22, R12, R4, RZ ;  /* 0x000000040c167227 */ /* 0x000fe200078e00ff */
[----:B------:R-:W-:Y:S01]  /*2310*/  STL [R1+0xf4], R7 ;  /* 0x0000f40701007387 */ /* 0x000fe20000100800 */
[----:B------:R-:W-:Y:S02]  /*2320*/  ISETP.GE.AND P4, PT, R21, RZ, PT ;  /* 0x000000ff1500720c */ /* 0x000fe40003f86270 */
[----:B------:R-:W-:Y:S01]  /*2330*/  IMAD.MOV R22, RZ, RZ, -R22 ;  /* 0x000000ffff167224 */ /* 0x000fe200078e0a16 */
[----:B------:R0:W-:Y:S01]  /*2340*/  STL [R1+0xf0], R6 ;  /* 0x0000f00601007387 */ /* 0x0001e20000100800 */
[----:B------:R-:W-:Y:S01]  /*2350*/  @!P6 IMAD.MOV R5, RZ, RZ, -R5 ;  /* 0x000000ffff05e224 */ /* 0x000fe200078e0a05 */
[----:B------:R-:W-:Y:S01]  /*2360*/  IABS R21, R18 ;  /* 0x0000001200157213 */ /* 0x000fe20000000000 */
[----:B------:R-:W-:Y:S01]  /*2370*/  IMAD R4, R14, R22, R4 ;  /* 0x000000160e047224 */ /* 0x000fe200078e0204 */
[----:B------:R-:W-:Y:S01]  /*2380*/  ISETP.GE.AND P6, PT, R15, RZ, PT ;  /* 0x000000ff0f00720c */ /* 0x000fe20003fc6270 */
[--C-:B------:R-:W-:Y:S01]  /*2390*/  @!P0 IMAD.IADD R2, R2, 0x1, -R14.reuse ;  /* 0x0000000102028824 */ /* 0x100fe200078e0a0e */
[----:B------:R1:W-:Y:S01]  /*23a0*/  STL [R1+0xec], R5 ;  /* 0x0000ec0501007387 */ /* 0x0003e20000100800 */
[--C-:B------:R-:W-:Y:S01]  /*23b0*/  @!P1 IMAD.IADD R3, R3, 0x1, -R14.reuse ;  /* 0x0000000103039824 */ /* 0x100fe200078e0a0e */
[----:B------:R-:W-:Y:S01]  /*23c0*/  ISETP.GE.AND P1, PT, R18, RZ, PT ;  /* 0x000000ff1200720c */ /* 0x000fe20003f26270 */
[----:B------:R-:W-:Y:S01]  /*23d0*/  @!P3 IMAD.IADD R0, R0, 0x1, -R14 ;  /* 0x000000010000b824 */ /* 0x000fe200078e0a0e */
[----:B------:R-:W-:Y:S01]  /*23e0*/  ISETP.GT.U32.AND P0, PT, R14, R4, PT ;  /* 0x000000040e00720c */ /* 0x000fe20003f04070 */
[----:B0-----:R-:W-:Y:S01]  /*23f0*/  IMAD.MOV.U32 R6, RZ, RZ, R17 ;  /* 0x000000ffff067224 */ /* 0x001fe200078e0011 */
[C---:B------:R-:W-:Y:S01]  /*2400*/  IADD3 R15, R29.reuse, 0x1a, RZ ;  /* 0x0000001a1d0f7810 */ /* 0x040fe20007ffe0ff */
[----:B------:R-:W-:Y:S01]  /*2410*/  @!P2 IMAD.MOV R3, RZ, RZ, -R3 ;  /* 0x000000ffff03a224 */ /* 0x000fe200078e0a03 */
[----:B------:R-:W-:Y:S01]  /*2420*/  IADD3 R17, R29, 0x14, RZ ;  /* 0x000000141d117810 */ /* 0x000fe20007ffe0ff */
[----:B------:R-:W-:Y:S01]  /*2430*/  @!P5 IMAD.MOV R6, RZ, RZ, -R6 ;  /* 0x000000ffff06d224 */ /* 0x000fe200078e0a06 */
[----:B------:R-:W-:Y:S01]  /*2440*/  ISETP.GE.AND P5, PT, R13, RZ, PT ;  /* 0x000000ff0d00720c */ /* 0x000fe20003fa6270 */
[----:B-1----:R-:W-:Y:S01]  /*2450*/  IMAD.HI.U32 R5, R12, R21, RZ ;  /* 0x000000150c057227 */ /* 0x002fe200078e00ff */
[----:B------:R-:W-:-:S02]  /*2460*/  IADD3 R13, R29, 0x1b, RZ ;  /* 0x0000001b1d0d7810 */ /* 0x000fc40007ffe0ff */
[----:B------:R0:W-:Y:S01]  /*2470*/  STL [R1+0xe8], R6 ;  /* 0x0000e80601007387 */ /* 0x0001e20000100800 */
[----:B------:R-:W-:Y:S01]  /*2480*/  IMAD.MOV R5, RZ, RZ, -R5 ;  /* 0x000000ffff057224 */ /* 0x000fe200078e0a05 */
[----:B------:R-:W-:Y:S01]  /*2490*/  IABS R18, R13 ;  /* 0x0000000d00127213 */ /* 0x000fe20000000000 */
[----:B------:R-:W-:Y:S01]  /*24a0*/  @!P0 IMAD.IADD R4, R4, 0x1, -R14 ;  /* 0x0000000104048824 */ /* 0x000fe200078e0a0e */
[----:B------:R-:W-:Y:S01]  /*24b0*/  ISETP.GE.AND P3, PT, R13, RZ, PT ;  /* 0x000000ff0d00720c */ /* 0x000fe20003f66270 */
[C---:B------:R-:W-:Y:S01]  /*24c0*/  IMAD R23, R14.reuse, R5, R21 ;  /* 0x000000050e177224 */ /* 0x040fe200078e0215 */
[----:B------:R-:W-:Y:S02]  /*24d0*/  IADD3 R13, R29, 0x19, RZ ;  /* 0x000000191d0d7810 */ /* 0x000fe40007ffe0ff */
[C---:B------:R-:W-:Y:S01]  /*24e0*/  ISETP.GT.U32.AND P0, PT, R14.reuse, R4, PT ;  /* 0x000000040e00720c */ /* 0x040fe20003f04070 */
[----:B0-----:R-:W-:Y:S01]  /*24f0*/  IMAD.MOV.U32 R6, RZ, RZ, R2 ;  /* 0x000000ffff067224 */ /* 0x001fe200078e0002 */
[----:B------:R-:W-:Y:S01]  /*2500*/  ISETP.GT.U32.AND P2, PT, R14, R23, PT ;  /* 0x000000170e00720c */ /* 0x000fe20003f44070 */
[----:B------:R-:W-:Y:S01]  /*2510*/  IMAD.HI.U32 R2, R12, R18, RZ ;  /* 0x000000120c027227 */ /* 0x000fe200078e00ff */
[----:B------:R-:W-:-:S02]  /*2520*/  IABS R19, R15 ;  /* 0x0000000f00137213 */ /* 0x000fc40000000000 */
[----:B------:R-:W-:Y:S01]  /*2530*/  IABS R21, R13 ;  /* 0x0000000d00157213 */ /* 0x000fe20000000000 */
[----:B------:R-:W-:Y:S01]  /*2540*/  @!P4 IMAD.MOV R6, RZ, RZ, -R6 ;  /* 0x000000ffff06c224 */ /* 0x000fe200078e0a06 */
[C---:B------:R-:W-:Y:S01]  /*2550*/  ISETP.GT.U32.AND P4, PT, R14.reuse, R0, PT ;  /* 0x000000000e00720c */ /* 0x040fe20003f84070 */
[----:B------:R-:W-:Y:S01]  /*2560*/  IMAD.MOV R2, RZ, RZ, -R2 ;  /* 0x000000ffff027224 */ /* 0x000fe200078e0a02 */
[----:B------:R-:W-:Y:S02]  /*2570*/  IADD3 R5, R29, 0x18, RZ ;  /* 0x000000181d057810 */ /* 0x000fe40007ffe0ff */
[----:B------:R0:W-:Y:S01]  /*2580*/  STL [R1+0xe4], R6 ;  /* 0x0000e40601007387 */ /* 0x0001e20000100800 */
[----:B------:R-:W-:Y:S01]  /*2590*/  IMAD R18, R14, R2, R18 ;  /* 0x000000020e127224 */ /* 0x000fe200078e0212 */
[----:B------:R-:W-:Y:S01]  /*25a0*/  IABS R20, R5 ;  /* 0x0000000500147213 */ /* 0x000fe20000000000 */
[----:B------:R-:W-:Y:S01]  /*25b0*/  @!P2 IMAD.IADD R23, R23, 0x1, -R14 ;  /* 0x000000011717a824 */ /* 0x000fe200078e0a0e */
[----:B------:R1:W-:Y:S01]  /*25c0*/  STL [R1+0xe0], R3 ;  /* 0x0000e00301007387 */ /* 0x0003e20000100800 */
[----:B------:R-:W-:Y:S01]  /*25d0*/  IMAD.HI.U32 R2, R12, R19, RZ ;  /* 0x000000130c027227 */ /* 0x000fe200078e00ff */
[----:B------:R-:W-:-:S02]  /*25e0*/  ISETP.GE.AND P2, PT, R13, RZ, PT ;  /* 0x000000ff0d00720c */ /* 0x000fc40003f46270 */
[----:B------:R-:W-:Y:S01]  /*25f0*/  IADD3 R13, R29, 0x15, RZ ;  /* 0x000000151d0d7810 */ /* 0x000fe20007ffe0ff */
[--C-:B------:R-:W-:Y:S01]  /*2600*/  @!P4 IMAD.IADD R0, R0, 0x1, -R14.reuse ;  /* 0x000000010000c824 */ /* 0x100fe200078e0a0e */
[----:B------:R-:W-:Y:S01]  /*2610*/  ISETP.GT.U32.AND P4, PT, R14, R18, PT ;  /* 0x000000120e00720c */ /* 0x000fe20003f84070 */
[----:B------:R-:W-:Y:S01]  /*2620*/  @!P0 IMAD.IADD R4, R4, 0x1, -R14 ;  /* 0x0000000104048824 */ /* 0x000fe200078e0a0e */
[----:B------:R-:W-:Y:S01]  /*2630*/  ISETP.GE.AND P0, PT, R15, RZ, PT ;  /* 0x000000ff0f00720c */ /* 0x000fe20003f06270 */
[----:B0-----:R-:W-:Y:S02]  /*2640*/  IMAD.MOV.U32 R6, RZ, RZ, R0 ;  /* 0x000000ffff067224 */ /* 0x001fe400078e0000 */
[----:B-1----:R-:W-:-:S04]  /*2650*/  IMAD.HI.U32 R3, R12, R21, RZ ;  /* 0x000000150c037227 */ /* 0x002fc800078e00ff */
[----:B------:R-:W-:Y:S01]  /*2660*/  @!P6 IMAD.MOV R6, RZ, RZ, -R6 ;  /* 0x000000ffff06e224 */ /* 0x000fe200078e0a06 */
[----:B------:R-:W-:Y:S01]  /*2670*/  ISETP.GT.U32.AND P6, PT, R14, R23, PT ;  /* 0x000000170e00720c */ /* 0x000fe20003fc4070 */
[----:B------:R-:W-:Y:S02]  /*2680*/  IMAD.MOV R15, RZ, RZ, -R2 ;  /* 0x000000ffff0f7224 */ /* 0x000fe400078e0a02 */
[----:B------:R-:W-:Y:S01]  /*2690*/  @!P4 IMAD.IADD R18, R18, 0x1, -R14 ;  /* 0x000000011212c824 */ /* 0x000fe200078e0a0e */
[----:B------:R0:W-:Y:S01]  /*26a0*/  STL [R1+0xdc], R6 ;  /* 0x0000dc0601007387 */ /* 0x0001e20000100800 */
[----:B------:R-:W-:Y:S02]  /*26b0*/  IMAD.MOV R3, RZ, RZ, -R3 ;  /* 0x000000ffff037224 */ /* 0x000fe400078e0a03 */
[----:B------:R-:W-:Y:S01]  /*26c0*/  IMAD.HI.U32 R2, R12, R20, RZ ;  /* 0x000000140c027227 */ /* 0x000fe200078e00ff */
[----:B------:R-:W-:-:S03]  /*26d0*/  ISETP.GT.U32.AND P4, PT, R14, R18, PT ;  /* 0x000000120e00720c */ /* 0x000fc60003f84070 */
[C---:B------:R-:W-:Y:S01]  /*26e0*/  IMAD R19, R14.reuse, R15, R19 ;  /* 0x0000000f0e137224 */ /* 0x040fe200078e0213 */
[----:B------:R-:W-:Y:S01]  /*26f0*/  IABS R15, R13 ;  /* 0x0000000d000f7213 */ /* 0x000fe20000000000 */
[----:B------:R-:W-:Y:S01]  /*2700*/  IMAD.MOV.U32 R0, RZ, RZ, R4 ;  /* 0x000000ffff007224 */ /* 0x000fe200078e0004 */
[----:B------:R-:W-:Y:S01]  /*2710*/  IADD3 R4, R29, 0x16, RZ ;  /* 0x000000161d047810 */ /* 0x000fe20007ffe0ff */
[C---:B------:R-:W-:Y:S01]  /*2720*/  IMAD R21, R14.reuse, R3, R21 ;  /* 0x000000030e157224 */ /* 0x040fe200078e0215 */
[----:B------:R-:W-:Y:S01]  /*2730*/  IABS R3, R17 ;  /* 0x0000001100037213 */ /* 0x000fe20000000000 */
[----:B------:R-:W-:Y:S02]  /*2740*/  IMAD.MOV R2, RZ, RZ, -R2 ;  /* 0x000000ffff027224 */ /* 0x000fe400078e0a02 */
[----:B------:R-:W-:Y:S01]  /*2750*/  @!P5 IMAD.MOV R0, RZ, RZ, -R0 ;  /* 0x000000ffff00d224 */ /* 0x000fe200078e0a00 */
[C---:B------:R-:W-:Y:S01]  /*2760*/  ISETP.GT.U32.AND P5, PT, R14.reuse, R19, PT ;  /* 0x000000130e00720c */ /* 0x040fe20003fa4070 */
[----:B------:R-:W-:Y:S01]  /*2770*/  @!P6 IMAD.IADD R23, R23, 0x1, -R14 ;  /* 0x000000011717e824 */ /* 0x000fe200078e0a0e */
[C---:B------:R-:W-:Y:S01]  /*2780*/  ISETP.GT.U32.AND P6, PT, R14.reuse, R21, PT ;  /* 0x000000150e00720c */ /* 0x040fe20003fc4070 */
[----:B------:R-:W-:Y:S01]  /*2790*/  IMAD R20, R14, R2, R20 ;  /* 0x000000020e147224 */ /* 0x000fe200078e0214 */
[----:B------:R-:W-:Y:S01]  /*27a0*/  IADD3 R2, R29, 0x17, RZ ;  /* 0x000000171d027810 */ /* 0x000fe20007ffe0ff */
[----:B------:R-:W-:Y:S01]  /*27b0*/  @!P4 IMAD.IADD R18, R18, 0x1, -R14 ;  /* 0x000000011212c824 */ /* 0x000fe200078e0a0e */
[----:B------:R1:W-:Y:S01]  /*27c0*/  STL [R1+0xd8], R0 ;  /* 0x0000d80001007387 */ /* 0x0003e20000100800 */
[----:B------:R-:W-:Y:S01]  /*27d0*/  IMAD.MOV.U32 R7, RZ, RZ, R23 ;  /* 0x000000ffff077224 */ /* 0x000fe200078e0017 */
[----:B------:R-:W-:Y:S01]  /*27e0*/  ISETP.GT.U32.AND P4, PT, R14, R20, PT ;  /* 0x000000140e00720c */ /* 0x000fe20003f84070 */
[----:B0-----:R-:W-:Y:S01]  /*27f0*/  IMAD.MOV.U32 R6, RZ, RZ, R18 ;  /* 0x000000ffff067224 */ /* 0x001fe200078e0012 */
[----:B------:R-:W-:Y:S01]  /*2800*/  IABS R22, R2 ;  /* 0x0000000200167213 */ /* 0x000fe20000000000 */
[----:B------:R-:W-:-:S02]  /*2810*/  @!P1 IMAD.MOV R7, RZ, RZ, -R7 ;  /* 0x000000ffff079224 */ /* 0x000fc400078e0a07 */
[--C-:B------:R-:W-:Y:S01]  /*2820*/  @!P5 IMAD.IADD R19, R19, 0x1, -R14.reuse ;  /* 0x000000011313d824 */ /* 0x100fe200078e0a0e */
[----:B------:R-:W-:Y:S01]  /*2830*/  ISETP.GE.AND P5, PT, R5, RZ, PT ;  /* 0x000000ff0500720c */ /* 0x000fe20003fa6270 */
[----:B------:R-:W-:Y:S01]  /*2840*/  @!P6 IMAD.IADD R21, R21, 0x1, -R14 ;  /* 0x000000011515e824 */ /* 0x000fe200078e0a0e */
[----:B-1----:R-:W-:Y:S01]  /*2850*/  IABS R0, R4 ;  /* 0x0000000400007213 */ /* 0x002fe20000000000 */
[----:B------:R-:W-:Y:S01]  /*2860*/  IMAD.HI.U32 R24, R12, R22, RZ ;  /* 0x000000160c187227 */ /* 0x000fe200078e00ff */
[C---:B------:R-:W-:Y:S01]  /*2870*/  ISETP.GT.U32.AND P6, PT, R14.reuse, R19, PT ;  /* 0x000000130e00720c */ /* 0x040fe20003fc4070 */
[----:B------:R-:W-:Y:S01]  /*2880*/  STL [R1+0xd4], R7 ;  /* 0x0000d40701007387 */ /* 0x000fe20000100800 */
[----:B------:R-:W-:Y:S01]  /*2890*/  ISETP.GT.U32.AND P1, PT, R14, R21, PT ;  /* 0x000000150e00720c */ /* 0x000fe20003f24070 */
[----:B------:R-:W-:Y:S02]  /*28a0*/  IMAD.MOV.U32 R5, RZ, RZ, R15 ;  /* 0x000000ffff057224 */ /* 0x000fe400078e000f */
[----:B------:R-:W-:-:S04]  /*28b0*/  IMAD.HI.U32 R15, R12, R0, RZ ;  /* 0x000000000c0f7227 */ /* 0x000fc800078e00ff */
[----:B------:R-:W-:Y:S02]  /*28c0*/  @!P4 IMAD.IADD R20, R20, 0x1, -R14 ;  /* 0x000000011414c824 */ /* 0x000fe400078e0a0e */
[----:B------:R-:W-:Y:S02]  /*28d0*/  IMAD.MOV R24, RZ, RZ, -R24 ;  /* 0x000000ffff187224 */ /* 0x000fe400078e0a18 */
[----:B------:R-:W-:Y:S01]  /*28e0*/  IMAD.MOV R23, RZ, RZ, -R15 ;  /* 0x000000ffff177224 */ /* 0x000fe200078e0a0f */
[C---:B------:R-:W-:Y:S01]  /*28f0*/  ISETP.GT.U32.AND P4, PT, R14.reuse, R20, PT ;  /* 0x000000140e00720c */ /* 0x040fe20003f84070 */
[C---:B------:R-:W-:Y:S02]  /*2900*/  IMAD R15, R14.reuse, R24, R22 ;  /* 0x000000180e0f7224 */ /* 0x040fe400078e0216 */
[C---:B------:R-:W-:Y:S02]  /*2910*/  IMAD R0, R14.reuse, R23, R0 ;  /* 0x000000170e007224 */ /* 0x040fe400078e0200 */
[----:B------:R-:W-:Y:S01]  /*2920*/  @!P6 IMAD.IADD R19, R19, 0x1, -R14 ;  /* 0x000000011313e824 */ /* 0x000fe200078e0a0e */
[----:B------:R-:W-:Y:S01]  /*2930*/  ISETP.GT.U32.AND P6, PT, R14, R15, PT ;  /* 0x0000000f0e00720c */ /* 0x000fe20003fc4070 */
[----:B------:R-:W-:-:S04]  /*2940*/  IMAD.HI.U32 R23, R12, R5, RZ ;  /* 0x000000050c177227 */ /* 0x000fc800078e00ff */
[--C-:B------:R-:W-:Y:S01]  /*2950*/  @!P1 IMAD.IADD R21, R21, 0x1, -R14.reuse ;  /* 0x0000000115159824 */ /* 0x100fe200078e0a0e */
[----:B------:R-:W-:Y:S01]  /*2960*/  ISETP.GT.U32.AND P1, PT, R14, R0, PT ;  /* 0x000000000e00720c */ /* 0x000fe20003f24070 */
[----:B------:R-:W-:Y:S02]  /*2970*/  IMAD.MOV R23, RZ, RZ, -R23 ;  /* 0x000000ffff177224 */ /* 0x000fe400078e0a17 */
[----:B------:R-:W-:Y:S01]  /*2980*/  @!P4 IMAD.IADD R20, R20, 0x1, -R14 ;  /* 0x000000011414c824 */ /* 0x000fe200078e0a0e */
[----:B------:R-:W-:Y:S01]  /*2990*/  ISETP.GE.AND P4, PT, R4, RZ, PT ;  /* 0x000000ff0400720c */ /* 0x000fe20003f86270 */
[----:B------:R-:W-:Y:S01]  /*29a0*/  @!P3 IMAD.MOV R6, RZ, RZ, -R6 ;  /* 0x000000ffff06b224 */ /* 0x000fe200078e0a06 */
[----:B------:R-:W-:Y:S01]  /*29b0*/  ISETP.GE.AND P3, PT, R2, RZ, PT ;  /* 0x000000ff0200720c */ /* 0x000fe20003f66270 */
[----:B------:R-:W-:Y:S01]  /*29c0*/  IMAD R4, R14, R23, R5 ;  /* 0x000000170e047224 */ /* 0x000fe200078e0205 */
[C---:B------:R-:W-:Y:S01]  /*29d0*/  IADD3 R2, R29.reuse, 0x13, RZ ;  /* 0x000000131d027810 */ /* 0x040fe20007ffe0ff */
[----:B------:R-:W-:Y:S01]  /*29e0*/  IMAD.HI.U32 R22, R12, R3, RZ ;  /* 0x000000030c167227 */ /* 0x000fe200078e00ff */
[----:B------:R0:W-:Y:S01]  /*29f0*/  STL [R1+0xd0], R6 ;  /* 0x0000d00601007387 */ /* 0x0001e20000100800 */
[----:B------:R-:W-:-:S02]  /*2a00*/  IADD3 R5, R29, 0x12, RZ ;  /* 0x000000121d057810 */ /* 0x000fc40007ffe0ff */
[----:B------:R-:W-:Y:S01]  /*2a10*/  @!P6 IMAD.IADD R15, R15, 0x1, -R14 ;  /* 0x000000010f0fe824 */ /* 0x000fe200078e0a0e */
[----:B------:R-:W-:Y:S01]  /*2a20*/  ISETP.GT.U32.AND P6, PT, R14, R4, PT ;  /* 0x000000040e00720c */ /* 0x000fe20003fc4070 */
[----:B------:R-:W-:Y:S01]  /*2a30*/  IMAD.MOV R22, RZ, RZ, -R22 ;  /* 0x000000ffff167224 */ /* 0x000fe200078e0a16 */
[----:B------:R-:W-:Y:S01]  /*2a40*/  IABS R18, R2 ;  /* 0x0000000200127213 */ /* 0x000fe20000000000 */
[----:B------:R-:W-:Y:S02]  /*2a50*/  @!P1 IMAD.IADD R0, R0, 0x1, -R14 ;  /* 0x0000000100009824 */ /* 0x000fe400078e0a0e */
[C---:B------:R-:W-:Y:S02]  /*2a60*/  IMAD R3, R14.reuse, R22, R3 ;  /* 0x000000160e037224 */ /* 0x040fe400078e0203 */
[----:B0-----:R-:W-:Y:S01]  /*2a70*/  IMAD.MOV.U32 R6, RZ, RZ, R19 ;  /* 0x000000ffff067224 */ /* 0x001fe200078e0013 */
[C---:B------:R-:W-:Y:S01]  /*2a80*/  ISETP.GT.U32.AND P1, PT, R14.reuse, R0, PT ;  /* 0x000000000e00720c */ /* 0x040fe20003f24070 */
[----:B------:R-:W-:Y:S01]  /*2a90*/  IMAD.MOV.U32 R7, RZ, RZ, R21 ;  /* 0x000000ffff077224 */ /* 0x000fe200078e0015 */
[----:B------:R-:W-:Y:S01]  /*2aa0*/  IABS R19, R5 ;  /* 0x0000000500137213 */ /* 0x000fe20000000000 */
[----:B------:R-:W-:Y:S01]  /*2ab0*/  @!P0 IMAD.MOV R6, RZ, RZ, -R6 ;  /* 0x000000ffff068224 */ /* 0x000fe200078e0a06 */
[----:B------:R-:W-:Y:S01]  /*2ac0*/  ISETP.GT.U32.AND P0, PT, R14, R15, PT ;  /* 0x0000000f0e00720c */ /* 0x000fe20003f04070 */
[----:B------:R-:W-:-:S03]  /*2ad0*/  IMAD.HI.U32 R22, R12, R18, RZ ;  /* 0x000000120c167227 */ /* 0x000fc600078e00ff */
[----:B------:R0:W-:Y:S01]  /*2ae0*/  STL [R1+0x68], R6 ;  /* 0x0000680601007387 */ /* 0x0001e20000100800 */
[----:B------:R-:W-:Y:S01]  /*2af0*/  @!P2 IMAD.MOV R7, RZ, RZ, -R7 ;  /* 0x000000ffff07a224 */ /* 0x000fe200078e0a07 */
[----:B------:R-:W-:Y:S01]  /*2b00*/  ISETP.GT.U32.AND P2, PT, R14, R3, PT ;  /* 0x000000030e00720c */ /* 0x000fe20003f44070 */
[----:B------:R-:W-:Y:S01]  /*2b10*/  IMAD.MOV R21, RZ, RZ, -R22 ;  /* 0x000000ffff157224 */ /* 0x000fe200078e0a16 */
[----:B------:R-:W-:Y:S01]  /*2b20*/  IADD3 R22, R29, 0xc, RZ ;  /* 0x0000000c1d167810 */ /* 0x000fe20007ffe0ff */
[----:B------:R-:W-:Y:S01]  /*2b30*/  @!P6 IMAD.IADD R4, R4, 0x1, -R14 ;  /* 0x000000010404e824 */ /* 0x000fe200078e0a0e */
[----:B------:R-:W-:Y:S01]  /*2b40*/  ISETP.GE.AND P6, PT, R13, RZ, PT ;  /* 0x000000ff0d00720c */ /* 0x000fe20003fc6270 */
[----:B------:R-:W-:Y:S01]  /*2b50*/  IMAD R13, R14, R21, R18 ;  /* 0x000000150e0d7224 */ /* 0x000fe200078e0212 */
[----:B------:R1:W-:Y:S01]  /*2b60*/  STL [R1+0x80], R7 ;  /* 0x0000800701007387 */ /* 0x0003e20000100800 */
[----:B------:R-:W-:Y:S01]  /*2b70*/  @!P0 IMAD.IADD R15, R15, 0x1, -R14 ;  /* 0x000000010f0f8824 */ /* 0x000fe200078e0a0e */
[----:B------:R-:W-:Y:S01]  /*2b80*/  ISETP.GE.AND P0, PT, R17, RZ, PT ;  /* 0x000000ff1100720c */ /* 0x000fe20003f06270 */
[----:B0-----:R-:W-:Y:S01]  /*2b90*/  IMAD.MOV.U32 R6, RZ, RZ, R20 ;  /* 0x000000ffff067224 */ /* 0x001fe200078e0014 */
[----:B------:R-:W-:Y:S01]  /*2ba0*/  IADD3 R18, R29, 0xe, RZ ;  /* 0x0000000e1d127810 */ /* 0x000fe20007ffe0ff */
[----:B------:R-:W-:Y:S01]  /*2bb0*/  @!P1 IMAD.IADD R0, R0, 0x1, -R14 ;  /* 0x0000000100009824 */ /* 0x000fe200078e0a0e */
[C---:B------:R-:W-:Y:S01]  /*2bc0*/  ISETP.GT.U32.AND P1, PT, R14.reuse, R13, PT ;  /* 0x0000000d0e00720c */ /* 0x040fe20003f24070 */
[----:B------:R-:W-:Y:S01]  /*2bd0*/  @!P5 IMAD.MOV R6, RZ, RZ, -R6 ;  /* 0x000000ffff06d224 */ /* 0x000fe200078e0a06 */
[----:B------:R-:W-:Y:S01]  /*2be0*/  ISETP.GT.U32.AND P5, PT, R14, R4, PT ;  /* 0x000000040e00720c */ /* 0x000fe20003fa4070 */
[----:B------:R-:W-:Y:S01]  /*2bf0*/  @!P2 IMAD.IADD R3, R3, 0x1, -R14 ;  /* 0x000000010303a824 */ /* 0x000fe200078e0a0e */
[----:B------:R-:W-:Y:S01]  /*2c00*/  ISETP.GE.AND P2, PT, R2, RZ, PT ;  /* 0x000000ff0200720c */ /* 0x000fe20003f46270 */
[----:B------:R-:W-:Y:S01]  /*2c10*/  IMAD.HI.U32 R17, R12, R19, RZ ;  /* 0x000000130c117227 */ /* 0x000fe200078e00ff */
[----:B------:R0:W-:Y:S01]  /*2c20*/  STL [R1+0x88], R6 ;  /* 0x0000880601007387 */ /* 0x0001e20000100800 */
[----:B-1----:R-:W-:-:S02]  /*2c30*/  IADD3 R7, R29, 0x9, RZ ;  /* 0x000000091d077810 */ /* 0x002fc40007ffe0ff */
[----:B------:R-:W-:Y:S01]  /*2c40*/  IMAD.MOV R17, RZ, RZ, -R17 ;  /* 0x000000ffff117224 */ /* 0x000fe200078e0a11 */
[----:B------:R-:W-:Y:S02]  /*2c50*/  IABS R21, R16 ;  /* 0x0000001000157213 */ /* 0x000fe40000000000 */
[----:B------:R-:W-:Y:S01]  /*2c60*/  IABS R24, R7 ;  /* 0x0000000700187213 */ /* 0x000fe20000000000 */
[----:B------:R-:W-:Y:S01]  /*2c70*/  IMAD R2, R14, R17, R19 ;  /* 0x000000110e027224 */ /* 0x000fe200078e0213 */
[----:B------:R-:W-:Y:S01]  /*2c80*/  IADD3 R17, R29, 0xf, RZ ;  /* 0x0000000f1d117810 */ /* 0x000fe20007ffe0ff */
[--C-:B------:R-:W-:Y:S01]  /*2c90*/  @!P5 IMAD.IADD R4, R4, 0x1, -R14.reuse ;  /* 0x000000010404d824 */ /* 0x100fe200078e0a0e */
[----:B------:R-:W-:Y:S01]  /*2ca0*/  ISETP.GE.AND P5, PT, R5, RZ, PT ;  /* 0x000000ff0500720c */ /* 0x000fe20003fa6270 */
[----:B0-----:R-:W-:Y:S01]  /*2cb0*/  IMAD.MOV.U32 R6, RZ, RZ, R15 ;  /* 0x000000ffff067224 */ /* 0x001fe200078e000f */
[----:B------:R-:W-:Y:S01]  /*2cc0*/  IADD3 R5, R29, 0x11, RZ ;  /* 0x000000111d057810 */ /* 0x000fe20007ffe0ff */
[----:B------:R-:W-:Y:S01]  /*2cd0*/  @!P1 IMAD.IADD R13, R13, 0x1, -R14 ;  /* 0x000000010d0d9824 */ /* 0x000fe200078e0a0e */
[----:B------:R-:W-:Y:S01]  /*2ce0*/  IADD3 R15, R29, 0x10, RZ ;  /* 0x000000101d0f7810 */ /* 0x000fe20007ffe0ff */
[----:B------:R-:W-:Y:S01]  /*2cf0*/  @!P3 IMAD.MOV R6, RZ, RZ, -R6 ;  /* 0x000000ffff06b224 */ /* 0x000fe200078e0a06 */
[C---:B------:R-:W-:Y:S01]  /*2d00*/  ISETP.GT.U32.AND P3, PT, R14.reuse, R3, PT ;  /* 0x000000030e00720c */ /* 0x040fe20003f64070 */
[----:B------:R-:W-:Y:S01]  /*2d10*/  @!P6 IMAD.MOV R4, RZ, RZ, -R4 ;  /* 0x000000ffff04e224 */ /* 0x000fe200078e0a04 */
[----:B------:R-:W-:-:S02]  /*2d20*/  ISETP.GT.U32.AND P1, PT, R14, R13, PT ;  /* 0x0000000d0e00720c */ /* 0x000fc40003f24070 */
[----:B------:R0:W-:Y:S01]  /*2d30*/  STL [R1+0xa4], R6 ;  /* 0x0000a40601007387 */ /* 0x0001e20000100800 */
[----:B------:R-:W-:Y:S02]  /*2d40*/  ISETP.GT.U32.AND P6, PT, R14, R2, PT ;  /* 0x000000020e00720c */ /* 0x000fe40003fc4070 */
[----:B------:R-:W-:-:S06]  /*2d50*/  IADD3 R7, R29, 0x2, RZ ;  /* 0x000000021d077810 */ /* 0x000fcc0007ffe0ff */
[----:B------:R-:W-:Y:S01]  /*2d60*/  @!P3 IMAD.IADD R3, R3, 0x1, -R14 ;  /* 0x000000010303b824 */ /* 0x000fe200078e0a0e */
[----:B------:R-:W-:Y:S01]  /*2d70*/  ISETP.GE.AND P3, PT, R15, RZ, PT ;  /* 0x000000ff0f00720c */ /* 0x000fe20003f66270 */
[----:B0-----:R-:W-:Y:S01]  /*2d80*/  IMAD.MOV.U32 R6, RZ, RZ, R0 ;  /* 0x000000ffff067224 */ /* 0x001fe200078e0000 */
[----:B------:R-:W-:Y:S01]  /*2d90*/  IADD3 R0, R29, 0xd, RZ ;  /* 0x0000000d1d007810 */ /* 0x000fe20007ffe0ff */
[----:B------:R-:W-:Y:S01]  /*2da0*/  @!P1 IMAD.IADD R13, R13, 0x1, -R14 ;  /* 0x000000010d0d9824 */ /* 0x000fe200078e0a0e */
[----:B------:R-:W-:Y:S01]  /*2db0*/  IABS R15, R15 ;  /* 0x0000000f000f7213 */ /* 0x000fe20000000000 */
[----:B------:R-:W-:Y:S01]  /*2dc0*/  @!P4 IMAD.MOV R6, RZ, RZ, -R6 ;  /* 0x000000ffff06c224 */ /* 0x000fe200078e0a06 */
[----:B------:R-:W-:Y:S01]  /*2dd0*/  ISETP.GE.AND P4, PT, R5, RZ, PT ;  /* 0x000000ff0500720c */ /* 0x000fe20003f86270 */
[----:B------:R-:W-:Y:S01]  /*2de0*/  @!P6 IMAD.IADD R2, R2, 0x1, -R14 ;  /* 0x000000010202e824 */ /* 0x000fe200078e0a0e */
[----:B------:R-:W-:Y:S01]  /*2df0*/  IABS R5, R5 ;  /* 0x0000000500057213 */ /* 0x000fe20000000000 */
[----:B------:R-:W-:Y:S01]  /*2e00*/  IMAD.HI.U32 R19, R12, R15, RZ ;  /* 0x0000000f0c137227 */ /* 0x000fe200078e00ff */
[----:B------:R0:W-:Y:S01]  /*2e10*/  STL [R1+0xa8], R6 ;  /* 0x0000a80601007387 */ /* 0x0001e20000100800 */
[----:B------:R-:W-:-:S02]  /*2e20*/  IABS R26, R0 ;  /* 0x00000000001a7213 */ /* 0x000fc40000000000 */
[----:B------:R-:W-:Y:S01]  /*2e30*/  ISETP.GT.U32.AND P6, PT, R14, R2, PT ;  /* 0x000000020e00720c */ /* 0x000fe20003fc4070 */
[----:B------:R-:W-:Y:S01]  /*2e40*/  STL [R1+0xb0], R4 ;  /* 0x0000b00401007387 */ /* 0x000fe20000100800 */
[----:B------:R-:W-:Y:S01]  /*2e50*/  IMAD.MOV R19, RZ, RZ, -R19 ;  /* 0x000000ffff137224 */ /* 0x000fe200078e0a13 */
[----:B------:R-:W-:Y:S02]  /*2e60*/  ISETP.GE.AND P1, PT, R18, RZ, PT ;  /* 0x000000ff1200720c */ /* 0x000fe40003f26270 */
[----:B------:R-:W-:Y:S01]  /*2e70*/  IABS R18, R18 ;  /* 0x0000001200127213 */ /* 0x000fe20000000000 */
[----:B0-----:R-:W-:Y:S02]  /*2e80*/  IMAD.MOV.U32 R6, RZ, RZ, R3 ;  /* 0x000000ffff067224 */ /* 0x001fe400078e0003 */
[----:B------:R-:W-:-:S04]  /*2e90*/  IMAD.HI.U32 R3, R12, R5, RZ ;  /* 0x000000050c037227 */ /* 0x000fc800078e00ff */
[----:B------:R-:W-:Y:S01]  /*2ea0*/  @!P0 IMAD.MOV R6, RZ, RZ, -R6 ;  /* 0x000000ffff068224 */ /* 0x000fe200078e0a06 */
[----:B------:R-:W-:Y:S01]  /*2eb0*/  ISETP.GE.AND P0, PT, R17, RZ, PT ;  /* 0x000000ff1100720c */ /* 0x000fe20003f06270 */
[----:B------:R-:W-:Y:S01]  /*2ec0*/  IMAD.MOV R3, RZ, RZ, -R3 ;  /* 0x000000ffff037224 */ /* 0x000fe200078e0a03 */
[----:B------:R-:W-:Y:S01]  /*2ed0*/  IABS R17, R17 ;  /* 0x0000001100117213 */ /* 0x000fe20000000000 */
[----:B------:R-:W-:Y:S01]  /*2ee0*/  @!P6 IMAD.IADD R2, R2, 0x1, -R14 ;  /* 0x000000010202e824 */ /* 0x000fe200078e0a0e */
[----:B------:R0:W-:Y:S01]  /*2ef0*/  STL [R1+0xbc], R6 ;  /* 0x0000bc0601007387 */ /* 0x0001e20000100800 */
[----:B------:R-:W-:Y:S01]  /*2f00*/  IMAD R5, R14, R3, R5 ;  /* 0x000000030e057224 */ /* 0x000fe200078e0205 */
[----:B------:R-:W-:Y:S01]  /*2f10*/  ISETP.GE.AND P6, PT, R0, RZ, PT ;  /* 0x000000ff0000720c */ /* 0x000fe20003fc6270 */
[----:B------:R-:W-:Y:S02]  /*2f20*/  IMAD.MOV.U32 R10, RZ, RZ, R2 ;  /* 0x000000ffff0a7224 */ /* 0x000fe400078e0002 */
[----:B------:R-:W-:-:S04]  /*2f30*/  IMAD.HI.U32 R3, R12, R26, RZ ;  /* 0x0000001a0c037227 */ /* 0x000fc800078e00ff */
[----:B------:R-:W-:Y:S02]  /*2f40*/  @!P5 IMAD.MOV R10, RZ, RZ, -R10 ;  /* 0x000000ffff0ad224 */ /* 0x000fe400078e0a0a */
[----:B0-----:R-:W-:Y:S02]  /*2f50*/  IMAD.MOV.U32 R6, RZ, RZ, R13 ;  /* 0x000000ffff067224 */ /* 0x001fe400078e000d */
[----:B------:R-:W-:Y:S02]  /*2f60*/  IMAD.MOV R3, RZ, RZ, -R3 ;  /* 0x000000ffff037224 */ /* 0x000fe400078e0a03 */
[----:B------:R-:W-:Y:S01]  /*2f70*/  @!P2 IMAD.MOV R6, RZ, RZ, -R6 ;  /* 0x000000ffff06a224 */ /* 0x000fe200078e0a06 */
[C---:B------:R-:W-:Y:S01]  /*2f80*/  ISETP.GT.U32.AND P2, PT, R14.reuse, R5, PT ;  /* 0x000000050e00720c */ /* 0x040fe20003f44070 */
[C---:B------:R-:W-:Y:S01]  /*2f90*/  IMAD R0, R14.reuse, R19, R15 ;  /* 0x000000130e007224 */ /* 0x040fe200078e020f */
[----:B------:R-:W-:Y:S01]  /*2fa0*/  IABS R19, R9 ;  /* 0x0000000900137213 */ /* 0x000fe20000000000 */
[----:B------:R-:W-:Y:S01]  /*2fb0*/  IMAD R26, R14, R3, R26 ;  /* 0x000000030e1a7224 */ /* 0x000fe200078e021a */
[----:B------:R0:W-:Y:S01]  /*2fc0*/  STL [R1+0xac], R6 ;  /* 0x0000ac0601007387 */ /* 0x0001e20000100800 */
[----:B------:R-:W-:Y:S01]  /*2fd0*/  IMAD.HI.U32 R3, R12, R24, RZ ;  /* 0x000000180c037227 */ /* 0x000fe200078e00ff */
[----:B------:R-:W-:-:S02]  /*2fe0*/  IADD3 R9, R29, 0x4, RZ ;  /* 0x000000041d097810 */ /* 0x000fc40007ffe0ff */
[----:B------:R1:W-:Y:S01]  /*2ff0*/  STL [R1+0x90], R10 ;  /* 0x0000900a01007387 */ /* 0x0003e20000100800 */
[----:B------:R-:W-:-:S04]  /*3000*/  IMAD.HI.U32 R15, R12, R19, RZ ;  /* 0x000000130c0f7227 */ /* 0x000fc800078e00ff */
[----:B------:R-:W-:Y:S01]  /*3010*/  @!P2 IMAD.IADD R5, R5, 0x1, -R14 ;  /* 0x000000010505a824 */ /* 0x000fe200078e0a0e */
[C---:B0-----:R-:W-:Y:S01]  /*3020*/  IADD3 R6, R29.reuse, 0x8, RZ ;  /* 0x000000081d067810 */ /* 0x041fe20007ffe0ff */
[----:B------:R-:W-:Y:S01]  /*3030*/  IMAD.MOV R3, RZ, RZ, -R3 ;  /* 0x000000ffff037224 */ /* 0x000fe200078e0a03 */
[----:B------:R-:W-:Y:S01]  /*3040*/  ISETP.GE.AND P2, PT, R22, RZ, PT ;  /* 0x000000ff1600720c */ /* 0x000fe20003f46270 */
[----:B------:R-:W-:Y:S01]  /*3050*/  IMAD.HI.U32 R20, R12, R17, RZ ;  /* 0x000000110c147227 */ /* 0x000fe200078e00ff */
[C---:B------:R-:W-:Y:S02]  /*3060*/  ISETP.GT.U32.AND P5, PT, R14.reuse, R5, PT ;  /* 0x000000050e00720c */ /* 0x040fe40003fa4070 */
[----:B------:R-:W-:Y:S01]  /*3070*/  IABS R27, R6 ;  /* 0x00000006001b7213 */ /* 0x000fe20000000000 */
[----:B------:R-:W-:Y:S01]  /*3080*/  IMAD R24, R14, R3, R24 ;  /* 0x000000030e187224 */ /* 0x000fe200078e0218 */
[----:B------:R-:W-:Y:S01]  /*3090*/  IABS R22, R22 ;  /* 0x0000001600167213 */ /* 0x000fe20000000000 */
[----:B------:R-:W-:Y:S01]  /*30a0*/  IMAD.HI.U32 R3, R12, R25, RZ ;  /* 0x000000190c037227 */ /* 0x000fe200078e00ff */
[----:B-1----:R-:W-:-:S03]  /*30b0*/  IADD3 R10, R29, 0x5, RZ ;  /* 0x000000051d0a7810 */ /* 0x002fc60007ffe0ff */
[----:B------:R-:W-:Y:S01]  /*30c0*/  IMAD.HI.U32 R2, R12, R27, RZ ;  /* 0x0000001b0c027227 */ /* 0x000fe200078e00ff */
[----:B------:R-:W-:-:S03]  /*30d0*/  IABS R23, R10 ;  /* 0x0000000a00177213 */ /* 0x000fc60000000000 */
[----:B------:R-:W-:Y:S01]  /*30e0*/  @!P5 IMAD.IADD R5, R5, 0x1, -R14 ;  /* 0x000000010505d824 */ /* 0x000fe200078e0a0e */
[C---:B------:R-:W-:Y:S01]  /*30f0*/  ISETP.GT.U32.AND P5, PT, R14.reuse, R0, PT ;  /* 0x000000000e00720c */ /* 0x040fe20003fa4070 */
[----:B------:R-:W-:Y:S02]  /*3100*/  IMAD.MOV R2, RZ, RZ, -R2 ;  /* 0x000000ffff027224 */ /* 0x000fe400078e0a02 */
[----:B------:R-:W-:Y:S02]  /*3110*/  IMAD.MOV.U32 R6, RZ, RZ, R5 ;  /* 0x000000ffff067224 */ /* 0x000fe400078e0005 */
[----:B------:R-:W-:Y:S01]  /*3120*/  IMAD R27, R14, R2, R27 ;  /* 0x000000020e1b7224 */ /* 0x000fe200078e021b */
[----:B------:R-:W-:Y:S01]  /*3130*/  IABS R2, c[0x0][0x178] ;  /* 0x00005e0000027a13 */ /* 0x000fe20000000000 */
[----:B------:R-:W-:Y:S02]  /*3140*/  @!P4 IMAD.MOV R6, RZ, RZ, -R6 ;  /* 0x000000ffff06c224 */ /* 0x000fe400078e0a06 */
[----:B------:R-:W-:-:S02]  /*3150*/  IMAD.MOV R5, RZ, RZ, -R15 ;  /* 0x000000ffff057224 */ /* 0x000fc400078e0a0f */
[----:B------:R-:W-:Y:S01]  /*3160*/  IMAD.MOV R3, RZ, RZ, -R3 ;  /* 0x000000ffff037224 */ /* 0x000fe200078e0a03 */
[----:B------:R0:W-:Y:S01]  /*3170*/  STL [R1+0x84], R6 ;  /* 0x0000840601007387 */ /* 0x0001e20000100800 */
[----:B------:R-:W-:Y:S01]  /*3180*/  IMAD R19, R14, R5, R19 ;  /* 0x000000050e137224 */ /* 0x000fe200078e0213 */
[----:B------:R-:W-:Y:S01]  /*3190*/  IABS R5, R9 ;  /* 0x0000000900057213 */ /* 0x000fe20000000000 */
[----:B------:R-:W-:Y:S01]  /*31a0*/  @!P5 IMAD.IADD R0, R0, 0x1, -R14 ;  /* 0x000000010000d824 */ /* 0x000fe200078e0a0e */
[----:B------:R-:W-:Y:S01]  /*31b0*/  STL [R1+0xac0], R16 ;  /* 0x000ac01001007387 */ /* 0x000fe20000100800 */
[C---:B------:R-:W-:Y:S02]  /*31c0*/  IMAD R25, R14.reuse, R3, R25 ;  /* 0x000000030e197224 */ /* 0x040fe400078e0219 */
[----:B------:R-:W-:Y:S01]  /*31d0*/  IMAD.MOV R13, RZ, RZ, -R20 ;  /* 0x000000ffff0d7224 */ /* 0x000fe200078e0a14 */
[----:B------:R-:W-:Y:S01]  /*31e0*/  ISETP.GT.U32.AND P5, PT, R14, R0, PT ;  /* 0x000000000e00720c */ /* 0x000fe20003fa4070 */
[----:B------:R-:W-:Y:S01]  /*31f0*/  IMAD.HI.U32 R3, R12, R5, RZ ;  /* 0x000000050c037227 */ /* 0x000fe200078e00ff */
[----:B------:R-:W-:-:S02]  /*3200*/  IABS R20, R8 ;  /* 0x0000000800147213 */ /* 0x000fc40000000000 */
[----:B------:R-:W-:Y:S01]  /*3210*/  IADD3 R8, R29, 0x3, RZ ;  /* 0x000000031d087810 */ /* 0x000fe20007ffe0ff */
[----:B0-----:R-:W-:Y:S02]  /*3220*/  IMAD.MOV.U32 R6, RZ, RZ, R2 ;  /* 0x000000ffff067224 */ /* 0x001fe400078e0002 */
[----:B------:R-:W-:Y:S02]  /*3230*/  IMAD R17, R14, R13, R17 ;  /* 0x0000000d0e117224 */ /* 0x000fe400078e0211 */
[----:B------:R0:W1:Y:S01]  /*3240*/  I2F.RP R28, R6 ;  /* 0x00000006001c7306 */ /* 0x0000620000209400 */
[----:B------:R-:W-:Y:S02]  /*3250*/  IMAD.MOV R3, RZ, RZ, -R3 ;  /* 0x000000ffff037224 */ /* 0x000fe400078e0a03 */
[----:B------:R-:W-:Y:S01]  /*3260*/  IMAD.HI.U32 R13, R12, R22, RZ ;  /* 0x000000160c0d7227 */ /* 0x000fe200078e00ff */
[----:B------:R-:W-:-:S03]  /*3270*/  ISETP.GT.U32.AND P4, PT, R14, R17, PT ;  /* 0x000000110e00720c */ /* 0x000fc60003f84070 */
[----:B------:R-:W-:Y:S01]  /*3280*/  IMAD R5, R14, R3, R5 ;  /* 0x000000030e057224 */ /* 0x000fe200078e0205 */
[----:B------:R-:W-:Y:S01]  /*3290*/  IABS R3, R7 ;  /* 0x0000000700037213 */ /* 0x000fe20000000000 */
[----:B------:R-:W-:Y:S01]  /*32a0*/  IMAD.MOV R13, RZ, RZ, -R13 ;  /* 0x000000ffff0d7224 */ /* 0x000fe200078e0a0d */
[----:B0-----:R-:W-:Y:S01]  /*32b0*/  IADD3 R6, R29, 0x1, RZ ;  /* 0x000000011d067810 */ /* 0x001fe20007ffe0ff */
[----:B------:R-:W-:Y:S02]  /*32c0*/  @!P5 IMAD.IADD R0, R0, 0x1, -R14 ;  /* 0x000000010000d824 */ /* 0x000fe400078e0a0e */
[----:B------:R-:W-:Y:S02]  /*32d0*/  IMAD R22, R14, R13, R22 ;  /* 0x0000000d0e167224 */ /* 0x000fe400078e0216 */
[C---:B------:R-:W-:Y:S01]  /*32e0*/  IMAD.HI.U32 R13, R12.reuse, R3, RZ ;  /* 0x000000030c0d7227 */ /* 0x040fe200078e00ff */
[----:B-1----:R-:W0:Y:S03]  /*32f0*/  MUFU.RCP R28, R28 ;  /* 0x0000001c001c7308 */ /* 0x002e260000001000 */
[----:B------:R-:W-:-:S04]  /*3300*/  IMAD.HI.U32 R4, R12, R18, RZ ;  /* 0x000000120c047227 */ /* 0x000fc800078e00ff */
[----:B------:R-:W-:Y:S02]  /*3310*/  IMAD.MOV R13, RZ, RZ, -R13 ;  /* 0x000000ffff0d7224 */ /* 0x000fe400078e0a0d */
[----:B------:R-:W-:Y:S02]  /*3320*/  @!P3 IMAD.MOV R0, RZ, RZ, -R0 ;  /* 0x000000ffff00b224 */ /* 0x000fe400078e0a00 */
[----:B------:R-:W-:Y:S02]  /*3330*/  IMAD.MOV R4, RZ, RZ, -R4 ;  /* 0x000000ffff047224 */ /* 0x000fe400078e0a04 */
[C---:B------:R-:W-:Y:S01]  /*3340*/  IMAD R3, R14.reuse, R13, R3 ;  /* 0x0000000d0e037224 */ /* 0x040fe200078e0203 */
[----:B------:R1:W-:Y:S01]  /*3350*/  STL [R1+0x18], R0 ;  /* 0x0000180001007387 */ /* 0x0003e20000100800 */
[----:B------:R-:W-:Y:S01]  /*3360*/  IMAD R18, R14, R4, R18 ;  /* 0x000000040e127224 */ /* 0x000fe200078e0212 */
[----:B0-----:R-:W-:Y:S01]  /*3370*/  IADD3 R28, R28, 0xffffffe, RZ ;  /* 0x0ffffffe1c1c7810 */ /* 0x001fe20007ffe0ff */
[----:B------:R-:W-:-:S03]  /*3380*/  IMAD.HI.U32 R4, R12, R20, RZ ;  /* 0x000000140c047227 */ /* 0x000fc600078e00ff */
[----:B------:R0:W2:Y:S01]  /*3390*/  F2I.FTZ.U32.TRUNC.NTZ R13, R28 ;  /* 0x0000001c000d7305 */ /* 0x0000a2000021f000 */
[----:B------:R-:W-:Y:S01]  /*33a0*/  IMAD.MOV R4, RZ, RZ, -R4 ;  /* 0x000000ffff047224 */ /* 0x000fe200078e0a04 */
[----:B------:R-:W-:Y:S01]  /*33b0*/  ISETP.GT.U32.AND P5, PT, R14, R18, PT ;  /* 0x000000120e00720c */ /* 0x000fe20003fa4070 */
[----:B------:R-:W-:Y:S01]  /*33c0*/  IMAD.HI.U32 R2, R12, R23, RZ ;  /* 0x000000170c027227 */ /* 0x000fe200078e00ff */
[----:B-1----:R-:W-:-:S03]  /*33d0*/  IABS R0, R29 ;  /* 0x0000001d00007213 */ /* 0x002fc60000000000 */
[----:B------:R-:W-:Y:S01]  /*33e0*/  IMAD R20, R14, R4, R20 ;  /* 0x000000040e147224 */ /* 0x000fe200078e0214 */
[----:B0-----:R-:W3:Y:S01]  /*33f0*/  LDL R28, [R1+0x7e0] ;  /* 0x0007e000011c7983 */ /* 0x001ee20000100800 */
[----:B------:R-:W-:-:S04]  /*3400*/  IMAD.HI.U32 R4, R12, R21, RZ ;  /* 0x000000150c047227 */ /* 0x000fc800078e00ff */
[----:B------:R-:W-:Y:S02]  /*3410*/  IMAD.MOV R4, RZ, RZ, -R4 ;  /* 0x000000ffff047224 */ /* 0x000fe400078e0a04 */
[----:B------:R-:W-:Y:S02]  /*3420*/  IMAD.MOV R2, RZ, RZ, -R2 ;  /* 0x000000ffff027224 */ /* 0x000fe400078e0a02 */
[C---:B------:R-:W-:Y:S01]  /*3430*/  IMAD R21, R14.reuse, R4, R21 ;  /* 0x000000040e157224 */ /* 0x040fe200078e0215 */
[----:B------:R-:W-:Y:S01]  /*3440*/  IABS R4, R8 ;  /* 0x0000000800047213 */ /* 0x000fe20000000000 */
[----:B------:R-:W-:Y:S01]  /*3450*/  IMAD R23, R14, R2, R23 ;  /* 0x000000020e177224 */ /* 0x000fe200078e0217 */
[----:B------:R-:W-:Y:S01]  /*3460*/  IABS R2, R6 ;  /* 0x0000000600027213 */ /* 0x000fe20000000000 */
[----:B------:R-:W-:Y:S02]  /*3470*/  @!P4 IMAD.IADD R17, R17, 0x1, -R14 ;  /* 0x000000011111c824 */ /* 0x000fe400078e0a0e */
[----:B------:R-:W-:-:S03]  /*3480*/  IMAD.HI.U32 R15, R12, R4, RZ ;  /* 0x000000040c0f7227 */ /* 0x000fc600078e00ff */
[----:B------:R-:W-:Y:S01]  /*3490*/  ISETP.GT.U32.AND P4, PT, R14, R17, PT ;  /* 0x000000110e00720c */ /* 0x000fe20003f84070 */
[----:B------:R-:W-:-:S04]  /*34a0*/  IMAD.HI.U32 R16, R12, R2, RZ ;  /* 0x000000020c107227 */ /* 0x000fc800078e00ff */
[----:B------:R-:W-:Y:S02]  /*34b0*/  IMAD.MOV R15, RZ, RZ, -R15 ;  /* 0x000000ffff0f7224 */ /* 0x000fe400078e0a0f */
[----:B------:R-:W-:Y:S01]  /*34c0*/  @!P5 IMAD.IADD R18, R18, 0x1, -R14 ;  /* 0x000000011212d824 */ /* 0x000fe200078e0a0e */
[C---:B------:R-:W-:Y:S01]  /*34d0*/  ISETP.GT.U32.AND P5, PT, R14.reuse, R22, PT ;  /* 0x000000160e00720c */ /* 0x040fe20003fa4070 */
[C---:B------:R-:W-:Y:S02]  /*34e0*/  IMAD R4, R14.reuse, R15, R4 ;  /* 0x0000000f0e047224 */ /* 0x040fe400078e0204 */
[----:B------:R-:W-:Y:S02]  /*34f0*/  IMAD.MOV R15, RZ, RZ, -R16 ;  /* 0x000000ffff0f7224 */ /* 0x000fe400078e0a10 */
[----:B------:R-:W4:Y:S01]  /*3500*/  LDL.LU R16, [R1+0xac0] ;  /* 0x000ac00001107983 */ /* 0x000f220000300800 */
[----:B------:R-:W-:Y:S01]  /*3510*/  @!P4 IMAD.IADD R17, R17, 0x1, -R14 ;  /* 0x000000011111c824 */ /* 0x000fe200078e0a0e */
[----:B------:R-:W-:Y:S01]  /*3520*/  ISETP.GT.U32.AND P4, PT, R14, R26, PT ;  /* 0x0000001a0e00720c */ /* 0x000fe20003f84070 */
[----:B------:R-:W-:-:S05]  /*3530*/  IMAD.HI.U32 R12, R12, R0, RZ ;  /* 0x000000000c0c7227 */ /* 0x000fca00078e00ff */
[----:B------:R-:W-:-:S05]  /*3540*/  @!P5 IMAD.IADD R22, R22, 0x1, -R14 ;  /* 0x000000011616d824 */ /* 0x000fca00078e0a0e */
[----:B------:R-:W-:Y:S02]  /*3550*/  ISETP.GT.U32.AND P5, PT, R14, R22, PT ;  /* 0x000000160e00720c */ /* 0x000fe40003fa4070 */
[----:B------:R-:W-:Y:S01]  /*3560*/  @!P4 IMAD.IADD R26, R26, 0x1, -R14 ;  /* 0x000000011a1ac824 */ /* 0x000fe200078e0a0e */
[----:B------:R-:W-:-:S04]  /*3570*/  ISETP.GT.U32.AND P4, PT, R14, R18, PT ;  /* 0x000000120e00720c */ /* 0x000fc80003f84070 */
[----:B------:R-:W-:-:S06]  /*3580*/  ISETP.GT.U32.AND P3, PT, R14, R26, PT ;  /* 0x0000001a0e00720c */ /* 0x000fcc0003f64070 */
[--C-:B------:R-:W-:Y:S01]  /*3590*/  @!P5 IMAD.IADD R22, R22, 0x1, -R14.reuse ;  /* 0x000000011616d824 */ /* 0x100fe200078e0a0e */
[----:B------:R-:W-:Y:S02]  /*35a0*/  ISETP.GT.U32.AND P5, PT, R14, R24, PT ;  /* 0x000000180e00720c */ /* 0x000fe40003fa4070 */
[----:B------:R-:W-:Y:S01]  /*35b0*/  @!P4 IMAD.IADD R18, R18, 0x1, -R14 ;  /* 0x000000011212c824 */ /* 0x000fe200078e0a0e */
[----:B------:R-:W-:-:S03]  /*35c0*/  ISETP.GT.U32.AND P4, PT, R14, R19, PT ;  /* 0x000000130e00720c */ /* 0x000fc60003f84070 */
[----:B------:R-:W-:Y:S01]  /*35d0*/  @!P3 IMAD.IADD R26, R26, 0x1, -R14 ;  /* 0x000000011a1ab824 */ /* 0x000fe200078e0a0e */
[----:B------:R-:W-:-:S09]  /*35e0*/  ISETP.GT.U32.AND P3, PT, R14, R20, PT ;  /* 0x000000140e00720c */ /* 0x000fd20003f64070 */
[----:B------:R-:W-:Y:S01]  /*35f0*/  @!P4 IMAD.IADD R19, R19, 0x1, -R14 ;  /* 0x000000011313c824 */ /* 0x000fe200078e0a0e */
[----:B------:R-:W-:-:S03]  /*3600*/  ISETP.GT.U32.AND P4, PT, R14, R27, PT ;  /* 0x0000001b0e00720c */ /* 0x000fc60003f84070 */
[--C-:B------:R-:W-:Y:S01]  /*3610*/  @!P3 IMAD.IADD R20, R20, 0x1, -R14.reuse ;  /* 0x000000011414b824 */ /* 0x100fe200078e0a0e */
[----:B------:R-:W-:Y:S01]  /*3620*/  ISETP.GT.U32.AND P3, PT, R14, R21, PT ;  /* 0x000000150e00720c */ /* 0x000fe20003f64070 */
[----:B------:R-:W-:Y:S01]  /*3630*/  @!P5 IMAD.IADD R24, R24, 0x1, -R14 ;  /* 0x000000011818d824 */ /* 0x000fe200078e0a0e */
[----:B------:R-:W-:Y:S01]  /*3640*/  ISETP.GT.U32.AND P5, PT, R14, R19, PT ;  /* 0x000000130e00720c */ /* 0x000fe20003fa4070 */
[----:B------:R-:W-:-:S03]  /*3650*/  @!P0 IMAD.MOV R17, RZ, RZ, -R17 ;  /* 0x000000ffff118224 */ /* 0x000fc600078e0a11 */
[----:B------:R-:W-:-:S03]  /*3660*/  ISETP.GT.U32.AND P0, PT, R14, R24, PT ;  /* 0x000000180e00720c */ /* 0x000fc60003f04070 */
[----:B------:R-:W-:Y:S01]  /*3670*/  @!P4 IMAD.IADD R27, R27, 0x1, -R14 ;  /* 0x000000011b1bc824 */ /* 0x000fe200078e0a0e */
[C---:B------:R-:W-:Y:S01]  /*3680*/  ISETP.GT.U32.AND P4, PT, R14.reuse, R20, PT ;  /* 0x000000140e00720c */ /* 0x040fe20003f84070 */
[----:B------:R-:W-:Y:S02]  /*3690*/  @!P1 IMAD.MOV R18, RZ, RZ, -R18 ;  /* 0x000000ffff129224 */ /* 0x000fe400078e0a12 */
[----:B------:R-:W-:Y:S01]  /*36a0*/  @!P3 IMAD.IADD R21, R21, 0x1, -R14 ;  /* 0x000000011515b824 */ /* 0x000fe200078e0a0e */
[C---:B------:R-:W-:Y:S01]  /*36b0*/  ISETP.GT.U32.AND P1, PT, R14.reuse, R27, PT ;  /* 0x0000001b0e00720c */ /* 0x040fe20003f24070 */
[----:B------:R-:W-:Y:S02]  /*36c0*/  IMAD.MOV R12, RZ, RZ, -R12 ;  /* 0x000000ffff0c7224 */ /* 0x000fe400078e0a0c */
[----:B------:R-:W-:Y:S01]  /*36d0*/  @!P5 IMAD.IADD R19, R19, 0x1, -R14 ;  /* 0x000000011313d824 */ /* 0x000fe200078e0a0e */
[C---:B------:R-:W-:Y:S01]  /*36e0*/  ISETP.GT.U32.AND P3, PT, R14.reuse, R21, PT ;  /* 0x000000150e00720c */ /* 0x040fe20003f64070 */
[----:B------:R-:W-:Y:S01]  /*36f0*/  STL [R1+0xa80], R17 ;  /* 0x000a801101007387 */ /* 0x000fe20000100800 */
[C---:B------:R-:W-:Y:S01]  /*3700*/  ISETP.GT.U32.AND P5, PT, R14.reuse, R25, PT ;  /* 0x000000190e00720c */ /* 0x040fe20003fa4070 */
[----:B------:R-:W-:-:S02]  /*3710*/  IMAD R0, R14, R12, R0 ;  /* 0x0000000c0e007224 */ /* 0x000fc400078e0200 */
[----:B------:R0:W-:Y:S01]  /*3720*/  STL [R1+0xa84], R18 ;  /* 0x000a841201007387 */ /* 0x0001e20000100800 */
[----:B------:R-:W-:Y:S01]  /*3730*/  @!P0 IMAD.IADD R24, R24, 0x1, -R14 ;  /* 0x0000000118188824 */ /* 0x000fe200078e0a0e */
[C---:B------:R-:W-:Y:S01]  /*3740*/  ISETP.GT.U32.AND P0, PT, R14.reuse, R5, PT ;  /* 0x000000050e00720c */ /* 0x040fe20003f04070 */
[----:B--2---:R-:W-:Y:S02]  /*3750*/  IMAD.MOV R12, RZ, RZ, -R13 ;  /* 0x000000ffff0c7224 */ /* 0x004fe400078e0a0d */
[----:B------:R-:W-:Y:S01]  /*3760*/  IMAD R2, R14, R15, R2 ;  /* 0x0000000f0e027224 */ /* 0x000fe200078e0202 */
[----:B0-----:R-:W-:Y:S01]  /*3770*/  IABS R18, c[0x0][0x178] ;  /* 0x00005e0000127a13 */ /* 0x001fe20000000000 */
[--C-:B------:R-:W-:Y:S01]  /*3780*/  @!P4 IMAD.IADD R20, R20, 0x1, -R14.reuse ;  /* 0x000000011414c824 */ /* 0x100fe200078e0a0e */
[C---:B------:R-:W-:Y:S01]  /*3790*/  ISETP.GT.U32.AND P4, PT, R14.reuse, R23, PT ;  /* 0x000000170e00720c */ /* 0x040fe20003f84070 */
[----:B------:R-:W-:Y:S01]  /*37a0*/  @!P1 IMAD.IADD R27, R27, 0x1, -R14 ;  /* 0x000000011b1b9824 */ /* 0x000fe200078e0a0e */
[----:B------:R-:W-:Y:S01]  /*37b0*/  ISETP.GT.U32.AND P1, PT, R14, R4, PT ;  /* 0x000000040e00720c */ /* 0x000fe20003f24070 */
[----:B------:R-:W-:-:S02]  /*37c0*/  IMAD R15, R12, R18, RZ ;  /* 0x000000120c0f7224 */ /* 0x000fc400078e02ff */
[----:B------:R-:W-:Y:S02]  /*37d0*/  IMAD.MOV.U32 R12, RZ, RZ, RZ ;  /* 0x000000ffff0c7224 */ /* 0x000fe400078e00ff */
[--C-:B------:R-:W-:Y:S01]  /*37e0*/  @!P3 IMAD.IADD R21, R21, 0x1, -R14.reuse ;  /* 0x000000011515b824 */ /* 0x100fe200078e0a0e */
[C---:B------:R-:W-:Y:S01]  /*37f0*/  ISETP.GT.U32.AND P3, PT, R14.reuse, R3, PT ;  /* 0x000000030e00720c */ /* 0x040fe20003f64070 */
[----:B------:R-:W-:Y:S01]  /*3800*/  @!P5 IMAD.IADD R25, R25, 0x1, -R14 ;  /* 0x000000011919d824 */ /* 0x000fe200078e0a0e */
[----:B------:R-:W-:Y:S01]  /*3810*/  ISETP.GT.U32.AND P5, PT, R14, R2, PT ;  /* 0x000000020e00720c */ /* 0x000fe20003fa4070 */
[----:B------:R-:W-:Y:S01]  /*3820*/  IMAD.HI.U32 R15, R13, R15, R12 ;  /* 0x0000000f0d0f7227 */ /* 0x000fe200078e000c */
[----:B------:R-:W-:-:S03]  /*3830*/  IADD3 R13, R29, 0xb, RZ ;  /* 0x0000000b1d0d7810 */ /* 0x000fc60007ffe0ff */
[--C-:B------:R-:W-:Y:S01]  /*3840*/  @!P0 IMAD.IADD R5, R5, 0x1, -R14.reuse ;  /* 0x0000000105058824 */ /* 0x100fe200078e0a0e */
[----:B------:R-:W-:Y:S02]  /*3850*/  ISETP.GE.AND P0, PT, R13, RZ, PT ;  /* 0x000000ff0d00720c */ /* 0x000fe40003f06270 */
[----:B------:R-:W-:Y:S01]  /*3860*/  IADD3 R17, R29, 0xa, RZ ;  /* 0x0000000a1d117810 */ /* 0x000fe20007ffe0ff */
[--C-:B------:R-:W-:Y:S01]  /*3870*/  @!P4 IMAD.IADD R23, R23, 0x1, -R14.reuse ;  /* 0x000000011717c824 */ /* 0x100fe200078e0a0e */
[----:B------:R-:W-:Y:S01]  /*3880*/  ISETP.GT.U32.AND P4, PT, R14, R0, PT ;  /* 0x000000000e00720c */ /* 0x000fe20003f84070 */
[--C-:B------:R-:W-:Y:S01]  /*3890*/  @!P1 IMAD.IADD R4, R4, 0x1, -R14.reuse ;  /* 0x0000000104049824 */ /* 0x100fe200078e0a0e */
[----:B------:R-:W-:Y:S02]  /*38a0*/  ISETP.GE.AND P1, PT, R17, RZ, PT ;  /* 0x000000ff1100720c */ /* 0x000fe40003f26270 */
[----:B------:R-:W-:Y:S01]  /*38b0*/  IADD3 R17, R29, 0x8, RZ ;  /* 0x000000081d117810 */ /* 0x000fe20007ffe0ff */
[----:B------:R-:W-:-:S02]  /*38c0*/  @!P3 IMAD.IADD R3, R3, 0x1, -R14 ;  /* 0x000000010303b824 */ /* 0x000fc400078e0a0e */
[----:B------:R-:W-:Y:S01]  /*38d0*/  @!P5 IMAD.IADD R2, R2, 0x1, -R14 ;  /* 0x000000010202d824 */ /* 0x000fe200078e0a0e */
[----:B------:R-:W-:Y:S01]  /*38e0*/  ISETP.GE.AND P5, PT, R17, RZ, PT ;  /* 0x000000ff1100720c */ /* 0x000fe20003fa6270 */
[----:B------:R-:W-:Y:S01]  /*38f0*/  @!P0 IMAD.MOV R19, RZ, RZ, -R19 ;  /* 0x000000ffff138224 */ /* 0x000fe200078e0a13 */
[----:B------:R-:W-:-:S03]  /*3900*/  ISETP.GT.U32.AND P0, PT, R14, R5, PT ;  /* 0x000000050e00720c */ /* 0x000fc60003f04070 */
[----:B------:R-:W-:Y:S01]  /*3910*/  @!P4 IMAD.IADD R0, R0, 0x1, -R14 ;  /* 0x000000010000c824 */ /* 0x000fe200078e0a0e */
[C---:B------:R-:W-:Y:S01]  /*3920*/  ISETP.GT.U32.AND P4, PT, R14.reuse, R25, PT ;  /* 0x000000190e00720c */ /* 0x040fe20003f84070 */
[----:B------:R-:W-:Y:S01]  /*3930*/  @!P2 IMAD.MOV R22, RZ, RZ, -R22 ;  /* 0x000000ffff16a224 */ /* 0x000fe200078e0a16 */
[C---:B------:R-:W-:Y:S01]  /*3940*/  ISETP.GT.U32.AND P2, PT, R14.reuse, R23, PT ;  /* 0x000000170e00720c */ /* 0x040fe20003f44070 */
[----:B------:R-:W-:Y:S01]  /*3950*/  @!P1 IMAD.MOV R20, RZ, RZ, -R20 ;  /* 0x000000ffff149224 */ /* 0x000fe200078e0a14 */
[C---:B------:R-:W-:Y:S01]  /*3960*/  ISETP.GT.U32.AND P1, PT, R14.reuse, R4, PT ;  /* 0x000000040e00720c */ /* 0x040fe20003f24070 */
[----:B------:R-:W-:Y:S02]  /*3970*/  @!P6 IMAD.MOV R26, RZ, RZ, -R26 ;  /* 0x000000ffff1ae224 */ /* 0x000fe400078e0a1a */
[----:B------:R-:W-:Y:S01]  /*3980*/  @!P5 IMAD.MOV R27, RZ, RZ, -R27 ;  /* 0x000000ffff1bd224 */ /* 0x000fe200078e0a1b */
[C---:B------:R-:W-:Y:S01]  /*3990*/  ISETP.GT.U32.AND P5, PT, R14.reuse, R2, PT ;  /* 0x000000020e00720c */ /* 0x040fe20003fa4070 */
[----:B------:R-:W-:Y:S01]  /*39a0*/  @!P0 IMAD.IADD R5, R5, 0x1, -R14 ;  /* 0x0000000105058824 */ /* 0x000fe200078e0a0e */
[----:B------:R0:W-:Y:S01]  /*39b0*/  STL [R1+0xa88], R26 ;  /* 0x000a881a01007387 */ /* 0x0001e20000100800 */
[----:B------:R-:W-:-:S02]  /*39c0*/  ISETP.GT.U32.AND P6, PT, R14, R0, PT ;  /* 0x000000000e00720c */ /* 0x000fc40003fc4070 */
[--C-:B------:R-:W-:Y:S01]  /*39d0*/  @!P4 IMAD.IADD R25, R25, 0x1, -R14.reuse ;  /* 0x000000011919c824 */ /* 0x100fe200078e0a0e */
[----:B------:R-:W-:Y:S01]  /*39e0*/  STL [R1+0xa8c], R22 ;  /* 0x000a8c1601007387 */ /* 0x000fe20000100800 */
[----:B------:R-:W-:-:S03]  /*39f0*/  @!P2 IMAD.IADD R23, R23, 0x1, -R14 ;  /* 0x000000011717a824 */ /* 0x000fc600078e0a0e */
[----:B------:R-:W-:Y:S01]  /*3a00*/  STL [R1+0xa90], R19 ;  /* 0x000a901301007387 */ /* 0x000fe20000100800 */
[----:B------:R-:W-:-:S03]  /*3a10*/  ISETP.GE.AND P2, PT, R11, RZ, PT ;  /* 0x000000ff0b00720c */ /* 0x000fc60003f46270 */
[----:B------:R-:W-:Y:S01]  /*3a20*/  STL [R1+0xa94], R20 ;  /* 0x000a941401007387 */ /* 0x000fe20000100800 */
[--C-:B------:R-:W-:Y:S01]  /*3a30*/  @!P1 IMAD.IADD R4, R4, 0x1, -R14.reuse ;  /* 0x0000000104049824 */ /* 0x100fe200078e0a0e */
[----:B------:R-:W-:Y:S01]  /*3a40*/  ISETP.GE.AND P1, PT, R10, RZ, PT ;  /* 0x000000ff0a00720c */ /* 0x000fe20003f26270 */
[--C-:B------:R-:W-:Y:S01]  /*3a50*/  @!P5 IMAD.IADD R2, R2, 0x1, -R14.reuse ;  /* 0x000000010202d824 */ /* 0x100fe200078e0a0e */
[----:B------:R-:W-:Y:S01]  /*3a60*/  ISETP.GE.AND P5, PT, R8, RZ, PT ;  /* 0x000000ff0800720c */ /* 0x000fe20003fa6270 */
[----:B------:R-:W-:Y:S01]  /*3a70*/  @!P6 IMAD.IADD R0, R0, 0x1, -R14 ;  /* 0x000000010000e824 */ /* 0x000fe200078e0a0e */
[----:B------:R-:W-:Y:S01]  /*3a80*/  ISETP.GE.AND P6, PT, R7, RZ, PT ;  /* 0x000000ff0700720c */ /* 0x000fe20003fc6270 */
[----:B0-----:R-:W-:-:S08]  /*3a90*/  IMAD.MOV.U32 R26, RZ, RZ, 0x7f ;  /* 0x0000007fff1a7424 */ /* 0x001fd000078e00ff */
[----:B------:R-:W-:Y:S01]  /*3aa0*/  @!P1 IMAD.MOV R23, RZ, RZ, -R23 ;  /* 0x000000ffff179224 */ /* 0x000fe200078e0a17 */
[----:B------:R-:W-:Y:S02]  /*3ab0*/  ISETP.GE.AND P1, PT, R29, RZ, PT ;  /* 0x000000ff1d00720c */ /* 0x000fe40003f26270 */
[----:B------:R-:W-:Y:S01]  /*3ac0*/  IADD3 R26, R26, c[0x0][0x180], RZ ;  /* 0x000060001a1a7a10 */ /* 0x000fe20007ffe0ff */
[----:B------:R-:W-:Y:S01]  /*3ad0*/  @!P2 IMAD.MOV R25, RZ, RZ, -R25 ;  /* 0x000000ffff19a224 */ /* 0x000fe200078e0a19 */
[----:B---3--:R-:W-:-:S05]  /*3ae0*/  IABS R28, R28 ;  /* 0x0000001c001c7213 */ /* 0x008fca0000000000 */
[----:B------:R-:W-:Y:S01]  /*3af0*/  IMAD.MOV.U32 R12, RZ, RZ, R28 ;  /* 0x000000ffff0c7224 */ /* 0x000fe200078e001c */
[----:B------:R-:W-:-:S03]  /*3b00*/  IADD3 R28, R29, 0x9, RZ ;  /* 0x000000091d1c7810 */ /* 0x000fc60007ffe0ff */
[----:B------:R-:W-:Y:S01]  /*3b10*/  IMAD.HI.U32 R13, R15, R12, RZ ;  /* 0x0000000c0f0d7227 */ /* 0x000fe200078e00ff */
[----:B------:R-:W-:Y:S01]  /*3b20*/  ISETP.GE.AND P3, PT, R28, RZ, PT ;  /* 0x000000ff1c00720c */ /* 0x000fe20003f66270 */
[----:B------:R-:W0:Y:S02]  /*3b30*/  S2R R15, SR_TID.X ;  /* 0x00000000000f7919 */ /* 0x000e240000002100 */
[----:B------:R-:W-:-:S04]  /*3b40*/  IMAD.MOV R13, RZ, RZ, -R13 ;  /* 0x000000ffff0d7224 */ /* 0x000fc800078e0a0d */
[----:B------:R-:W-:-:S06]  /*3b50*/  IMAD R17, R18, R13, R12 ;  /* 0x0000000d12117224 */ /* 0x000fcc00078e020c */
[----:B------:R-:W-:Y:S01]  /*3b60*/  @!P3 IMAD.MOV R24, RZ, RZ, -R24 ;  /* 0x000000ffff18b224 */ /* 0x000fe200078e0a18 */
[----:B------:R-:W-:Y:S02]  /*3b70*/  ISETP.GT.U32.AND P3, PT, R14, R3, PT ;  /* 0x000000030e00720c */ /* 0x000fe40003f64070 */
[----:B------:R-:W-:Y:S02]  /*3b80*/  ISETP.GT.U32.AND P0, PT, R18, R17, PT ;  /* 0x000000111200720c */ /* 0x000fe40003f04070 */
[----:B------:R-:W-:Y:S01]  /*3b90*/  STL [R1+0xa98], R24 ;  /* 0x000a981801007387 */ /* 0x000fe20000100800 */
[----:B----4-:R-:W-:-:S03]  /*3ba0*/  ISETP.GE.AND P4, PT, R16, RZ, PT ;  /* 0x000000ff1000720c */ /* 0x010fc60003f86270 */
[----:B------:R-:W-:Y:S01]  /*3bb0*/  STL [R1+0xa9c], R27 ;  /* 0x000a9c1b01007387 */ /* 0x000fe20000100800 */
[----:B0-----:R-:W-:-:S03]  /*3bc0*/  IMAD.SHL.U32 R12, R15, 0x8, RZ ;  /* 0x000000080f0c7824 */ /* 0x001fc600078e00ff */
[----:B------:R-:W2:Y:S01]  /*3bd0*/  LDL.LU R16, [R1+0xabc] ;  /* 0x000abc0001107983 */ /* 0x000ea20000300800 */
[----:B------:R-:W-:Y:S01]  /*3be0*/  @!P3 IMAD.IADD R3, R3, 0x1, -R14 ;  /* 0x000000010303b824 */ /* 0x000fe200078e0a0e */
[----:B------:R-:W-:Y:S02]  /*3bf0*/  ISETP.GE.AND P3, PT, R9, RZ, PT ;  /* 0x000000ff0900720c */ /* 0x000fe40003f66270 */
[----:B------:R-:W3:Y:S04]  /*3c00*/  LDL.LU R11, [R1+0xab8] ;  /* 0x000ab800010b7983 */ /* 0x000ee80000300800 */
[----:B------:R-:W4:Y:S01]  /*3c10*/  LDL.LU R10, [R1+0xab4] ;  /* 0x000ab400010a7983 */ /* 0x000f220000300800 */
[----:B------:R-:W-:-:S03]  /*3c20*/  LOP3.LUT R13, R15, 0x7, RZ, 0xc0, !PT ;  /* 0x000000070f0d7812 */ /* 0x000fc600078ec0ff */
[----:B------:R-:W5:Y:S01]  /*3c30*/  LDL.LU R9, [R1+0xab0] ;  /* 0x000ab00001097983 */ /* 0x000f620000300800 */
[----:B------:R-:W-:-:S03]  /*3c40*/  @!P0 IMAD.IADD R17, R17, 0x1, -R18 ;  /* 0x0000000111118824 */ /* 0x000fc600078e0a12 */
[----:B------:R-:W2:Y:S04]  /*3c50*/  LDL.LU R8, [R1+0xaac] ;  /* 0x000aac0001087983 */ /* 0x000ea80000300800 */
[----:B------:R0:W-:Y:S01]  /*3c60*/  STL [R1+0x7dc], R12 ;  /* 0x0007dc0c01007387 */ /* 0x0001e20000100800 */
[----:B------:R-:W-:Y:S01]  /*3c70*/  @!P4 IMAD.MOV R21, RZ, RZ, -R21 ;  /* 0x000000ffff15c224 */ /* 0x000fe200078e0a15 */
[----:B------:R-:W-:Y:S01]  /*3c80*/  ISETP.GT.U32.AND P4, PT, R18, R17, PT ;  /* 0x000000111200720c */ /* 0x000fe20003f84070 */
[C---:B------:R-:W-:Y:S01]  /*3c90*/  IMAD.SHL.U32 R14, R15.reuse, 0x2, RZ ;  /* 0x000000020f0e7824 */ /* 0x040fe200078e00ff */
[----:B------:R-:W-:Y:S01]  /*3ca0*/  LOP3.LUT R28, R15, 0x20, RZ, 0xc0, !PT ;  /* 0x000000200f1c7812 */ /* 0x000fe200078ec0ff */
[----:B------:R-:W2:Y:S01]  /*3cb0*/  LDL.LU R7, [R1+0xaa8] ;  /* 0x000aa80001077983 */ /* 0x000ea20000300800 */
[----:B0-----:R-:W-:-:S05]  /*3cc0*/  LOP3.LUT R12, R12, 0x30, RZ, 0xc0, !PT ;  /* 0x000000300c0c7812 */ /* 0x001fca00078ec0ff */
[C---:B------:R-:W-:Y:S02]  /*3cd0*/  IMAD R12, R13.reuse, 0x40, R12 ;  /* 0x000000400d0c7824 */ /* 0x040fe400078e020c */
[----:B------:R-:W-:Y:S02]  /*3ce0*/  IMAD R13, R13, 0x110, RZ ;  /* 0x000001100d0d7824 */ /* 0x000fe400078e02ff */
[----:B------:R-:W-:-:S03]  /*3cf0*/  IMAD.SHL.U32 R28, R28, 0x40, RZ ;  /* 0x000000401c1c7824 */ /* 0x000fc600078e00ff */
[--C-:B------:R-:W-:Y:S02]  /*3d00*/  LOP3.LUT R13, R13, 0x30, R14.reuse, 0x78, !PT ;  /* 0x000000300d0d7812 */ /* 0x100fe400078e780e */
[----:B------:R-:W-:Y:S02]  /*3d10*/  LOP3.LUT R12, R12, 0x10, R14, 0x78, !PT ;  /* 0x000000100c0c7812 */ /* 0x000fe400078e780e */
[----:B------:R-:W-:Y:S01]  /*3d20*/  LOP3.LUT R14, R13, R28, RZ, 0xfc, !PT ;  /* 0x0000001c0d0e7212 */ /* 0x000fe200078efcff */
[----:B------:R-:W-:Y:S01]  /*3d30*/  @!P4 IMAD.IADD R17, R17, 0x1, -R18 ;  /* 0x000000011111c824 */ /* 0x000fe200078e0a12 */
[----:B------:R-:W-:Y:S02]  /*3d40*/  ISETP.GE.AND P0, PT, R6, RZ, PT ;  /* 0x000000ff0600720c */ /* 0x000fe40003f06270 */
[----:B------:R-:W2:Y:S04]  /*3d50*/  LDL.LU R6, [R1+0xaa4] ;  /* 0x000aa40001067983 */ /* 0x000ea80000300800 */
[----:B------:R0:W-:Y:S04]  /*3d60*/  STL [R1+0x7b8], R12 ;  /* 0x0007b80c01007387 */ /* 0x0001e80000100800 */
[----:B------:R1:W-:Y:S04]  /*3d70*/  STL [R1+0x144], R14 ;  /* 0x0001440e01007387 */ /* 0x0003e80000100800 */
[----:B------:R-:W2:Y:S04]  /*3d80*/  LDL.LU R27, [R1+0x10] ;  /* 0x00001000011b7983 */ /* 0x000ea80000300800 */
[----:B------:R-:W3:Y:S04]  /*3d90*/  LDL.LU R24, [R1] ;  /* 0x0000000001187983 */ /* 0x000ee80000300800 */
[----:B------:R1:W-:Y:S04]  /*3da0*/  STL [R1+0xcc], R17 ;  /* 0x0000cc1101007387 */ /* 0x0003e80000100800 */
[----:B------:R-:W4:Y:S01]  /*3db0*/  LDL.LU R29, [R1+0xaa0] ;  /* 0x000aa000011d7983 */ /* 0x000f220000300800 */
[----:B------:R-:W-:Y:S01]  /*3dc0*/  LOP3.LUT R19, R15, 0x3f, RZ, 0xc0, !PT ;  /* 0x0000003f0f137812 */ /* 0x000fe200078ec0ff */
[----:B0-----:R-:W-:Y:S01]  /*3dd0*/  IMAD.MOV.U32 R12, RZ, RZ, c[0x0][0x18c] ;  /* 0x00006300ff0c7624 */ /* 0x001fe200078e00ff */
[----:B------:R-:W-:-:S03]  /*3de0*/  SHF.R.S32.HI R15, RZ, 0x1f, R26 ;  /* 0x0000001fff0f7819 */ /* 0x000fc6000001141a */
[----:B------:R-:W-:Y:S01]  /*3df0*/  IMAD R13, R19, c[0x0][0x18c], RZ ;  /* 0x00006300130d7a24 */ /* 0x000fe200078e02ff */
[----:B------:R-:W-:Y:S01]  /*3e00*/  LEA.HI R15, R15, R26, RZ, 0x7 ;  /* 0x0000001a0f0f7211 */ /* 0x000fe200078f38ff */
[----:B------:R-:W5:Y:S02]  /*3e10*/  LDL.LU R19, [R1+0x40] ;  /* 0x0000400001137983 */ /* 0x000f640000300800 */
[----:B------:R-:W-:Y:S01]  /*3e20*/  IMAD R15, R12, 0x40, R13 ;  /* 0x000000400c0f7824 */ /* 0x000fe200078e020d */
[C---:B------:R-:W-:Y:S01]  /*3e30*/  LEA R12, P2, R13.reuse, c[0x0][0x168], 0x1 ;  /* 0x00005a000d0c7a11 */ /* 0x040fe200078408ff */
[----:B------:R-:W5:Y:S03]  /*3e40*/  LDL.LU R22, [R1+0x4c] ;  /* 0x00004c0001167983 */ /* 0x000f660000300800 */
[----:B------:R-:W-:Y:S01]  /*3e50*/  LEA.HI.X.SX32 R13, R13, c[0x0][0x16c], 0x1, P2 ;  /* 0x00005b000d0d7a11 */ /* 0x000fe200010f0eff */
[----:B------:R-:W5:Y:S01]  /*3e60*/  LDL.LU R26, [R1+0x50] ;  /* 0x00005000011a7983 */ /* 0x000f620000300800 */
[----:B-1----:R-:W-:-:S03]  /*3e70*/  LEA R14, P4, R15, c[0x0][0x168], 0x1 ;  /* 0x00005a000f0e7a11 */ /* 0x002fc600078808ff */
[----:B------:R-:W5:Y:S04]  /*3e80*/  LDL.LU R18, [R1+0x58] ;  /* 0x0000580001127983 */ /* 0x000f680000300800 */
[----:B------:R-:W5:Y:S04]  /*3e90*/  LDL.LU R17, [R1+0x60] ;  /* 0x0000600001117983 */ /* 0x000f680000300800 */
[----:B------:R-:W-:Y:S04]  /*3ea0*/  STL.64 [R1+0x9b0], R12 ;  /* 0x0009b00c01007387 */ /* 0x000fe80000100a00 */
[----:B------:R0:W-:Y:S04]  /*3eb0*/  STL [R1+0xa00], R14 ;  /* 0x000a000e01007387 */ /* 0x0001e80000100800 */
[----:B0-----:R-:W5:Y:S01]  /*3ec0*/  LDL.LU R14, [R1+0x3c] ;  /* 0x00003c00010e7983 */ /* 0x001f620000300800 */
[----:B------:R-:W-:-:S02]  /*3ed0*/  LEA.HI.X.SX32 R15, R15, c[0x0][0x16c], 0x1, P4 ;  /* 0x00005b000f0f7a11 */ /* 0x000fc400020f0eff */
[----:B------:R-:W-:Y:S02]  /*3ee0*/  ISETP.NE.AND P2, PT, RZ, c[0x0][0x17c], PT ;  /* 0x00005f00ff007a0c */ /* 0x000fe40003f45270 */
[----:B------:R-:W-:Y:S01]  /*3ef0*/  LOP3.LUT R20, RZ, c[0x0][0x17c], RZ, 0x33, !PT ;  /* 0x00005f00ff147a12 */ /* 0x000fe200078e33ff */
[----:B------:R2:W-:Y:S03]  /*3f00*/  STL [R1+0x9fc], R15 ;  /* 0x0009fc0f01007387 */ /* 0x0005e60000100800 */
[C---:B--2---:R-:W-:Y:S02]  /*3f10*/  SEL R15, R20.reuse, R27, !P2 ;  /* 0x0000001b140f7207 */ /* 0x044fe40005000000 */
[----:B---3--:R-:W-:-:S03]  /*3f20*/  SEL R12, R20, R24, !P2 ;  /* 0x00000018140c7207 */ /* 0x008fc60005000000 */
[----:B------:R-:W-:Y:S01]  /*3f30*/  STL [R1+0xc8], R15 ;  /* 0x0000c80f01007387 */ /* 0x000fe20000100800 */
[----:B----4-:R-:W-:Y:S02]  /*3f40*/  SEL R13, R20, R29, !P2 ;  /* 0x0000001d140d7207 */ /* 0x010fe40005000000 */
[----:B------:R-:W-:Y:S01]  /*3f50*/  LOP3.LUT R29, RZ, c[0x0][0x17c], RZ, 0x33, !PT ;  /* 0x00005f00ff1d7a12 */ /* 0x000fe200078e33ff */
[----:B------:R0:W-:Y:S04]  /*3f60*/  STL [R1+0xc4], R12 ;  /* 0x0000c40c01007387 */ /* 0x0001e80000100800 */
[----:B------:R1:W-:Y:S04]  /*3f70*/  STL [R1+0xb8], R13 ;  /* 0x0000b80d01007387 */ /* 0x0003e80000100800 */
[----:B------:R-:W2:Y:S01]  /*3f80*/  LDL.LU R27, [R1+0x5c] ;  /* 0x00005c00011b7983 */ /* 0x000ea20000300800 */
[----:B0-----:R-:W-:-:S02]  /*3f90*/  SEL R12, R29, R6, !P2 ;  /* 0x000000061d0c7207 */ /* 0x001fc40005000000 */
[----:B------:R-:W-:-:S03]  /*3fa0*/  SEL R6, R29, R7, !P2 ;  /* 0x000000071d067207 */ /* 0x000fc60005000000 */
[----:B------:R-:W-:Y:S04]  /*3fb0*/  STL [R1+0xb4], R12 ;  /* 0x0000b40c01007387 */ /* 0x000fe80000100800 */
[----:B------:R-:W3:Y:S04]  /*3fc0*/  LDL.LU R15, [R1+0x110] ;  /* 0x00011000010f7983 */ /* 0x000ee80000300800 */
[----:B------:R0:W-:Y:S01]  /*3fd0*/  STL [R1+0xa0], R6 ;  /* 0x0000a00601007387 */ /* 0x0001e20000100800 */
[----:B-----5:R-:W-:-:S03]  /*3fe0*/  SEL R7, R29, R9, !P2 ;  /* 0x000000091d077207 */ /* 0x020fc60005000000 */
[----:B-1----:R-:W4:Y:S01]  /*3ff0*/  LDL.LU R13, [R1+0x54] ;  /* 0x00005400010d7983 */ /* 0x002f220000300800 */
[----:B0-----:R-:W-:-:S05]  /*4000*/  SEL R6, R29, R8, !P2 ;  /* 0x000000081d067207 */ /* 0x001fca0005000000 */
[----:B------:R0:W-:Y:S04]  /*4010*/  STL [R1+0x9c], R6 ;  /* 0x00009c0601007387 */ /* 0x0001e80000100800 */
[----:B------:R-:W5:Y:S04]  /*4020*/  LDL.LU R12, [R1+0x44] ;  /* 0x00004400010c7983 */ /* 0x000f680000300800 */
[----:B------:R1:W-:Y:S01]  /*4030*/  STL [R1+0x98], R7 ;  /* 0x0000980701007387 */ /* 0x0003e20000100800 */
[----:B0-----:R-:W-:-:S03]  /*4040*/  SEL R6, R29, R10, !P2 ;  /* 0x0000000a1d067207 */ /* 0x001fc60005000000 */
[----:B------:R-:W5:Y:S04]  /*4050*/  LDL.LU R24, [R1+0x48] ;  /* 0x0000480001187983 */ /* 0x000f680000300800 */
[----:B------:R-:W5:Y:S01]  /*4060*/  LDL.LU R20, [R1+0x108] ;  /* 0x0001080001147983 */ /* 0x000f620000300800 */
[----:B-1----:R-:W-:-:S03]  /*4070*/  SEL R7, R29, R11, !P2 ;  /* 0x0000000b1d077207 */ /* 0x002fc60005000000 */
[----:B------:R0:W-:Y:S01]  /*4080*/  STL [R1+0x94], R6 ;  /* 0x0000940601007387 */ /* 0x0001e20000100800 */
[----:B------:R-:W-:-:S03]  /*4090*/  SEL R8, R29, R14, !P2 ;  /* 0x0000000e1d087207 */ /* 0x000fc60005000000 */
[----:B------:R-:W5:Y:S01]  /*40a0*/  LDL.LU R28, [R1+0x10c] ;  /* 0x00010c00011c7983 */ /* 0x000f620000300800 */
[----:B0-----:R-:W-:-:S03]  /*40b0*/  SEL R6, R29, R16, !P2 ;  /* 0x000000101d067207 */ /* 0x001fc60005000000 */
[----:B------:R-:W5:Y:S04]  /*40c0*/  LDL.LU R16, [R1+0x104] ;  /* 0x0001040001107983 */ /* 0x000f680000300800 */
[----:B------:R0:W-:Y:S04]  /*40d0*/  STL [R1+0x8c], R7 ;  /* 0x00008c0701007387 */ /* 0x0001e80000100800 */
[----:B------:R-:W5:Y:S04]  /*40e0*/  LDL.LU R11, [R1+0xf8] ;  /* 0x0000f800010b7983 */ /* 0x000f680000300800 */
[----:B------:R1:W-:Y:S01]  /*40f0*/  STL [R1+0x7c], R6 ;  /* 0x00007c0601007387 */ /* 0x0003e20000100800 */
[----:B0-----:R-:W-:-:S02]  /*4100*/  SEL R7, R29, R19, !P2 ;  /* 0x000000131d077207 */ /* 0x001fc40005000000 */
[C---:B------:R-:W-:Y:S01]  /*4110*/  SEL R9, R29.reuse, R26, !P2 ;  /* 0x0000001a1d097207 */ /* 0x040fe20005000000 */
[----:B-1----:R-:W5:Y:S04]  /*4120*/  LDL.LU R6, [R1+0xfc] ;  /* 0x0000fc0001067983 */ /* 0x002f680000300800 */
[----:B------:R0:W-:Y:S01]  /*4130*/  STL [R1+0x78], R8 ;  /* 0x0000780801007387 */ /* 0x0001e20000100800 */
[----:B------:R-:W-:-:S03]  /*4140*/  SEL R18, R29, R18, !P2 ;  /* 0x000000121d127207 */ /* 0x000fc60005000000 */
[----:B------:R-:W5:Y:S01]  /*4150*/  LDL.LU R10, [R1+0x100] ;  /* 0x00010000010a7983 */ /* 0x000f620000300800 */
[----:B0-----:R-:W-:-:S03]  /*4160*/  SEL R8, R29, R22, !P2 ;  /* 0x000000161d087207 */ /* 0x001fc60005000000 */
[----:B------:R0:W-:Y:S01]  /*4170*/  STL [R1+0x74], R7 ;  /* 0x0000740701007387 */ /* 0x0001e20000100800 */
[----:B------:R-:W-:-:S03]  /*4180*/  SEL R14, R29, R17, !P2 ;  /* 0x000000111d0e7207 */ /* 0x000fc60005000000 */
[----:B0-----:R-:W5:Y:S04]  /*4190*/  LDL.LU R7, [R1+0xf4] ;  /* 0x0000f40001077983 */ /* 0x001f680000300800 */
[----:B------:R0:W-:Y:S04]  /*41a0*/  STL [R1+0x70], R8 ;  /* 0x0000700801007387 */ /* 0x0001e80000100800 */
[----:B0-----:R-:W5:Y:S04]  /*41b0*/  LDL.LU R8, [R1+0xf0] ;  /* 0x0000f00001087983 */ /* 0x001f680000300800 */
[----:B------:R0:W-:Y:S04]  /*41c0*/  STL [R1+0x6c], R9 ;  /* 0x00006c0901007387 */ /* 0x0001e80000100800 */
[----:B0-----:R-:W5:Y:S04]  /*41d0*/  LDL.LU R9, [R1+0xec] ;  /* 0x0000ec0001097983 */ /* 0x001f680000300800 */
[----:B------:R0:W-:Y:S04]  /*41e0*/  STL [R1+0x64], R18 ;  /* 0x0000641201007387 */ /* 0x0001e80000100800 */
[----:B------:R-:W5:Y:S04]  /*41f0*/  LDL.LU R19, [R1+0xe8] ;  /* 0x0000e80001137983 */ /* 0x000f680000300800 */
[----:B------:R-:W5:Y:S04]  /*4200*/  LDL.LU R22, [R1+0xe4] ;  /* 0x0000e40001167983 */ /* 0x000f680000300800 */
[----:B------:R1:W-:Y:S04]  /*4210*/  STL [R1+0x60], R14 ;  /* 0x0000600e01007387 */ /* 0x0003e80000100800 */
[----:B------:R-:W5:Y:S04]  /*4220*/  LDL.LU R26, [R1+0xe0] ;  /* 0x0000e000011a7983 */ /* 0x000f680000300800 */
[----:B0-----:R-:W5:Y:S04]  /*4230*/  LDL.LU R18, [R1+0xdc] ;  /* 0x0000dc0001127983 */ /* 0x001f680000300800 */
[----:B------:R-:W5:Y:S04]  /*4240*/  LDL.LU R17, [R1+0xd8] ;  /* 0x0000d80001117983 */ /* 0x000f680000300800 */
[----:B-1----:R-:W5:Y:S01]  /*4250*/  LDL.LU R14, [R1+0xd4] ;  /* 0x0000d400010e7983 */ /* 0x002f620000300800 */
[----:B--2---:R-:W-:-:S05]  /*4260*/  SEL R27, R29, R27, !P2 ;  /* 0x0000001b1d1b7207 */ /* 0x004fca0005000000 */
[----:B------:R0:W-:Y:S01]  /*4270*/  STL [R1+0x5c], R27 ;  /* 0x00005c1b01007387 */ /* 0x0001e20000100800 */
[----:B---3--:R-:W-:-:S03]  /*4280*/  SEL R15, R29, R15, !P2 ;  /* 0x0000000f1d0f7207 */ /* 0x008fc60005000000 */
[----:B0-----:R-:W2:Y:S01]  /*4290*/  LDL.LU R27, [R1+0xa9c] ;  /* 0x000a9c00011b7983 */ /* 0x001ea20000300800 */
[----:B----4-:R-:W-:-:S03]  /*42a0*/  SEL R13, R29, R13, !P2 ;  /* 0x0000000d1d0d7207 */ /* 0x010fc60005000000 */
[----:B------:R0:W-:Y:S04]  /*42b0*/  STL [R1+0x58], R15 ;  /* 0x0000580f01007387 */ /* 0x0001e80000100800 */
[----:B0-----:R-:W3:Y:S01]  /*42c0*/  LDL.LU R15, [R1+0xd0] ;  /* 0x0000d000010f7983 */ /* 0x001ee20000300800 */
[----:B-----5:R-:W-:-:S03]  /*42d0*/  SEL R12, R29, R12, !P2 ;  /* 0x0000000c1d0c7207 */ /* 0x020fc60005000000 */
[----:B------:R0:W-:Y:S01]  /*42e0*/  STL [R1+0x54], R13 ;  /* 0x0000540d01007387 */ /* 0x0001e20000100800 */
[----:B------:R-:W-:-:S03]  /*42f0*/  SEL R24, R29, R24, !P2 ;  /* 0x000000181d187207 */ /* 0x000fc60005000000 */
[----:B0-----:R-:W4:Y:S01]  /*4300*/  LDL.LU R13, [R1+0x68] ;  /* 0x00006800010d7983 */ /* 0x001f220000300800 */
[----:B------:R-:W-:-:S03]  /*4310*/  SEL R20, R29, R20, !P2 ;  /* 0x000000141d147207 */ /* 0x000fc60005000000 */
[----:B------:R0:W-:Y:S01]  /*4320*/  STL [R1+0x50], R12 ;  /* 0x0000500c01007387 */ /* 0x0001e20000100800 */
[----:B------:R-:W-:-:S03]  /*4330*/  SEL R28, R29, R28, !P2 ;  /* 0x0000001c1d1c7207 */ /* 0x000fc60005000000 */
[----:B0-----:R-:W5:Y:S01]  /*4340*/  LDL.LU R12, [R1+0x80] ;  /* 0x00008000010c7983 */ /* 0x001f620000300800 */
[----:B------:R-:W-:-:S03]  /*4350*/  SEL R16, R29, R16, !P2 ;  /* 0x000000101d107207 */ /* 0x000fc60005000000 */
[----:B------:R0:W-:Y:S01]  /*4360*/  STL [R1+0x4c], R24 ;  /* 0x00004c1801007387 */ /* 0x0001e20000100800 */
[----:B------:R-:W-:-:S03]  /*4370*/  SEL R11, R29, R11, !P2 ;  /* 0x0000000b1d0b7207 */ /* 0x000fc60005000000 */
[----:B0-----:R-:W2:Y:S04]  /*4380*/  LDL.LU R24, [R1+0xa98] ;  /* 0x000a980001187983 */ /* 0x001ea80000300800 */
        /* <DEDUP_REMOVED lines=16> */
[C---:B------:R-:W-:Y:S02]  /*4490*/  SEL R19, R29.reuse, R19, !P2 ;  /* 0x000000131d137207 */ /* 0x040fe40005000000 */
[C---:B------:R-:W-:Y:S01]  /*44a0*/  SEL R22, R29.reuse, R22, !P2 ;  /* 0x000000161d167207 */ /* 0x040fe20005000000 */
[----:B0-----:R-:W2:Y:S04]  /*44b0*/  LDL.LU R10, [R1+0xac] ;  /* 0x0000ac00010a7983 */ /* 0x001ea80000300800 */
[----:B------:R0:W-:Y:S01]  /*44c0*/  STL [R1+0x30], R7 ;  /* 0x0000300701007387 */ /* 0x0001e20000100800 */
[----:B------:R-:W-:-:S02]  /*44d0*/  SEL R26, R29, R26, !P2 ;  /* 0x0000001a1d1a7207 */ /* 0x000fc40005000000 */
[C---:B------:R-:W-:Y:S01]  /*44e0*/  SEL R18, R29.reuse, R18, !P2 ;  /* 0x000000121d127207 */ /* 0x040fe20005000000 */
[----:B0-----:R-:W2:Y:S04]  /*44f0*/  LDL.LU R7, [R1+0x90] ;  /* 0x0000900001077983 */ /* 0x001ea80000300800 */
[----:B------:R0:W-:Y:S01]  /*4500*/  STL [R1+0x2c], R8 ;  /* 0x00002c0801007387 */ /* 0x0001e20000100800 */
[----:B------:R-:W-:-:S03]  /*4510*/  SEL R17, R29, R17, !P2 ;  /* 0x000000111d117207 */ /* 0x000fc60005000000 */
[----:B0-----:R-:W2:Y:S04]  /*4520*/  LDL.LU R8, [R1+0x84] ;  /* 0x0000840001087983 */ /* 0x001ea80000300800 */
[----:B------:R0:W-:Y:S01]  /*4530*/  STL [R1+0x28], R9 ;  /* 0x0000280901007387 */ /* 0x0001e20000100800 */
[----:B------:R-:W-:-:S03]  /*4540*/  SEL R14, R29, R14, !P2 ;  /* 0x0000000e1d0e7207 */ /* 0x000fc60005000000 */
[----:B0-----:R-:W2:Y:S04]  /*4550*/  LDL.LU R9, [R1+0x18] ;  /* 0x0000180001097983 */ /* 0x001ea80000300800 */
[----:B------:R0:W-:Y:S04]  /*4560*/  STL [R1+0x24], R19 ;  /* 0x0000241301007387 */ /* 0x0001e80000100800 */
        /* <DEDUP_REMOVED lines=10> */
[----:B0-----:R-:W2:Y:S01]  /*4610*/  LDL.LU R14, [R1+0x88] ;  /* 0x00008800010e7983 */ /* 0x001ea20000300800 */
[----:B---3--:R-:W-:-:S05]  /*4620*/  SEL R15, R29, R15, !P2 ;  /* 0x0000000f1d0f7207 */ /* 0x008fca0005000000 */
[----:B------:R-:W-:Y:S01]  /*4630*/  STL [R1+0xa08], R15 ;  /* 0x000a080f01007387 */ /* 0x000fe20000100800 */
[----:B----4-:R-:W-:-:S05]  /*4640*/  SEL R13, R29, R13, !P2 ;  /* 0x0000000d1d0d7207 */ /* 0x010fca0005000000 */
[----:B------:R-:W-:Y:S01]  /*4650*/  STL [R1+0xa0c], R13 ;  /* 0x000a0c0d01007387 */ /* 0x000fe20000100800 */
[----:B-----5:R-:W-:-:S05]  /*4660*/  SEL R12, R29, R12, !P2 ;  /* 0x0000000c1d0c7207 */ /* 0x020fca0005000000 */
[----:B------:R-:W-:Y:S01]  /*4670*/  STL [R1+0xa10], R12 ;  /* 0x000a100c01007387 */ /* 0x000fe20000100800 */
[----:B--2---:R-:W-:-:S05]  /*4680*/  SEL R29, R29, R14, !P2 ;  /* 0x0000000e1d1d7207 */ /* 0x004fca0005000000 */
[----:B------:R0:W-:Y:S02]  /*4690*/  STL [R1+0xa14], R29 ;  /* 0x000a141d01007387 */ /* 0x0001e40000100800 */
[----:B0-----:R-:W-:-:S04]  /*46a0*/  LOP3.LUT R29, RZ, c[0x0][0x17c], RZ, 0x33, !PT ;  /* 0x00005f00ff1d7a12 */ /* 0x001fc800078e33ff */
[C---:B------:R-:W-:Y:S02]  /*46b0*/  SEL R28, R29.reuse, R28, !P2 ;  /* 0x0000001c1d1c7207 */ /* 0x040fe40005000000 */
[C---:B------:R-:W-:Y:S02]  /*46c0*/  SEL R16, R29.reuse, R16, !P2 ;  /* 0x000000101d107207 */ /* 0x040fe40005000000 */
[C---:B------:R-:W-:Y:S02]  /*46d0*/  SEL R11, R29.reuse, R11, !P2 ;  /* 0x0000000b1d0b7207 */ /* 0x040fe40005000000 */
[C---:B------:R-:W-:Y:S01]  /*46e0*/  SEL R6, R29.reuse, R6, !P2 ;  /* 0x000000061d067207 */ /* 0x040fe20005000000 */
[----:B------:R-:W-:Y:S01]  /*46f0*/  STL [R1+0xa18], R28 ;  /* 0x000a181c01007387 */ /* 0x000fe20000100800 */
[C---:B------:R-:W-:Y:S02]  /*4700*/  SEL R10, R29.reuse, R10, !P2 ;  /* 0x0000000a1d0a7207 */ /* 0x040fe40005000000 */
[C---:B------:R-:W-:Y:S01]  /*4710*/  SEL R7, R29.reuse, R7, !P2 ;  /* 0x000000071d077207 */ /* 0x040fe20005000000 */
[----:B------:R-:W-:Y:S01]  /*4720*/  STL [R1+0xa1c], R16 ;  /* 0x000a1c1001007387 */ /* 0x000fe20000100800 */
[----:B------:R-:W-:-:S03]  /*4730*/  SEL R8, R29, R8, !P2 ;  /* 0x000000081d087207 */ /* 0x000fc60005000000 */
[----:B------:R-:W-:Y:S04]  /*4740*/  STL [R1+0xa20], R11 ;  /* 0x000a200b01007387 */ /* 0x000fe80000100800 */
[----:B------:R-:W-:Y:S04]  /*4750*/  STL [R1+0xa24], R6 ;  /* 0x000a240601007387 */ /* 0x000fe80000100800 */
[----:B------:R-:W-:Y:S04]  /*4760*/  STL [R1+0xa28], R10 ;  /* 0x000a280a01007387 */ /* 0x000fe80000100800 */
[----:B------:R-:W-:Y:S04]  /*4770*/  STL [R1+0xa2c], R7 ;  /* 0x000a2c0701007387 */ /* 0x000fe80000100800 */
[----:B------:R-:W-:Y:S04]  /*4780*/  STL [R1+0xa30], R8 ;  /* 0x000a300801007387 */ /* 0x000fe80000100800 */
[----:B------:R-:W2:Y:S04]  /*4790*/  LDL.LU R12, [R1+0xc8] ;  /* 0x0000c800010c7983 */ /* 0x000ea80000300800 */
[----:B------:R-:W3:Y:S01]  /*47a0*/  LDL.LU R13, [R1+0xc4] ;  /* 0x0000c400010d7983 */ /* 0x000ee20000300800 */
[----:B------:R-:W-:-:S02]  /*47b0*/  SEL R9, R29, R9, !P2 ;  /* 0x000000091d097207 */ /* 0x000fc40005000000 */
[C---:B------:R-:W-:Y:S01]  /*47c0*/  SEL R17, R29.reuse, R17, !P2 ;  /* 0x000000111d117207 */ /* 0x040fe20005000000 */
[----:B------:R-:W4:Y:S01]  /*47d0*/  LDL.LU R15, [R1+0xb8] ;  /* 0x0000b800010f7983 */ /* 0x000f220000300800 */
[C---:B------:R-:W-:Y:S02]  /*47e0*/  SEL R18, R29.reuse, R18, !P2 ;  /* 0x000000121d127207 */ /* 0x040fe40005000000 */
[C---:B------:R-:W-:Y:S01]  /*47f0*/  SEL R26, R29.reuse, R26, !P2 ;  /* 0x0000001a1d1a7207 */ /* 0x040fe20005000000 */
[----:B------:R-:W5:Y:S01]  /*4800*/  LDL.LU R14, [R1+0xb4] ;  /* 0x0000b400010e7983 */ /* 0x000f620000300800 */
[C---:B------:R-:W-:Y:S02]  /*4810*/  SEL R22, R29.reuse, R22, !P2 ;  /* 0x000000161d167207 */ /* 0x040fe40005000000 */
[C---:B------:R-:W-:Y:S01]  /*4820*/  SEL R19, R29.reuse, R19, !P2 ;  /* 0x000000131d137207 */ /* 0x040fe20005000000 */
[----:B------:R-:W-:Y:S01]  /*4830*/  STL [R1+0xa34], R9 ;  /* 0x000a340901007387 */ /* 0x000fe20000100800 */
[C---:B------:R-:W-:Y:S01]  /*4840*/  SEL R20, R29.reuse, R20, !P2 ;  /* 0x000000141d147207 */ /* 0x040fe20005000000 */
[----:B------:R-:W-:Y:S01]  /*4850*/  @!P3 IMAD.MOV R5, RZ, RZ, -R5 ;  /* 0x000000ffff05b224 */ /* 0x000fe200078e0a05 */
[C---:B------:R-:W-:Y:S01]  /*4860*/  SEL R24, R29.reuse, R24, !P2 ;  /* 0x000000181d187207 */ /* 0x040fe20005000000 */
[----:B------:R-:W-:Y:S01]  /*4870*/  STL [R1+0xa38], R17 ;  /* 0x000a381101007387 */ /* 0x000fe20000100800 */
[----:B------:R-:W-:Y:S01]  /*4880*/  @!P5 IMAD.MOV R4, RZ, RZ, -R4 ;  /* 0x000000ffff04d224 */ /* 0x000fe200078e0a04 */
[----:B------:R-:W-:-:S02]  /*4890*/  SEL R27, R29, R27, !P2 ;  /* 0x0000001b1d1b7207 */ /* 0x000fc40005000000 */
[----:B------:R-:W-:Y:S01]  /*48a0*/  STL [R1+0xa3c], R18 ;  /* 0x000a3c1201007387 */ /* 0x000fe20000100800 */
[----:B------:R-:W-:Y:S01]  /*48b0*/  @!P6 IMAD.MOV R3, RZ, RZ, -R3 ;  /* 0x000000ffff03e224 */ /* 0x000fe200078e0a03 */
[C---:B------:R-:W-:Y:S02]  /*48c0*/  SEL R21, R29.reuse, R21, !P2 ;  /* 0x000000151d157207 */ /* 0x040fe40005000000 */
[----:B------:R-:W-:Y:S01]  /*48d0*/  STL [R1+0xa40], R26 ;  /* 0x000a401a01007387 */ /* 0x000fe20000100800 */
[----:B------:R-:W-:Y:S01]  /*48e0*/  @!P0 IMAD.MOV R2, RZ, RZ, -R2 ;  /* 0x000000ffff028224 */ /* 0x000fe200078e0a02 */
[C---:B------:R-:W-:Y:S02]  /*48f0*/  SEL R25, R29.reuse, R25, !P2 ;  /* 0x000000191d197207 */ /* 0x040fe40005000000 */
[----:B------:R-:W-:Y:S01]  /*4900*/  STL [R1+0xa44], R22 ;  /* 0x000a441601007387 */ /* 0x000fe20000100800 */
[----:B------:R-:W-:Y:S01]  /*4910*/  @!P1 IMAD.MOV R0, RZ, RZ, -R0 ;  /* 0x000000ffff009224 */ /* 0x000fe200078e0a00 */
[----:B------:R-:W-:-:S02]  /*4920*/  SEL R23, R29, R23, !P2 ;  /* 0x000000171d177207 */ /* 0x000fc40005000000 */
[----:B------:R-:W-:Y:S01]  /*4930*/  STL [R1+0xa48], R19 ;  /* 0x000a481301007387 */ /* 0x000fe20000100800 */
[----:B------:R-:W-:-:S03]  /*4940*/  SEL R5, R29, R5, !P2 ;  /* 0x000000051d057207 */ /* 0x000fc60005000000 */
        /* <DEDUP_REMOVED lines=8> */
[----:B------:R-:W-:Y:S04]  /*49d0*/  STL [R1+0xa5c], R25 ;  /* 0x000a5c1901007387 */ /* 0x000fe80000100800 */
[----:B------:R-:W-:Y:S04]  /*49e0*/  STL [R1+0xa60], R23 ;  /* 0x000a601701007387 */ /* 0x000fe80000100800 */
[----:B------:R-:W-:Y:S04]  /*49f0*/  STL [R1+0xa64], R5 ;  /* 0x000a640501007387 */ /* 0x000fe80000100800 */
[----:B------:R-:W-:Y:S04]  /*4a00*/  STL [R1+0xa68], R4 ;  /* 0x000a680401007387 */ /* 0x000fe80000100800 */
[----:B------:R-:W-:Y:S04]  /*4a10*/  STL [R1+0xa6c], R3 ;  /* 0x000a6c0301007387 */ /* 0x000fe80000100800 */
[----:B------:R2:W-:Y:S04]  /*4a20*/  STL [R1+0xa70], R2 ;  /* 0x000a700201007387 */ /* 0x0005e80000100800 */
[----:B------:R3:W-:Y:S01]  /*4a30*/  STL [R1+0xa74], R0 ;  /* 0x000a740001007387 */ /* 0x0007e20000100800 */
[----:B--2---:R-:W-:-:S02]  /*4a40*/  IMAD R2, R12, c[0x0][0x190], RZ ;  /* 0x000064000c027a24 */ /* 0x004fc400078e02ff */
[----:B---3--:R-:W-:-:S03]  /*4a50*/  IMAD R0, R13, c[0x0][0x190], RZ ;  /* 0x000064000d007a24 */ /* 0x008fc600078e02ff */
[----:B------:R-:W-:Y:S04]  /*4a60*/  STL [R1+0x80], R2 ;  /* 0x0000800201007387 */ /* 0x000fe80000100800 */
[----:B------:R0:W-:Y:S04]  /*4a70*/  STL [R1+0x84], R0 ;  /* 0x0000840001007387 */ /* 0x0001e80000100800 */
[----:B0-----:R-:W2:Y:S01]  /*4a80*/  LDL.LU R0, [R1+0x98] ;  /* 0x0000980001007983 */ /* 0x001ea20000300800 */
[----:B----4-:R-:W-:Y:S02]  /*4a90*/  IMAD R3, R15, c[0x0][0x190], RZ ;  /* 0x000064000f037a24 */ /* 0x010fe400078e02ff */
[----:B-----5:R-:W-:-:S03]  /*4aa0*/  IMAD R2, R14, c[0x0][0x190], RZ ;  /* 0x000064000e027a24 */ /* 0x020fc600078e02ff */
[----:B------:R-:W-:Y:S04]  /*4ab0*/  STL [R1+0xa8], R3 ;  /* 0x0000a80301007387 */ /* 0x000fe80000100800 */
[----:B--2---:R0:W-:Y:S04]  /*4ac0*/  STL [R1+0xa78], R0 ;  /* 0x000a780001007387 */ /* 0x0041e80000100800 */
[----:B------:R-:W-:Y:S04]  /*4ad0*/  STL [R1+0xac], R2 ;  /* 0x0000ac0201007387 */ /* 0x000fe80000100800 */
[----:B0-----:R-:W2:Y:S04]  /*4ae0*/  LDL.LU R0, [R1+0x9c] ;  /* 0x00009c0001007983 */ /* 0x001ea80000300800 */
[----:B--2---:R0:W-:Y:S04]  /*4af0*/  STL [R1+0xa7c], R0 ;  /* 0x000a7c0001007387 */ /* 0x0041e80000100800 */
[----:B0-----:R-:W2:Y:S04]  /*4b00*/  LDL.LU R0, [R1+0xa0] ;  /* 0x0000a00001007983 */ /* 0x001ea80000300800 */
[----:B------:R-:W3:Y:S04]  /*4b10*/  LDL.LU R2, [R1+0x94] ;  /* 0x0000940001027983 */ /* 0x000ee80000300800 */
[----:B------:R-:W4:Y:S04]  /*4b20*/  LDL.LU R3, [R1+0x8c] ;  /* 0x00008c0001037983 */ /* 0x000f280000300800 */
[----:B------:R-:W5:Y:S04]  /*4b30*/  LDL.LU R4, [R1+0x7c] ;  /* 0x00007c0001047983 */ /* 0x000f680000300800 */
[----:B------:R-:W3:Y:S04]  /*4b40*/  LDL.LU R5, [R1+0x78] ;  /* 0x0000780001057983 */ /* 0x000ee80000300800 */
        /* <DEDUP_REMOVED lines=23> */
[----:B------:R-:W3:Y:S01]  /*4cc0*/  LDL.LU R14, [R1+0x10] ;  /* 0x00001000010e7983 */ /* 0x000ee20000300800 */
[----:B--2---:R-:W-:-:S05]  /*4cd0*/  IMAD R0, R0, c[0x0][0x190], RZ ;  /* 0x0000640000007a24 */ /* 0x004fca00078e02ff */
[----:B------:R0:W-:Y:S04]  /*4ce0*/  STL [R1+0xc0], R0 ;  /* 0x0000c00001007387 */ /* 0x0001e80000100800 */
[----:B0-----:R-:W2:Y:S02]  /*4cf0*/  LDL.LU R0, [R1+0xa7c] ;  /* 0x000a7c0001007983 */ /* 0x001ea40000300800 */
[----:B--2---:R-:W-:-:S05]  /*4d00*/  IMAD R0, R0, c[0x0][0x190], RZ ;  /* 0x0000640000007a24 */ /* 0x004fca00078e02ff */
[----:B------:R0:W-:Y:S04]  /*4d10*/  STL [R1+0x9c], R0 ;  /* 0x00009c0001007387 */ /* 0x0001e80000100800 */
[----:B0-----:R-:W2:Y:S01]  /*4d20*/  LDL.LU R0, [R1+0xa78] ;  /* 0x000a780001007983 */ /* 0x001ea20000300800 */
[----:B---3--:R-:W-:Y:S02]  /*4d30*/  IMAD R2, R2, c[0x0][0x190], RZ ;  /* 0x0000640002027a24 */ /* 0x008fe400078e02ff */
[----:B----4-:R-:W-:Y:S02]  /*4d40*/  IMAD R3, R3, c[0x0][0x190], RZ ;  /* 0x0000640003037a24 */ /* 0x010fe400078e02ff */
[----:B-----5:R-:W-:Y:S02]  /*4d50*/  IMAD R4, R4, c[0x0][0x190], RZ ;  /* 0x0000640004047a24 */ /* 0x020fe400078e02ff */
[----:B------:R-:W-:-:S02]  /*4d60*/  IMAD R5, R5, c[0x0][0x190], RZ ;  /* 0x0000640005057a24 */ /* 0x000fc400078e02ff */
[----:B------:R-:W-:Y:S02]  /*4d70*/  IMAD R23, R23, c[0x0][0x190], RZ ;  /* 0x0000640017177a24 */ /* 0x000fe400078e02ff */
[----:B------:R-:W-:Y:S02]  /*4d80*/  IMAD R25, R25, c[0x0][0x190], RZ ;  /* 0x0000640019197a24 */ /* 0x000fe400078e02ff */
[----:B------:R-:W-:Y:S02]  /*4d90*/  IMAD R21, R21, c[0x0][0x190], RZ ;  /* 0x0000640015157a24 */ /* 0x000fe400078e02ff */
[----:B------:R-:W-:Y:S02]  /*4da0*/  IMAD R27, R27, c[0x0][0x190], RZ ;  /* 0x000064001b1b7a24 */ /* 0x000fe400078e02ff */
[----:B------:R-:W-:Y:S02]  /*4db0*/  IMAD R24, R24, c[0x0][0x190], RZ ;  /* 0x0000640018187a24 */ /* 0x000fe400078e02ff */
        /* <DEDUP_REMOVED lines=19> */
[----:B--2---:R-:W-:-:S05]  /*4ef0*/  IMAD R0, R0, c[0x0][0x190], RZ ;  /* 0x0000640000007a24 */ /* 0x004fca00078e02ff */
[----:B------:R0:W-:Y:S04]  /*4f00*/  STL [R1+0x98], R0 ;  /* 0x0000980001007387 */ /* 0x0001e80000100800 */
[----:B0-----:R-:W2:Y:S04]  /*4f10*/  LDL.LU R0, [R1+0xa74] ;  /* 0x000a740001007983 */ /* 0x001ea80000300800 */
[----:B------:R0:W-:Y:S04]  /*4f20*/  STL [R1+0xc4], R2 ;  /* 0x0000c40201007387 */ /* 0x0001e80000100800 */
[----:B0-----:R-:W3:Y:S04]  /*4f30*/  LDL.LU R2, [R1+0xa70] ;  /* 0x000a700001027983 */ /* 0x001ee80000300800 */
[----:B------:R0:W-:Y:S04]  /*4f40*/  STL [R1+0xd8], R3 ;  /* 0x0000d80301007387 */ /* 0x0001e80000100800 */
[----:B0-----:R-:W4:Y:S04]  /*4f50*/  LDL.LU R3, [R1+0xa6c] ;  /* 0x000a6c0001037983 */ /* 0x001f280000300800 */
[----:B------:R0:W-:Y:S04]  /*4f60*/  STL [R1+0xdc], R4 ;  /* 0x0000dc0401007387 */ /* 0x0001e80000100800 */
[----:B0-----:R-:W5:Y:S04]  /*4f70*/  LDL.LU R4, [R1+0xa68] ;  /* 0x000a680001047983 */ /* 0x001f680000300800 */
        /* <DEDUP_REMOVED lines=29> */
[----:B0-----:R-:W3:Y:S04]  /*5150*/  LDL.LU R7, [R1+0xa2c] ;  /* 0x000a2c0001077983 */ /* 0x001ee80000300800 */
[----:B------:R0:W-:Y:S04]  /*5160*/  STL [R1+0x160], R10 ;  /* 0x0001600a01007387 */ /* 0x0001e80000100800 */
[----:B0-----:R-:W3:Y:S04]  /*5170*/  LDL.LU R10, [R1+0xa28] ;  /* 0x000a2800010a7983 */ /* 0x001ee80000300800 */
[----:B------:R0:W-:Y:S04]  /*5180*/  STL [R1+0x170], R6 ;  /* 0x0001700601007387 */ /* 0x0001e80000100800 */
[----:B0-----:R-:W4:Y:S04]  /*5190*/  LDL.LU R6, [R1+0xa24] ;  /* 0x000a240001067983 */ /* 0x001f280000300800 */
        /* <DEDUP_REMOVED lines=9> */
[----:B0-----:R-:W5:Y:S04]  /*5230*/  LDL.LU R12, [R1+0xa10] ;  /* 0x000a1000010c7983 */ /* 0x001f680000300800 */
[----:B------:R0:W-:Y:S04]  /*5240*/  STL [R1+0x1b0], R13 ;  /* 0x0001b00d01007387 */ /* 0x0001e80000100800 */
[----:B0-----:R-:W5:Y:S04]  /*5250*/  LDL.LU R13, [R1+0xa0c] ;  /* 0x000a0c00010d7983 */ /* 0x001f680000300800 */
[----:B------:R0:W-:Y:S04]  /*5260*/  STL [R1+0x1b4], R15 ;  /* 0x0001b40f01007387 */ /* 0x0001e80000100800 */
[----:B0-----:R-:W5:Y:S04]  /*5270*/  LDL.LU R15, [R1+0xa08] ;  /* 0x000a0800010f7983 */ /* 0x001f680000300800 */
[----:B------:R0:W-:Y:S04]  /*5280*/  STL [R1+0x1b8], R14 ;  /* 0x0001b80e01007387 */ /* 0x0001e80000100800 */
[----:B0-----:R-:W5:Y:S01]  /*5290*/  LDL.LU R14, [R1+0xa04] ;  /* 0x000a0400010e7983 */ /* 0x001f620000300800 */
[----:B--2---:R-:W-:-:S02]  /*52a0*/  IMAD R8, R8, c[0x0][0x190], RZ ;  /* 0x0000640008087a24 */ /* 0x004fc400078e02ff */
[----:B---3--:R-:W-:Y:S02]  /*52b0*/  IMAD R10, R10, c[0x0][0x190], RZ ;  /* 0x000064000a0a7a24 */ /* 0x008fe400078e02ff */
[----:B----4-:R-:W-:Y:S02]  /*52c0*/  IMAD R29, R29, c[0x0][0x190], RZ ;  /* 0x000064001d1d7a24 */ /* 0x010fe400078e02ff */
[----:B-----5:R-:W-:Y:S02]  /*52d0*/  IMAD R13, R13, c[0x0][0x190], RZ ;  /* 0x000064000d0d7a24 */ /* 0x020fe400078e02ff */
[----:B------:R-:W-:Y:S02]  /*52e0*/  IMAD R15, R15, c[0x0][0x190], RZ ;  /* 0x000064000f0f7a24 */ /* 0x000fe400078e02ff */
[----:B------:R-:W-:-:S05]  /*52f0*/  IMAD R14, R14, c[0x0][0x190], RZ ;  /* 0x000064000e0e7a24 */ /* 0x000fca00078e02ff */
[----:B------:R0:W-:Y:S04]  /*5300*/  STL [R1+0x1bc], R14 ;  /* 0x0001bc0e01007387 */ /* 0x0001e80000100800 */
[----:B0-----:R-:W2:Y:S04]  /*5310*/  LDL.LU R14, [R1+0xa00] ;  /* 0x000a0000010e7983 */ /* 0x001ea80000300800 */
[----:B------:R0:W-:Y:S04]  /*5320*/  STL [R1+0x1c0], R15 ;  /* 0x0001c00f01007387 */ /* 0x0001e80000100800 */
[----:B0-----:R-:W2:Y:S04]  /*5330*/  LDL.LU R15, [R1+0x9fc] ;  /* 0x0009fc00010f7983 */ /* 0x001ea80000300800 */
[----:B------:R0:W-:Y:S02]  /*5340*/  STL [R1+0x1c4], R13 ;  /* 0x0001c40d01007387 */ /* 0x0001e40000100800 */
[----:B0-----:R-:W-:-:S02]  /*5350*/  IMAD R13, R12, c[0x0][0x190], RZ ;  /* 0x000064000c0d7a24 */ /* 0x001fc400078e02ff */
[----:B------:R-:W-:-:S03]  /*5360*/  IMAD R12, R28, c[0x0][0x190], RZ ;  /* 0x000064001c0c7a24 */ /* 0x000fc600078e02ff */
[----:B------:R0:W-:Y:S04]  /*5370*/  STL [R1+0x1c8], R13 ;  /* 0x0001c80d01007387 */ /* 0x0001e80000100800 */
[----:B------:R-:W-:Y:S01]  /*5380*/  STL [R1+0x1cc], R29 ;  /* 0x0001cc1d01007387 */ /* 0x000fe20000100800 */
[----:B0-----:R-:W-:-:S03]  /*5390*/  IMAD R13, R16, c[0x0][0x190], RZ ;  /* 0x00006400100d7a24 */ /* 0x001fc600078e02ff */
[----:B------:R-:W3:Y:S04]  /*53a0*/  LDL.LU R16, [R1+0xa8] ;  /* 0x0000a80001107983 */ /* 0x000ee80000300800 */
[----:B------:R0:W-:Y:S04]  /*53b0*/  STL [R1+0x1d0], R12 ;  /* 0x0001d00c01007387 */ /* 0x0001e80000100800 */
[----:B------:R1:W-:Y:S01]  /*53c0*/  STL [R1+0x1d4], R13 ;  /* 0x0001d40d01007387 */ /* 0x0003e20000100800 */
[----:B0-----:R-:W-:Y:S02]  /*53d0*/  IMAD R12, R11, c[0x0][0x190], RZ ;  /* 0x000064000b0c7a24 */ /* 0x001fe400078e02ff */
[----:B------:R-:W-:-:S02]  /*53e0*/  IMAD R11, R6, c[0x0][0x190], RZ ;  /* 0x00006400060b7a24 */ /* 0x000fc400078e02ff */
[----:B------:R-:W-:Y:S01]  /*53f0*/  IMAD R6, R7, c[0x0][0x190], RZ ;  /* 0x0000640007067a24 */ /* 0x000fe200078e02ff */
[----:B------:R-:W-:Y:S01]  /*5400*/  STL [R1+0x1d8], R12 ;  /* 0x0001d80c01007387 */ /* 0x000fe20000100800 */
[----:B------:R-:W-:-:S03]  /*5410*/  IMAD R7, R9, c[0x0][0x190], RZ ;  /* 0x0000640009077a24 */ /* 0x000fc600078e02ff */
[----:B------:R-:W-:Y:S04]  /*5420*/  STL [R1+0x1e0], R11 ;  /* 0x0001e00b01007387 */ /* 0x000fe80000100800 */
[----:B------:R-:W-:Y:S04]  /*5430*/  STL [R1+0x1e4], R10 ;  /* 0x0001e40a01007387 */ /* 0x000fe80000100800 */
[----:B------:R0:W-:Y:S01]  /*5440*/  STL [R1+0x1e8], R6 ;  /* 0x0001e80601007387 */ /* 0x0001e20000100800 */
[----:B-1----:R-:W-:-:S03]  /*5450*/  IMAD R13, R18, c[0x0][0x190], RZ ;  /* 0x00006400120d7a24 */ /* 0x002fc600078e02ff */
[----:B------:R-:W-:Y:S01]  /*5460*/  STL [R1+0x1ec], R8 ;  /* 0x0001ec0801007387 */ /* 0x000fe20000100800 */
[----:B0-----:R-:W-:-:S03]  /*5470*/  IMAD R6, R17, c[0x0][0x190], RZ ;  /* 0x0000640011067a24 */ /* 0x001fc600078e02ff */
[----:B------:R-:W4:Y:S01]  /*5480*/  LDL.LU R17, [R1+0x84] ;  /* 0x0000840001117983 */ /* 0x000f220000300800 */
[----:B------:R-:W-:-:S03]  /*5490*/  IMAD R12, R26, c[0x0][0x190], RZ ;  /* 0x000064001a0c7a24 */ /* 0x000fc600078e02ff */
[----:B------:R-:W-:Y:S04]  /*54a0*/  STL [R1+0x1f0], R7 ;  /* 0x0001f00701007387 */ /* 0x000fe80000100800 */
[----:B------:R0:W-:Y:S04]  /*54b0*/  STL [R1+0x1f4], R6 ;  /* 0x0001f40601007387 */ /* 0x0001e80000100800 */
[----:B------:R-:W5:Y:S04]  /*54c0*/  LDL.LU R18, [R1+0xac] ;  /* 0x0000ac0001127983 */ /* 0x000f680000300800 */
[----:B------:R-:W2:Y:S01]  /*54d0*/  LDL.LU R26, [R1+0x80] ;  /* 0x00008000011a7983 */ /* 0x000ea20000300800 */
[----:B0-----:R-:W-:-:S03]  /*54e0*/  IMAD R6, R22, c[0x0][0x190], RZ ;  /* 0x0000640016067a24 */ /* 0x001fc600078e02ff */
[----:B------:R-:W-:Y:S04]  /*54f0*/  STL [R1+0x1dc], R13 ;  /* 0x0001dc0d01007387 */ /* 0x000fe80000100800 */
[----:B------:R-:W3:Y:S04]  /*5500*/  LDL.LU R22, [R1+0x9c] ;  /* 0x00009c0001167983 */ /* 0x000ee80000300800 */
[----:B------:R-:W-:Y:S04]  /*5510*/  STL [R1+0xc8], R12 ;  /* 0x0000c80c01007387 */ /* 0x000fe80000100800 */
[----:B------:R0:W-:Y:S01]  /*5520*/  STL [R1+0xb4], R6 ;  /* 0x0000b40601007387 */ /* 0x0001e20000100800 */
[----:B------:R-:W-:-:S03]  /*5530*/  IMAD R7, R20, c[0x0][0x190], RZ ;  /* 0x0000640014077a24 */ /* 0x000fc600078e02ff */
[----:B------:R-:W-:Y:S01]  /*5540*/  STL [R1+0x9b8], R12 ;  /* 0x0009b80c01007387 */ /* 0x000fe20000100800 */
[----:B0-----:R-:W-:-:S03]  /*5550*/  IMAD R6, R19, c[0x0][0x190], RZ ;  /* 0x0000640013067a24 */ /* 0x001fc600078e02ff */
[----:B------:R-:W-:Y:S04]  /*5560*/  STL [R1+0x9bc], R13 ;  /* 0x0009bc0d01007387 */ /* 0x000fe80000100800 */
[----:B------:R-:W3:Y:S04]  /*5570*/  LDL.LU R20, [R1+0xc0] ;  /* 0x0000c00001147983 */ /* 0x000ee80000300800 */
[----:B------:R0:W-:Y:S04]  /*5580*/  STL [R1+0xb0], R6 ;  /* 0x0000b00601007387 */ /* 0x0001e80000100800 */
[----:B------:R1:W-:Y:S01]  /*5590*/  STL [R1+0x8c], R7 ;  /* 0x00008c0701007387 */ /* 0x0003e20000100800 */
[----:B0-----:R-:W-:-:S03]  /*55a0*/  IMAD R6, R24, c[0x0][0x190], RZ ;  /* 0x0000640018067a24 */ /* 0x001fc600078e02ff */
[----:B------:R-:W3:Y:S01]  /*55b0*/  LDL.LU R24, [R1+0x98] ;  /* 0x0000980001187983 */ /* 0x000ee20000300800 */
[----:B-1----:R-:W-:-:S03]  /*55c0*/  IMAD R7, R27, c[0x0][0x190], RZ ;  /* 0x000064001b077a24 */ /* 0x002fc600078e02ff */
[----:B------:R0:W-:Y:S01]  /*55d0*/  STL [R1+0x88], R6 ;  /* 0x0000880601007387 */ /* 0x0001e20000100800 */
[----:B------:R-:W-:-:S03]  /*55e0*/  IMAD R8, R25, c[0x0][0x190], RZ ;  /* 0x0000640019087a24 */ /* 0x000fc600078e02ff */
[----:B------:R1:W-:Y:S01]  /*55f0*/  STL [R1+0x64], R7 ;  /* 0x0000640701007387 */ /* 0x0003e20000100800 */
[----:B0-----:R-:W-:Y:S02]  /*5600*/  IMAD R6, R21, c[0x0][0x190], RZ ;  /* 0x0000640015067a24 */ /* 0x001fe400078e02ff */
[----:B-1----:R-:W-:-:S03]  /*5610*/  IMAD R7, R23, c[0x0][0x190], RZ ;  /* 0x0000640017077a24 */ /* 0x002fc600078e02ff */
[----:B------:R0:W-:Y:S01]  /*5620*/  STL [R1+0x60], R6 ;  /* 0x0000600601007387 */ /* 0x0001e20000100800 */
[----:B------:R-:W-:-:S03]  /*5630*/  IMAD R3, R3, c[0x0][0x190], RZ ;  /* 0x0000640003037a24 */ /* 0x000fc600078e02ff */
[----:B------:R-:W-:Y:S01]  /*5640*/  STL [R1+0x3c], R8 ;  /* 0x00003c0801007387 */ /* 0x000fe20000100800 */
[----:B0-----:R-:W-:Y:S02]  /*5650*/  IMAD R6, R5, c[0x0][0x190], RZ ;  /* 0x0000640005067a24 */ /* 0x001fe400078e02ff */
[----:B------:R-:W-:Y:S01]  /*5660*/  IMAD R5, R4, c[0x0][0x190], RZ ;  /* 0x0000640004057a24 */ /* 0x000fe200078e02ff */
[----:B------:R-:W-:Y:S01]  /*5670*/  STL [R1+0x38], R7 ;  /* 0x0000380701007387 */ /* 0x000fe20000100800 */
[----:B------:R-:W-:-:S03]  /*5680*/  IMAD R4, R2, c[0x0][0x190], RZ ;  /* 0x0000640002047a24 */ /* 0x000fc600078e02ff */
[----:B------:R-:W-:Y:S04]  /*5690*/  STL [R1+0x14], R6 ;  /* 0x0000140601007387 */ /* 0x000fe80000100800 */
[----:B------:R-:W-:Y:S04]  /*56a0*/  STL [R1+0x10], R5 ;  /* 0x0000100501007387 */ /* 0x000fe80000100800 */
[----:B------:R2:W-:Y:S04]  /*56b0*/  STL [R1+0xc], R3 ;  /* 0x00000c0301007387 */ /* 0x0005e80000100800 */
[----:B------:R-:W-:Y:S04]  /*56c0*/  STL [R1+0x8], R4 ;  /* 0x0000080401007387 */ /* 0x000fe80000100800 */
[----:B------:R-:W3:Y:S04]  /*56d0*/  LDL R23, [R1+0x140] ;  /* 0x0001400001177983 */ /* 0x000ee80000100800 */
[----:B------:R-:W3:Y:S01]  /*56e0*/  LDL R25, [R1+0x158] ;  /* 0x0001580001197983 */ /* 0x000ee20000100800 */
[----:B--2---:R-:W-:-:S05]  /*56f0*/  IMAD.WIDE R2, R26, 0x2, R14 ;  /* 0x000000021a027825 */ /* 0x004fca00078e020e */
[----:B------:R-:W-:Y:S04]  /*5700*/  STL.64 [R1], R2 ;  /* 0x0000000201007387 */ /* 0x000fe80000100a00 */
[----:B------:R-:W2:Y:S04]  /*5710*/  LDL R13, [R1+0x188] ;  /* 0x00018800010d7983 */ /* 0x000ea80000100800 */
[----:B------:R-:W2:Y:S04]  /*5720*/  LDL R12, [R1+0x190] ;  /* 0x00019000010c7983 */ /* 0x000ea80000100800 */
[----:B------:R-:W3:Y:S04]  /*5730*/  LDL R21, [R1+0x160] ;  /* 0x0001600001157983 */ /* 0x000ee80000100800 */
[----:B------:R-:W3:Y:S04]  /*5740*/  LDL R27, [R1+0x170] ;  /* 0x00017000011b7983 */ /* 0x000ee80000100800 */
[----:B------:R-:W3:Y:S04]  /*5750*/  LDL R19, [R1+0x178] ;  /* 0x0001780001137983 */ /* 0x000ee80000100800 */
[----:B--2---:R0:W-:Y:S04]  /*5760*/  STL.64 [R1+0x9f0], R12 ;  /* 0x0009f00c01007387 */ /* 0x0041e80000100a00 */
[----:B0-----:R-:W2:Y:S04]  /*5770*/  LDL R13, [R1+0xd8] ;  /* 0x0000d800010d7983 */ /* 0x001ea80000100800 */
[----:B------:R-:W2:Y:S01]  /*5780*/  LDL R12, [R1+0xc4] ;  /* 0x0000c400010c7983 */ /* 0x000ea20000100800 */
[----:B----4-:R-:W-:-:S04]  /*5790*/  IMAD.WIDE R28, R17, 0x2, R14 ;  /* 0x00000002111c7825 */ /* 0x010fc800078e020e */
[----:B---3--:R-:W-:-:S04]  /*57a0*/  IMAD.WIDE R2, R16, 0x2, R14 ;  /* 0x0000000210027825 */ /* 0x008fc800078e020e */
[----:B-----5:R-:W-:-:S04]  /*57b0*/  IMAD.WIDE R4, R18, 0x2, R14 ;  /* 0x0000000212047825 */ /* 0x020fc800078e020e */
[----:B------:R-:W-:-:S04]  /*57c0*/  IMAD.WIDE R6, R20, 0x2, R14 ;  /* 0x0000000214067825 */ /* 0x000fc800078e020e */
[----:B------:R-:W-:-:S04]  /*57d0*/  IMAD.WIDE R8, R22, 0x2, R14 ;  /* 0x0000000216087825 */ /* 0x000fc800078e020e */
[--C-:B------:R-:W-:Y:S01]  /*57e0*/  IMAD.WIDE R10, R24, 0x2, R14.reuse ;  /* 0x00000002180a7825 */ /* 0x100fe200078e020e */
[----:B--2---:R-:W-:Y:S04]  /*57f0*/  STL [R1+0x9f8], R13 ;  /* 0x0009f80d01007387 */ /* 0x004fe80000100800 */
[----:B------:R0:W-:Y:S04]  /*5800*/  STL [R1+0x9c0], R26 ;  /* 0x0009c01a01007387 */ /* 0x0001e80000100800 */
[----:B0-----:R-:W2:Y:S04]  /*5810*/  LDL R26, [R1+0x134] ;  /* 0x00013400011a7983 */ /* 0x001ea80000100800 */
[----:B------:R0:W-:Y:S01]  /*5820*/  STL.64 [R1+0x900], R28 ;  /* 0x0009001c01007387 */ /* 0x0001e20000100a00 */
[----:B------:R-:W-:-:S03]  /*5830*/  IMAD.WIDE R12, R12, 0x2, R14 ;  /* 0x000000020c0c7825 */ /* 0x000fc600078e020e */
[----:B0-----:R-:W3:Y:S04]  /*5840*/  LDL R28, [R1+0x12c] ;  /* 0x00012c00011c7983 */ /* 0x001ee80000100800 */
[----:B------:R-:W4:Y:S04]  /*5850*/  LDL R29, [R1+0x130] ;  /* 0x00013000011d7983 */ /* 0x000f280000100800 */
[----:B------:R0:W-:Y:S04]  /*5860*/  STL.64 [R1+0x9c8], R16 ;  /* 0x0009c81001007387 */ /* 0x0001e80000100a00 */
[----:B0-----:R-:W5:Y:S04]  /*5870*/  LDL R16, [R1+0x11c] ;  /* 0x00011c0001107983 */ /* 0x001f680000100800 */
[----:B------:R-:W2:Y:S04]  /*5880*/  LDL R17, [R1+0x128] ;  /* 0x0001280001117983 */ /* 0x000ea80000100800 */
[----:B------:R0:W-:Y:S04]  /*5890*/  STL.64 [R1+0x908], R2 ;  /* 0x0009080201007387 */ /* 0x0001e80000100a00 */
[----:B0-----:R-:W2:Y:S04]  /*58a0*/  LDL R2, [R1+0x10c] ;  /* 0x00010c0001027983 */ /* 0x001ea80000100800 */
        /* <DEDUP_REMOVED lines=12> */
[----:B------:R0:W-:Y:S04]  /*5970*/  STL.64 [R1+0x18], R12 ;  /* 0x0000180c01007387 */ /* 0x0001e80000100a00 */
[----:B0-----:R-:W2:Y:S02]  /*5980*/  LDL.LU R13, [R1+0x9f8] ;  /* 0x0009f800010d7983 */ /* 0x001ea40000300800 */
[----:B--2---:R-:W-:-:S05]  /*5990*/  IMAD.WIDE R12, R13, 0x2, R14 ;  /* 0x000000020d0c7825 */ /* 0x004fca00078e020e */
[----:B------:R0:W-:Y:S04]  /*59a0*/  STL.64 [R1+0x28], R12 ;  /* 0x0000280c01007387 */ /* 0x0001e80000100a00 */
[----:B0-----:R-:W2:Y:S01]  /*59b0*/  LDL.LU.64 R12, [R1+0x9f0] ;  /* 0x0009f000010c7983 */ /* 0x001ea20000300a00 */
[----:B------:R-:W-:-:S05]  /*59c0*/  IMAD.WIDE R10, R11, 0x2, R14 ;  /* 0x000000020b0a7825 */ /* 0x000fca00078e020e */
[----:B------:R0:W-:Y:S02]  /*59d0*/  STL.64 [R1+0x40], R10 ;  /* 0x0000400a01007387 */ /* 0x0001e40000100a00 */
[----:B0-----:R-:W-:-:S04]  /*59e0*/  IMAD.WIDE R10, R8, 0x2, R14 ;  /* 0x00000002080a7825 */ /* 0x001fc800078e020e */
[--C-:B------:R-:W-:Y:S01]  /*59f0*/  IMAD.WIDE R8, R9, 0x2, R14.reuse ;  /* 0x0000000209087825 */ /* 0x100fe200078e020e */
[----:B------:R0:W-:Y:S04]  /*5a00*/  STL.64 [R1+0x50], R10 ;  /* 0x0000500a01007387 */ /* 0x0001e80000100a00 */
[----:B------:R1:W-:Y:S01]  /*5a10*/  STL.64 [R1+0x68], R8 ;  /* 0x0000680801007387 */ /* 0x0003e20000100a00 */
[----:B0-----:R-:W-:-:S04]  /*5a20*/  IMAD.WIDE R10, R6, 0x2, R14 ;  /* 0x00000002060a7825 */ /* 0x001fc800078e020e */
[--C-:B-1----:R-:W-:Y:S01]  /*5a30*/  IMAD.WIDE R8, R7, 0x2, R14.reuse ;  /* 0x0000000207087825 */ /* 0x102fe200078e020e */
[----:B------:R-:W-:Y:S03]  /*5a40*/  STL.64 [R1+0x78], R10 ;  /* 0x0000780a01007387 */ /* 0x000fe60000100a00 */
[--C-:B------:R-:W-:Y:S01]  /*5a50*/  IMAD.WIDE R6, R4, 0x2, R14.reuse ;  /* 0x0000000204067825 */ /* 0x100fe200078e020e */
[----:B------:R0:W-:Y:S03]  /*5a60*/  STL.64 [R1+0x90], R8 ;  /* 0x0000900801007387 */ /* 0x0001e60000100a00 */
[--C-:B------:R-:W-:Y:S01]  /*5a70*/  IMAD.WIDE R4, R5, 0x2, R14.reuse ;  /* 0x0000000205047825 */ /* 0x100fe200078e020e */
[----:B------:R1:W-:Y:S04]  /*5a80*/  STL.64 [R1+0xa0], R6 ;  /* 0x0000a00601007387 */ /* 0x0003e80000100a00 */
[----:B------:R5:W-:Y:S01]  /*5a90*/  STL.64 [R1+0xb8], R4 ;  /* 0x0000b80401007387 */ /* 0x000be20000100a00 */
[----:B0-----:R-:W-:-:S04]  /*5aa0*/  IMAD.WIDE R8, R2, 0x2, R14 ;  /* 0x0000000202087825 */ /* 0x001fc800078e020e */
[--C-:B-1----:R-:W-:Y:S01]  /*5ab0*/  IMAD.WIDE R6, R3, 0x2, R14.reuse ;  /* 0x0000000203067825 */ /* 0x102fe200078e020e */
[----:B------:R-:W-:Y:S03]  /*5ac0*/  STL.64 [R1+0xd0], R8 ;  /* 0x0000d00801007387 */ /* 0x000fe60000100a00 */
[--C-:B-----5:R-:W-:Y:S01]  /*5ad0*/  IMAD.WIDE R4, R16, 0x2, R14.reuse ;  /* 0x0000000210047825 */ /* 0x120fe200078e020e */
[----:B------:R3:W-:Y:S03]  /*5ae0*/  STL.64 [R1+0xe0], R6 ;  /* 0x0000e00601007387 */ /* 0x0007e60000100a00 */
[--C-:B------:R-:W-:Y:S01]  /*5af0*/  IMAD.WIDE R2, R17, 0x2, R14.reuse ;  /* 0x0000000211027825 */ /* 0x100fe200078e020e */
[----:B------:R4:W-:Y:S04]  /*5b00*/  STL.64 [R1+0xf0], R4 ;  /* 0x0000f00401007387 */ /* 0x0009e80000100a00 */
[----:B------:R0:W-:Y:S01]  /*5b10*/  STL.64 [R1+0x100], R2 ;  /* 0x0001000201007387 */ /* 0x0001e20000100a00 */
[----:B---3--:R-:W-:-:S04]  /*5b20*/  IMAD.WIDE R6, R28, 0x2, R14 ;  /* 0x000000021c067825 */ /* 0x008fc800078e020e */
[--C-:B----4-:R-:W-:Y:S01]  /*5b30*/  IMAD.WIDE R4, R29, 0x2, R14.reuse ;  /* 0x000000021d047825 */ /* 0x110fe200078e020e */
[----:B------:R1:W-:Y:S03]  /*5b40*/  STL.64 [R1+0x110], R6 ;  /* 0x0001100601007387 */ /* 0x0003e60000100a00 */
[--C-:B0-----:R-:W-:Y:S01]  /*5b50*/  IMAD.WIDE R2, R26, 0x2, R14.reuse ;  /* 0x000000021a027825 */ /* 0x101fe200078e020e */
[----:B------:R0:W-:Y:S04]  /*5b60*/  STL.64 [R1+0x120], R4 ;  /* 0x0001200401007387 */ /* 0x0001e80000100a00 */
[----:B------:R3:W-:Y:S01]  /*5b70*/  STL.64 [R1+0x138], R2 ;  /* 0x0001380201007387 */ /* 0x0007e20000100a00 */
[----:B-1----:R-:W-:-:S04]  /*5b80*/  IMAD.WIDE R6, R23, 0x2, R14 ;  /* 0x0000000217067825 */ /* 0x002fc800078e020e */
[--C-:B0-----:R-:W-:Y:S01]  /*5b90*/  IMAD.WIDE R4, R25, 0x2, R14.reuse ;  /* 0x0000000219047825 */ /* 0x101fe200078e020e */
[----:B------:R0:W-:Y:S03]  /*5ba0*/  STL.64 [R1+0x150], R6 ;  /* 0x0001500601007387 */ /* 0x0001e60000100a00 */
[--C-:B---3--:R-:W-:Y:S01]  /*5bb0*/  IMAD.WIDE R2, R21, 0x2, R14.reuse ;  /* 0x0000000215027825 */ /* 0x108fe200078e020e */
[----:B------:R-:W3:Y:S04]  /*5bc0*/  LDL R28, [R1+0x198] ;  /* 0x00019800011c7983 */ /* 0x000ee80000100800 */
[----:B------:R-:W-:Y:S04]  /*5bd0*/  STL.64 [R1+0x168], R4 ;  /* 0x0001680401007387 */ /* 0x000fe80000100a00 */
[----:B------:R-:W4:Y:S01]  /*5be0*/  LDL R29, [R1+0x1ac] ;  /* 0x0001ac00011d7983 */ /* 0x000f220000100800 */
[----:B0-----:R-:W-:-:S03]  /*5bf0*/  IMAD.WIDE R6, R19, 0x2, R14 ;  /* 0x0000000213067825 */ /* 0x001fc600078e020e */
[----:B------:R0:W-:Y:S02]  /*5c00*/  STL.64 [R1+0x180], R2 ;  /* 0x0001800201007387 */ /* 0x0001e40000100a00 */
[----:B0-----:R-:W-:-:S05]  /*5c10*/  IMAD.WIDE R2, R27, 0x2, R14 ;  /* 0x000000021b027825 */ /* 0x001fca00078e020e */
[----:B------:R0:W-:Y:S04]  /*5c20*/  STL.64 [R1+0x1a0], R2 ;  /* 0x0001a00201007387 */ /* 0x0001e80000100a00 */
[----:B------:R-:W-:Y:S04]  /*5c30*/  STL.64 [R1+0x310], R6 ;  /* 0x0003100601007387 */ /* 0x000fe80000100a00 */
[----:B------:R-:W5:Y:S01]  /*5c40*/  LDL R16, [R1+0x1cc] ;  /* 0x0001cc0001107983 */ /* 0x000f620000100800 */
[----:B--2---:R-:W-:-:S05]  /*5c50*/  IMAD.WIDE R4, R13, 0x2, R14 ;  /* 0x000000020d047825 */ /* 0x004fca00078e020e */
[----:B------:R-:W-:Y:S04]  /*5c60*/  STL.64 [R1+0x320], R4 ;  /* 0x0003200401007387 */ /* 0x000fe80000100a00 */
[----:B------:R-:W2:Y:S01]  /*5c70*/  LDL R17, [R1+0x1d0] ;  /* 0x0001d00001117983 */ /* 0x000ea20000100800 */
[----:B0-----:R-:W-:-:S05]  /*5c80*/  IMAD.WIDE R2, R12, 0x2, R14 ;  /* 0x000000020c027825 */ /* 0x001fca00078e020e */
[----:B------:R-:W-:Y:S04]  /*5c90*/  STL.64 [R1+0x330], R2 ;  /* 0x0003300201007387 */ /* 0x000fe80000100a00 */
[----:B--2---:R0:W-:Y:S04]  /*5ca0*/  STL [R1+0x9d0], R17 ;  /* 0x0009d01101007387 */ /* 0x0041e80000100800 */
[----:B0-----:R-:W2:Y:S04]  /*5cb0*/  LDL R17, [R1+0x1c8] ;  /* 0x0001c80001117983 */ /* 0x001ea80000100800 */
[----:B-----5:R0:W-:Y:S04]  /*5cc0*/  STL [R1+0x9d4], R16 ;  /* 0x0009d41001007387 */ /* 0x0201e80000100800 */
[----:B0-----:R-:W5:Y:S04]  /*5cd0*/  LDL R16, [R1+0x1c4] ;  /* 0x0001c40001107983 */ /* 0x001f680000100800 */
        /* <DEDUP_REMOVED lines=9> */
[----:B0-----:R-:W2:Y:S01]  /*5d70*/  LDL R17, [R1+0x1b0] ;  /* 0x0001b00001117983 */ /* 0x001ea20000100800 */
[----:B---3--:R-:W-:-:S03]  /*5d80*/  IMAD.WIDE R4, R28, 0x2, R14 ;  /* 0x000000021c047825 */ /* 0x008fc600078e020e */
[----:B-----5:R-:W-:Y:S01]  /*5d90*/  STL [R1+0x9ec], R16 ;  /* 0x0009ec1001007387 */ /* 0x020fe20000100800 */
[----:B----4-:R-:W-:-:S03]  /*5da0*/  IMAD.WIDE R2, R29, 0x2, R14 ;  /* 0x000000021d027825 */ /* 0x010fc600078e020e */
[----:B------:R-:W3:Y:S04]  /*5db0*/  LDL R26, [R1+0x1d4] ;  /* 0x0001d400011a7983 */ /* 0x000ee80000100800 */
[----:B------:R-:W4:Y:S04]  /*5dc0*/  LDL R23, [R1+0x1d8] ;  /* 0x0001d80001177983 */ /* 0x000f280000100800 */
[----:B------:R-:W5:Y:S04]  /*5dd0*/  LDL R25, [R1+0x1e0] ;  /* 0x0001e00001197983 */ /* 0x000f680000100800 */
[----:B------:R-:W3:Y:S04]  /*5de0*/  LDL R21, [R1+0x1e4] ;  /* 0x0001e40001157983 */ /* 0x000ee80000100800 */
[----:B------:R-:W3:Y:S04]  /*5df0*/  LDL R27, [R1+0x1e8] ;  /* 0x0001e800011b7983 */ /* 0x000ee80000100800 */
[----:B------:R-:W3:Y:S04]  /*5e00*/  LDL R19, [R1+0x1ec] ;  /* 0x0001ec0001137983 */ /* 0x000ee80000100800 */
[----:B------:R-:W3:Y:S04]  /*5e10*/  LDL R13, [R1+0x1f0] ;  /* 0x0001f000010d7983 */ /* 0x000ee80000100800 */
[----:B------:R-:W3:Y:S04]  /*5e20*/  LDL R12, [R1+0x1f4] ;  /* 0x0001f400010c7983 */ /* 0x000ee80000100800 */
[----:B------:R-:W3:Y:S04]  /*5e30*/  LDL.LU R10, [R1+0xb4] ;  /* 0x0000b400010a7983 */ /* 0x000ee80000300800 */
[----:B------:R0:W-:Y:S04]  /*5e40*/  STL.64 [R1+0x340], R4 ;  /* 0x0003400401007387 */ /* 0x0001e80000100a00 */
[----:B------:R-:W3:Y:S04]  /*5e50*/  LDL.LU R11, [R1+0xb0] ;  /* 0x0000b000010b7983 */ /* 0x000ee80000300800 */
[----:B------:R1:W-:Y:S04]  /*5e60*/  STL.64 [R1+0x350], R2 ;  /* 0x0003500201007387 */ /* 0x0003e80000100a00 */
[----:B------:R-:W3:Y:S04]  /*5e70*/  LDL.LU R8, [R1+0x8c] ;  /* 0x00008c0001087983 */ /* 0x000ee80000300800 */
[----:B------:R-:W3:Y:S04]  /*5e80*/  LDL.LU R9, [R1+0x88] ;  /* 0x0000880001097983 */ /* 0x000ee80000300800 */
[----:B------:R-:W3:Y:S04]  /*5e90*/  LDL.LU R6, [R1+0x64] ;  /* 0x0000640001067983 */ /* 0x000ee80000300800 */
[----:B------:R-:W3:Y:S04]  /*5ea0*/  LDL.LU R7, [R1+0x60] ;  /* 0x0000600001077983 */ /* 0x000ee80000300800 */
[----:B0-----:R-:W3:Y:S04]  /*5eb0*/  LDL.LU R4, [R1+0x3c] ;  /* 0x00003c0001047983 */ /* 0x001ee80000300800 */
[----:B------:R-:W3:Y:S04]  /*5ec0*/  LDL.LU R5, [R1+0x38] ;  /* 0x0000380001057983 */ /* 0x000ee80000300800 */
[----:B-1----:R-:W3:Y:S04]  /*5ed0*/  LDL.LU R2, [R1+0x14] ;  /* 0x0000140001027983 */ /* 0x002ee80000300800 */
[----:B------:R-:W3:Y:S04]  /*5ee0*/  LDL.LU R3, [R1+0x10] ;  /* 0x0000100001037983 */ /* 0x000ee80000300800 */
[----:B------:R-:W3:Y:S04]  /*5ef0*/  LDL.LU R28, [R1+0xc] ;  /* 0x00000c00011c7983 */ /* 0x000ee80000300800 */
[----:B------:R-:W3:Y:S01]  /*5f00*/  LDL.LU R29, [R1+0x8] ;  /* 0x00000800011d7983 */ /* 0x000ee20000300800 */
[----:B--2---:R-:W-:-:S05]  /*5f10*/  IMAD.WIDE R16, R17, 0x2, R14 ;  /* 0x0000000211107825 */ /* 0x004fca00078e020e */
[----:B------:R0:W-:Y:S04]  /*5f20*/  STL.64 [R1+0x360], R16 ;  /* 0x0003601001007387 */ /* 0x0001e80000100a00 */
[----:B0-----:R-:W2:Y:S02]  /*5f30*/  LDL.LU R16, [R1+0x9ec] ;  /* 0x0009ec0001107983 */ /* 0x001ea40000300800 */
        /* <DEDUP_REMOVED lines=22> */
[----:B------:R3:W-:Y:S02]  /*60a0*/  STL.64 [R1+0x3e0], R16 ;  /* 0x0003e01001007387 */ /* 0x0007e40000100a00 */
[----:B---3--:R-:W-:-:S05]  /*60b0*/  IMAD.WIDE R16, R26, 0x2, R14 ;  /* 0x000000021a107825 */ /* 0x008fca00078e020e */
[----:B------:R4:W-:Y:S02]  /*60c0*/  STL.64 [R1+0x3f0], R16 ;  /* 0x0003f01001007387 */ /* 0x0009e40000100a00 */
[----:B----4-:R-:W-:-:S05]  /*60d0*/  IMAD.WIDE R16, R23, 0x2, R14 ;  /* 0x0000000217107825 */ /* 0x010fca00078e020e */
[----:B------:R5:W-:Y:S01]  /*60e0*/  STL.64 [R1+0x400], R16 ;  /* 0x0004001001007387 */ /* 0x000be20000100a00 */
[----:B------:R-:W-:-:S04]  /*60f0*/  IMAD.WIDE R26, R27, 0x2, R14 ;  /* 0x000000021b1a7825 */ /* 0x000fc800078e020e */
[----:B-----5:R-:W-:-:S05]  /*6100*/  IMAD.WIDE R16, R25, 0x2, R14 ;  /* 0x0000000219107825 */ /* 0x020fca00078e020e */
[----:B------:R0:W-:Y:S02]  /*6110*/  STL.64 [R1+0x410], R16 ;  /* 0x0004101001007387 */ /* 0x0001e40000100a00 */
[----:B0-----:R-:W-:-:S05]  /*6120*/  IMAD.WIDE R16, R21, 0x2, R14 ;  /* 0x0000000215107825 */ /* 0x001fca00078e020e */
[----:B------:R0:W-:Y:S04]  /*6130*/  STL.64 [R1+0x420], R16 ;  /* 0x0004201001007387 */ /* 0x0001e80000100a00 */
[----:B0-----:R-:W2:Y:S04]  /*6140*/  LDL.LU.64 R16, [R1+0x9c8] ;  /* 0x0009c80001107983 */ /* 0x001ea80000300a00 */
[----:B------:R0:W-:Y:S02]  /*6150*/  STL.64 [R1+0x430], R26 ;  /* 0x0004301a01007387 */ /* 0x0001e40000100a00 */
[----:B0-----:R-:W-:-:S05]  /*6160*/  IMAD.WIDE R26, R19, 0x2, R14 ;  /* 0x00000002131a7825 */ /* 0x001fca00078e020e */
[----:B------:R0:W-:Y:S02]  /*6170*/  STL.64 [R1+0x440], R26 ;  /* 0x0004401a01007387 */ /* 0x0001e40000100a00 */
[----:B0-----:R-:W-:-:S04]  /*6180*/  IMAD.WIDE R26, R13, 0x2, R14 ;  /* 0x000000020d1a7825 */ /* 0x001fc800078e020e */
[--C-:B------:R-:W-:Y:S01]  /*6190*/  IMAD.WIDE R12, R12, 0x2, R14.reuse ;  /* 0x000000020c0c7825 */ /* 0x100fe200078e020e */
[----:B------:R0:W-:Y:S04]  /*61a0*/  STL.64 [R1+0x450], R26 ;  /* 0x0004501a01007387 */ /* 0x0001e80000100a00 */
[----:B0-----:R-:W3:Y:S04]  /*61b0*/  LDL.LU R26, [R1+0x9c0] ;  /* 0x0009c000011a7983 */ /* 0x001ee80000300800 */
[----:B------:R0:W-:Y:S04]  /*61c0*/  STL.64 [R1+0x460], R12 ;  /* 0x0004600c01007387 */ /* 0x0001e80000100a00 */
[----:B0-----:R-:W4:Y:S02]  /*61d0*/  LDL.LU R13, [R1+0x9bc] ;  /* 0x0009bc00010d7983 */ /* 0x001f240000300800 */
[----:B----4-:R-:W-:-:S05]  /*61e0*/  IMAD.WIDE R12, R13, 0x2, R14 ;  /* 0x000000020d0c7825 */ /* 0x010fca00078e020e */
[----:B------:R0:W-:Y:S04]  /*61f0*/  STL.64 [R1+0x470], R12 ;  /* 0x0004700c01007387 */ /* 0x0001e80000100a00 */
[----:B0-----:R-:W4:Y:S02]  /*6200*/  LDL.LU R12, [R1+0x9b8] ;  /* 0x0009b800010c7983 */ /* 0x001f240000300800 */
[----:B----4-:R-:W-:-:S05]  /*6210*/  IMAD.WIDE R12, R12, 0x2, R14 ;  /* 0x000000020c0c7825 */ /* 0x010fca00078e020e */
[----:B------:R0:W-:Y:S02]  /*6220*/  STL.64 [R1+0x480], R12 ;  /* 0x0004800c01007387 */ /* 0x0001e40000100a00 */
[----:B0-----:R-:W-:-:S05]  /*6230*/  IMAD.WIDE R12, R10, 0x2, R14 ;  /* 0x000000020a0c7825 */ /* 0x001fca00078e020e */
[----:B------:R0:W-:Y:S04]  /*6240*/  STL.64 [R1+0x490], R12 ;  /* 0x0004900c01007387 */ /* 0x0001e80000100a00 */
[----:B------:R-:W-:Y:S04]  /*6250*/  STL [R1+0x930], R11 ;  /* 0x0009300b01007387 */ /* 0x000fe80000100800 */
[----:B------:R1:W-:Y:S01]  /*6260*/  STL [R1+0x934], R10 ;  /* 0x0009340a01007387 */ /* 0x0003e20000100800 */
[----:B0-----:R-:W-:-:S05]  /*6270*/  IMAD.WIDE R12, R11, 0x2, R14 ;  /* 0x000000020b0c7825 */ /* 0x001fca00078e020e */
[----:B------:R0:W-:Y:S01]  /*6280*/  STL.64 [R1+0x4a0], R12 ;  /* 0x0004a00c01007387 */ /* 0x0001e20000100a00 */
[----:B-1----:R-:W-:-:S03]  /*6290*/  IMAD.WIDE R10, R9, 0x2, R14 ;  /* 0x00000002090a7825 */ /* 0x002fc600078e020e */
[----:B------:R1:W-:Y:S01]  /*62a0*/  STL.64 [R1+0x938], R8 ;  /* 0x0009380801007387 */ /* 0x0003e20000100a00 */
[----:B0-----:R-:W-:-:S04]  /*62b0*/  IMAD.WIDE R12, R8, 0x2, R14 ;  /* 0x00000002080c7825 */ /* 0x001fc800078e020e */
[--C-:B-1----:R-:W-:Y:S01]  /*62c0*/  IMAD.WIDE R8, R6, 0x2, R14.reuse ;  /* 0x0000000206087825 */ /* 0x102fe200078e020e */
[----:B------:R-:W-:Y:S04]  /*62d0*/  STL.64 [R1+0x4b0], R12 ;  /* 0x0004b00c01007387 */ /* 0x000fe80000100a00 */
[----:B------:R0:W-:Y:S04]  /*62e0*/  STL.64 [R1+0x4c0], R10 ;  /* 0x0004c00a01007387 */ /* 0x0001e80000100a00 */
[----:B------:R1:W-:Y:S04]  /*62f0*/  STL.64 [R1+0x940], R6 ;  /* 0x0009400601007387 */ /* 0x0003e80000100a00 */
[----:B------:R4:W-:Y:S01]  /*6300*/  STL.64 [R1+0x4d0], R8 ;  /* 0x0004d00801007387 */ /* 0x0009e20000100a00 */
[----:B0-----:R-:W-:-:S04]  /*6310*/  IMAD.WIDE R10, R7, 0x2, R14 ;  /* 0x00000002070a7825 */ /* 0x001fc800078e020e */
[--C-:B-1----:R-:W-:Y:S01]  /*6320*/  IMAD.WIDE R6, R5, 0x2, R14.reuse ;  /* 0x0000000205067825 */ /* 0x102fe200078e020e */
[----:B------:R-:W-:Y:S03]  /*6330*/  STL.64 [R1+0x4e0], R10 ;  /* 0x0004e00a01007387 */ /* 0x000fe60000100a00 */
[--C-:B----4-:R-:W-:Y:S01]  /*6340*/  IMAD.WIDE R8, R4, 0x2, R14.reuse ;  /* 0x0000000204087825 */ /* 0x110fe200078e020e */
[----:B------:R0:W-:Y:S04]  /*6350*/  STL.64 [R1+0x948], R4 ;  /* 0x0009480401007387 */ /* 0x0001e80000100a00 */
[----:B------:R1:W-:Y:S04]  /*6360*/  STL.64 [R1+0x4f0], R8 ;  /* 0x0004f00801007387 */ /* 0x0003e80000100a00 */
[----:B------:R4:W-:Y:S04]  /*6370*/  STL.64 [R1+0x500], R6 ;  /* 0x0005000601007387 */ /* 0x0009e80000100a00 */
[----:B0-----:R-:W5:Y:S01]  /*6380*/  LDL.LU R4, [R1+0xec] ;  /* 0x0000ec0001047983 */ /* 0x001f620000300800 */
[----:B-1----:R-:W-:-:S04]  /*6390*/  IMAD.WIDE R8, R2, 0x2, R14 ;  /* 0x0000000202087825 */ /* 0x002fc800078e020e */
[--C-:B----4-:R-:W-:Y:S01]  /*63a0*/  IMAD.WIDE R6, R3, 0x2, R14.reuse ;  /* 0x0000000203067825 */ /* 0x110fe200078e020e */
[----:B------:R-:W-:Y:S04]  /*63b0*/  STL.64 [R1+0x510], R8 ;  /* 0x0005100801007387 */ /* 0x000fe80000100a00 */
[----:B------:R-:W4:Y:S04]  /*63c0*/  LDL.LU R5, [R1+0xf8] ;  /* 0x0000f80001057983 */ /* 0x000f280000300800 */
[----:B------:R0:W-:Y:S01]  /*63d0*/  STL.64 [R1+0x520], R6 ;  /* 0x0005200601007387 */ /* 0x0001e20000100a00 */
[----:B------:R-:W-:-:S03]  /*63e0*/  IMAD.WIDE R12, R28, 0x2, R14 ;  /* 0x000000021c0c7825 */ /* 0x000fc600078e020e */
[----:B0-----:R-:W2:Y:S04]  /*63f0*/  LDL.LU R6, [R1+0xfc] ;  /* 0x0000fc0001067983 */ /* 0x001ea80000300800 */
[----:B------:R-:W2:Y:S04]  /*6400*/  LDL.LU R7, [R1+0x108] ;  /* 0x0001080001077983 */ /* 0x000ea80000300800 */
[----:B------:R-:W2:Y:S04]  /*6410*/  LDL.LU R8, [R1+0x10c] ;  /* 0x00010c0001087983 */ /* 0x000ea80000300800 */
[----:B------:R-:W2:Y:S04]  /*6420*/  LDL.LU R9, [R1+0x118] ;  /* 0x0001180001097983 */ /* 0x000ea80000300800 */
[----:B------:R-:W2:Y:S04]  /*6430*/  LDL.LU R10, [R1+0x11c] ;  /* 0x00011c00010a7983 */ /* 0x000ea80000300800 */
[----:B------:R-:W2:Y:S04]  /*6440*/  LDL.LU R11, [R1+0x128] ;  /* 0x00012800010b7983 */ /* 0x000ea80000300800 */
[----:B------:R0:W-:Y:S04]  /*6450*/  STL.64 [R1+0x950], R2 ;  /* 0x0009500201007387 */ /* 0x0001e80000100a00 */
[----:B0-----:R-:W2:Y:S04]  /*6460*/  LDL.LU R2, [R1+0xe8] ;  /* 0x0000e80001027983 */ /* 0x001ea80000300800 */
[----:B------:R-:W2:Y:S04]  /*6470*/  LDL.LU R3, [R1+0x74] ;  /* 0x0000740001037983 */ /* 0x000ea80000300800 */
[----:B------:R0:W-:Y:S02]  /*6480*/  STL.64 [R1+0x530], R12 ;  /* 0x0005300c01007387 */ /* 0x0001e40000100a00 */
[----:B0-----:R-:W-:-:S05]  /*6490*/  IMAD.WIDE R12, R29, 0x2, R14 ;  /* 0x000000021d0c7825 */ /* 0x001fca00078e020e */
[----:B------:R0:W-:Y:S04]  /*64a0*/  STL.64 [R1+0x540], R12 ;  /* 0x0005400c01007387 */ /* 0x0001e80000100a00 */
[----:B0-----:R-:W3:Y:S01]  /*64b0*/  LDL.LU.64 R12, [R1+0x9b0] ;  /* 0x0009b000010c7983 */ /* 0x001ee20000300a00 */
[----:B------:R-:W-:-:S03]  /*64c0*/  IMAD R0, R0, c[0x0][0x190], RZ ;  /* 0x0000640000007a24 */ /* 0x000fc600078e02ff */
[----:B------:R0:W-:Y:S01]  /*64d0*/  STL.64 [R1+0x958], R28 ;  /* 0x0009581c01007387 */ /* 0x0001e20000100a00 */
[----:B------:R-:W-:-:S03]  /*64e0*/  IMAD.WIDE R14, R0, 0x2, R14 ;  /* 0x00000002000e7825 */ /* 0x000fc600078e020e */
[----:B0-----:R-:W2:Y:S04]  /*64f0*/  LDL.LU R28, [R1+0xd8] ;  /* 0x0000d800011c7983 */ /* 0x001ea80000300800 */
[----:B------:R-:W2:Y:S01]  /*6500*/  LDL.LU R29, [R1+0xdc] ;  /* 0x0000dc00011d7983 */ /* 0x000ea20000300800 */
[----:B---3--:R-:W-:-:S05]  /*6510*/  IMAD.WIDE R26, R26, 0x2, R12 ;  /* 0x000000021a1a7825 */ /* 0x008fca00078e020c */
[----:B------:R0:W-:Y:S04]  /*6520*/  STL.64 [R1+0x960], R26 ;  /* 0x0009601a01007387 */ /* 0x0001e80000100a00 */
[----:B------:R2:W-:Y:S04]  /*6530*/  STL.64 [R1+0x550], R14 ;  /* 0x0005500e01007387 */ /* 0x0005e80000100a00 */
[----:B0-----:R-:W3:Y:S01]  /*6540*/  LDL.LU R27, [R1+0xc4] ;  /* 0x0000c400011b7983 */ /* 0x001ee20000300800 */
[----:B------:R-:W-:-:S04]  /*6550*/  IMAD.WIDE R18, R18, 0x2, R12 ;  /* 0x0000000212127825 */ /* 0x000fc800078e020c */
[----:B--2---:R-:W-:-:S04]  /*6560*/  IMAD.WIDE R14, R17, 0x2, R12 ;  /* 0x00000002110e7825 */ /* 0x004fc800078e020c */
[--C-:B------:R-:W-:Y:S01]  /*6570*/  IMAD.WIDE R16, R16, 0x2, R12.reuse ;  /* 0x0000000210107825 */ /* 0x100fe200078e020c */
[----:B------:R0:W-:Y:S03]  /*6580*/  STL.64 [R1+0x968], R14 ;  /* 0x0009680e01007387 */ /* 0x0001e60000100a00 */
[--C-:B------:R-:W-:Y:S01]  /*6590*/  IMAD.WIDE R20, R20, 0x2, R12.reuse ;  /* 0x0000000214147825 */ /* 0x100fe200078e020c */
[----:B------:R1:W-:Y:S03]  /*65a0*/  STL.64 [R1+0x970], R16 ;  /* 0x0009701001007387 */ /* 0x0003e60000100a00 */
[--C-:B------:R-:W-:Y:S01]  /*65b0*/  IMAD.WIDE R22, R22, 0x2, R12.reuse ;  /* 0x0000000216167825 */ /* 0x100fe200078e020c */
[----:B------:R3:W-:Y:S03]  /*65c0*/  STL.64 [R1+0x978], R18 ;  /* 0x0009781201007387 */ /* 0x0007e60000100a00 */
[--C-:B------:R-:W-:Y:S01]  /*65d0*/  IMAD.WIDE R24, R24, 0x2, R12.reuse ;  /* 0x0000000218187825 */ /* 0x100fe200078e020c */
[----:B------:R-:W-:Y:S03]  /*65e0*/  STL.64 [R1+0x980], R20 ;  /* 0x0009801401007387 */ /* 0x000fe60000100a00 */
[--C-:B0-----:R-:W-:Y:S01]  /*65f0*/  IMAD.WIDE R14, R28, 0x2, R12.reuse ;  /* 0x000000021c0e7825 */ /* 0x101fe200078e020c */
[----:B------:R-:W-:Y:S03]  /*6600*/  STL.64 [R1+0x988], R22 ;  /* 0x0009881601007387 */ /* 0x000fe60000100a00 */
[--C-:B-1----:R-:W-:Y:S01]  /*6610*/  IMAD.WIDE R16, R29, 0x2, R12.reuse ;  /* 0x000000021d107825 */ /* 0x102fe200078e020c */
[----:B------:R-:W-:Y:S03]  /*6620*/  STL.64 [R1+0x990], R24 ;  /* 0x0009901801007387 */ /* 0x000fe60000100a00 */
[----:B---3--:R-:W-:-:S05]  /*6630*/  IMAD.WIDE R18, R27, 0x2, R12 ;  /* 0x000000021b127825 */ /* 0x008fca00078e020c */
[----:B------:R0:W-:Y:S04]  /*6640*/  STL.64 [R1+0x20], R18 ;  /* 0x0000201201007387 */ /* 0x0001e80000100a00 */
[----:B------:R1:W-:Y:S04]  /*6650*/  STL.64 [R1+0x30], R14 ;  /* 0x0000300e01007387 */ /* 0x0003e80000100a00 */
[----:B------:R5:W-:Y:S01]  /*6660*/  STL.64 [R1+0x48], R16 ;  /* 0x0000481001007387 */ /* 0x000be20000100a00 */
[----:B0-----:R-:W-:-:S04]  /*6670*/  IMAD.WIDE R18, R2, 0x2, R12 ;  /* 0x0000000202127825 */ /* 0x001fc800078e020c */
[--C-:B-1----:R-:W-:Y:S01]  /*6680*/  IMAD.WIDE R14, R3, 0x2, R12.reuse ;  /* 0x00000002030e7825 */ /* 0x102fe200078e020c */
[----:B------:R-:W-:Y:S03]  /*6690*/  STL.64 [R1+0x58], R18 ;  /* 0x0000581201007387 */ /* 0x000fe60000100a00 */
[--C-:B-----5:R-:W-:Y:S01]  /*66a0*/  IMAD.WIDE R16, R4, 0x2, R12.reuse ;  /* 0x0000000204107825 */ /* 0x120fe200078e020c */
[----:B------:R0:W-:Y:S03]  /*66b0*/  STL.64 [R1+0x70], R14 ;  /* 0x0000700e01007387 */ /* 0x0001e60000100a00 */
[--C-:B----4-:R-:W-:Y:S01]  /*66c0*/  IMAD.WIDE R2, R5, 0x2, R12.reuse ;  /* 0x0000000205027825 */ /* 0x110fe200078e020c */
[----:B------:R-:W-:Y:S03]  /*66d0*/  STL.64 [R1+0x80], R16 ;  /* 0x0000801001007387 */ /* 0x000fe60000100a00 */
[--C-:B------:R-:W-:Y:S01]  /*66e0*/  IMAD.WIDE R4, R7, 0x2, R12.reuse ;  /* 0x0000000207047825 */ /* 0x100fe200078e020c */
[----:B------:R1:W-:Y:S03]  /*66f0*/  STL.64 [R1+0x98], R2 ;  /* 0x0000980201007387 */ /* 0x0003e60000100a00 */
[----:B0-----:R-:W-:-:S04]  /*6700*/  IMAD.WIDE R14, R6, 0x2, R12 ;  /* 0x00000002060e7825 */ /* 0x001fc800078e020c */
[--C-:B------:R-:W-:Y:S01]  /*6710*/  IMAD.WIDE R6, R9, 0x2, R12.reuse ;  /* 0x0000000209067825 */ /* 0x100fe200078e020c */
[----:B------:R-:W-:Y:S03]  /*6720*/  STL.64 [R1+0xa8], R14 ;  /* 0x0000a80e01007387 */ /* 0x000fe60000100a00 */
[--C-:B-1----:R-:W-:Y:S01]  /*6730*/  IMAD.WIDE R2, R8, 0x2, R12.reuse ;  /* 0x0000000208027825 */ /* 0x102fe200078e020c */
[----:B------:R0:W-:Y:S04]  /*6740*/  STL.64 [R1+0xc0], R4 ;  /* 0x0000c00401007387 */ /* 0x0001e80000100a00 */
[----:B------:R1:W-:Y:S04]  /*6750*/  STL.64 [R1+0xd8], R2 ;  /* 0x0000d80201007387 */ /* 0x0003e80000100a00 */
[----:B------:R-:W-:Y:S01]  /*6760*/  STL.64 [R1+0xe8], R6 ;  /* 0x0000e80601007387 */ /* 0x000fe20000100a00 */
[----:B0-----:R-:W-:-:S03]  /*6770*/  IMAD.WIDE R4, R10, 0x2, R12 ;  /* 0x000000020a047825 */ /* 0x001fc600078e020c */
[----:B------:R-:W2:Y:S04]  /*6780*/  LDL.LU R24, [R1+0x160] ;  /* 0x0001600001187983 */ /* 0x000ea80000300800 */
[----:B------:R-:W-:Y:S04]  /*6790*/  STL.64 [R1+0xf8], R4 ;  /* 0x0000f80401007387 */ /* 0x000fe80000100a00 */
[----:B------:R-:W3:Y:S01]  /*67a0*/  LDL.LU R25, [R1+0x170] ;  /* 0x0001700001197983 */ /* 0x000ee20000300800 */
[----:B-1----:R-:W-:-:S05]  /*67b0*/  IMAD.WIDE R2, R11, 0x2, R12 ;  /* 0x000000020b027825 */ /* 0x002fca00078e020c */
[----:B------:R-:W-:Y:S04]  /*67c0*/  STL.64 [R1+0x108], R2 ;  /* 0x0001080201007387 */ /* 0x000fe80000100a00 */
[----:B---3--:R0:W-:Y:S04]  /*67d0*/  STL [R1+0x998], R25 ;  /* 0x0009981901007387 */ /* 0x0081e80000100800 */
[----:B0-----:R-:W3:Y:S04]  /*67e0*/  LDL.LU R25, [R1+0x158] ;  /* 0x0001580001197983 */ /* 0x001ee80000300800 */
[----:B--2---:R0:W-:Y:S04]  /*67f0*/  STL [R1+0x99c], R24 ;  /* 0x00099c1801007387 */ /* 0x0041e80000100800 */
[----:B0-----:R-:W2:Y:S04]  /*6800*/  LDL.LU R24, [R1+0x140] ;  /* 0x0001400001187983 */ /* 0x001ea80000300800 */
[----:B---3--:R0:W-:Y:S04]  /*6810*/  STL [R1+0x9a0], R25 ;  /* 0x0009a01901007387 */ /* 0x0081e80000100800 */
[----:B0-----:R-:W3:Y:S04]  /*6820*/  LDL.LU R25, [R1+0x134] ;  /* 0x0001340001197983 */ /* 0x001ee80000300800 */
[----:B--2---:R0:W-:Y:S04]  /*6830*/  STL [R1+0x9a4], R24 ;  /* 0x0009a41801007387 */ /* 0x0041e80000100800 */
[----:B0-----:R-:W2:Y:S04]  /*6840*/  LDL.LU R24, [R1+0x130] ;  /* 0x0001300001187983 */ /* 0x001ea80000300800 */
[----:B---3--:R0:W-:Y:S04]  /*6850*/  STL [R1+0x9a8], R25 ;  /* 0x0009a81901007387 */ /* 0x0081e80000100800 */
[----:B0-----:R-:W3:Y:S04]  /*6860*/  LDL.LU R25, [R1+0x12c] ;  /* 0x00012c0001197983 */ /* 0x001ee80000300800 */
[----:B--2---:R3:W-:Y:S04]  /*6870*/  STL [R1+0x9ac], R24 ;  /* 0x0009ac1801007387 */ /* 0x0047e80000100800 */
[----:B------:R-:W2:Y:S04]  /*6880*/  LDL.LU R22, [R1+0x178] ;  /* 0x0001780001167983 */ /* 0x000ea80000300800 */
[----:B------:R-:W4:Y:S04]  /*6890*/  LDL.LU R23, [R1+0x188] ;  /* 0x0001880001177983 */ /* 0x000f280000300800 */
[----:B------:R-:W5:Y:S04]  /*68a0*/  LDL.LU R20, [R1+0x190] ;  /* 0x0001900001147983 */ /* 0x000f680000300800 */
[----:B------:R-:W2:Y:S04]  /*68b0*/  LDL.LU R21, [R1+0x198] ;  /* 0x0001980001157983 */ /* 0x000ea80000300800 */
        /* <DEDUP_REMOVED lines=19> */
[----:B------:R-:W2:Y:S01]  /*69f0*/  LDL.LU R11, [R1+0xc8] ;  /* 0x0000c800010b7983 */ /* 0x000ea20000300800 */
[----:B---3--:R-:W-:-:S05]  /*6a00*/  IMAD.WIDE R24, R25, 0x2, R12 ;  /* 0x0000000219187825 */ /* 0x008fca00078e020c */
[----:B------:R0:W-:Y:S04]  /*6a10*/  STL.64 [R1+0x118], R24 ;  /* 0x0001181801007387 */ /* 0x0001e80000100a00 */
[----:B0-----:R-:W3:Y:S02]  /*6a20*/  LDL.LU R24, [R1+0x9ac] ;  /* 0x0009ac0001187983 */ /* 0x001ee40000300800 */
        /* <DEDUP_REMOVED lines=16> */
[----:B------:R2:W-:Y:S02]  /*6b30*/  STL.64 [R1+0x170], R24 ;  /* 0x0001701801007387 */ /* 0x0005e40000100a00 */
[----:B--2---:R-:W-:-:S04]  /*6b40*/  IMAD.WIDE R24, R22, 0x2, R12 ;  /* 0x0000000216187825 */ /* 0x004fc800078e020c */
[--C-:B----4-:R-:W-:Y:S01]  /*6b50*/  IMAD.WIDE R22, R23, 0x2, R12.reuse ;  /* 0x0000000217167825 */ /* 0x110fe200078e020c */
[----:B------:R0:W-:Y:S04]  /*6b60*/  STL.64 [R1+0x178], R24 ;  /* 0x0001781801007387 */ /* 0x0001e80000100a00 */
[----:B0-----:R-:W2:Y:S04]  /*6b70*/  LDL.LU.64 R24, [R1+0x990] ;  /* 0x0009900001187983 */ /* 0x001ea80000300a00 */
[----:B------:R5:W-:Y:S02]  /*6b80*/  STL.64 [R1+0x188], R22 ;  /* 0x0001881601007387 */ /* 0x000be40000100a00 */
[----:B-----5:R-:W-:-:S04]  /*6b90*/  IMAD.WIDE R22, R20, 0x2, R12 ;  /* 0x0000000214167825 */ /* 0x020fc800078e020c */
[--C-:B------:R-:W-:Y:S01]  /*6ba0*/  IMAD.WIDE R20, R21, 0x2, R12.reuse ;  /* 0x0000000215147825 */ /* 0x100fe200078e020c */
[----:B------:R0:W-:Y:S04]  /*6bb0*/  STL.64 [R1+0x190], R22 ;  /* 0x0001901601007387 */ /* 0x0001e80000100a00 */
[----:B0-----:R-:W3:Y:S04]  /*6bc0*/  LDL.LU.64 R22, [R1+0x988] ;  /* 0x0009880001167983 */ /* 0x001ee80000300a00 */
[----:B------:R0:W-:Y:S02]  /*6bd0*/  STL.64 [R1+0x218], R20 ;  /* 0x0002181401007387 */ /* 0x0001e40000100a00 */
[----:B0-----:R-:W-:-:S04]  /*6be0*/  IMAD.WIDE R20, R18, 0x2, R12 ;  /* 0x0000000212147825 */ /* 0x001fc800078e020c */
[--C-:B------:R-:W-:Y:S01]  /*6bf0*/  IMAD.WIDE R18, R19, 0x2, R12.reuse ;  /* 0x0000000213127825 */ /* 0x100fe200078e020c */
[----:B------:R0:W-:Y:S04]  /*6c00*/  STL.64 [R1+0x220], R20 ;  /* 0x0002201401007387 */ /* 0x0001e80000100a00 */
[----:B0-----:R-:W4:Y:S04]  /*6c10*/  LDL.LU.64 R20, [R1+0x980] ;  /* 0x0009800001147983 */ /* 0x001f280000300a00 */
[----:B------:R0:W-:Y:S02]  /*6c20*/  STL.64 [R1+0x368], R18 ;  /* 0x0003681201007387 */ /* 0x0001e40000100a00 */
[----:B0-----:R-:W-:-:S04]  /*6c30*/  IMAD.WIDE R18, R16, 0x2, R12 ;  /* 0x0000000210127825 */ /* 0x001fc800078e020c */
[--C-:B------:R-:W-:Y:S01]  /*6c40*/  IMAD.WIDE R16, R17, 0x2, R12.reuse ;  /* 0x0000000211107825 */ /* 0x100fe200078e020c */
[----:B------:R0:W-:Y:S04]  /*6c50*/  STL.64 [R1+0x378], R18 ;  /* 0x0003781201007387 */ /* 0x0001e80000100a00 */
[----:B0-----:R-:W5:Y:S04]  /*6c60*/  LDL.LU.64 R18, [R1+0x978] ;  /* 0x0009780001127983 */ /* 0x001f680000300a00 */
[----:B------:R0:W-:Y:S02]  /*6c70*/  STL.64 [R1+0x388], R16 ;  /* 0x0003881001007387 */ /* 0x0001e40000100a00 */
[----:B0-----:R-:W-:-:S04]  /*6c80*/  IMAD.WIDE R16, R14, 0x2, R12 ;  /* 0x000000020e107825 */ /* 0x001fc800078e020c */
[--C-:B------:R-:W-:Y:S01]  /*6c90*/  IMAD.WIDE R14, R15, 0x2, R12.reuse ;  /* 0x000000020f0e7825 */ /* 0x100fe200078e020c */
[----:B------:R0:W-:Y:S04]  /*6ca0*/  STL.64 [R1+0x398], R16 ;  /* 0x0003981001007387 */ /* 0x0001e80000100a00 */
[----:B0-----:R-:W2:Y:S04]  /*6cb0*/  LDL.LU.64 R16, [R1+0x970] ;  /* 0x0009700001107983 */ /* 0x001ea80000300a00 */
        /* <DEDUP_REMOVED lines=35> */
[----:B------:R0:W-:Y:S04]  /*6ef0*/  STL.64 [R1+0x488], R10 ;  /* 0x0004880a01007387 */ /* 0x0001e80000100a00 */
[----:B0-----:R-:W2:Y:S02]  /*6f00*/  LDL.LU R10, [R1+0x934] ;  /* 0x00093400010a7983 */ /* 0x001ea40000300800 */
[----:B--2---:R-:W-:-:S05]  /*6f10*/  IMAD.WIDE R10, R10, 0x2, R12 ;  /* 0x000000020a0a7825 */ /* 0x004fca00078e020c */
[----:B------:R0:W-:Y:S04]  /*6f20*/  STL.64 [R1+0x498], R10 ;  /* 0x0004980a01007387 */ /* 0x0001e80000100a00 */
[----:B0-----:R-:W2:Y:S02]  /*6f30*/  LDL.LU R11, [R1+0x930] ;  /* 0x00093000010b7983 */ /* 0x001ea40000300800 */
[----:B--2---:R-:W-:-:S05]  /*6f40*/  IMAD.WIDE R10, R11, 0x2, R12 ;  /* 0x000000020b0a7825 */ /* 0x004fca00078e020c */
        /* <DEDUP_REMOVED lines=23> */
[----:B------:R0:W-:Y:S03]  /*70c0*/  STL.64 [R1+0x538], R2 ;  /* 0x0005380201007387 */ /* 0x0001e60000100a00 */
[----:B------:R-:W-:Y:S01]  /*70d0*/  IMAD.WIDE R12, R0, 0x2, R12 ;  /* 0x00000002000c7825 */ /* 0x000fe200078e020c */
[----:B0-----:R-:W2:Y:S04]  /*70e0*/  LDL.LU.64 R2, [R1+0x908] ;  /* 0x0009080001027983 */ /* 0x001ea80000300a00 */
[----:B------:R0:W-:Y:S04]  /*70f0*/  STL.64 [R1+0x8], R28 ;  /* 0x0000081c01007387 */ /* 0x0001e80000100a00 */
[----:B0-----:R-:W2:Y:S04]  /*7100*/  LDL.LU.64 R28, [R1+0x900] ;  /* 0x00090000011c7983 */ /* 0x001ea80000300a00 */
[----:B------:R0:W-:Y:S04]  /*7110*/  STL.64 [R1+0x558], R12 ;  /* 0x0005580c01007387 */ /* 0x0001e80000100a00 */
[----:B0-----:R-:W2:Y:S02]  /*7120*/  LDL.LU.64 R12, [R1] ;  /* 0x00000000010c7983 */ /* 0x001ea40000300a00 */
[----:B--2---:R-:W-:-:S02]  /*7130*/  IMAD.MOV.U32 R0, RZ, RZ, R13 ;  /* 0x000000ffff007224 */ /* 0x004fc400078e000d */
[----:B------:R0:W-:Y:S04]  /*7140*/  STL [R1+0x7b0], R12 ;  /* 0x0007b00c01007387 */ /* 0x0001e80000100800 */
[----:B------:R-:W-:Y:S04]  /*7150*/  STL [R1+0x7ac], R26 ;  /* 0x0007ac1a01007387 */ /* 0x000fe80000100800 */
[----:B------:R-:W-:Y:S04]  /*7160*/  STL [R1+0x7a8], R0 ;  /* 0x0007a80001007387 */ /* 0x000fe80000100800 */
[----:B------:R-:W-:Y:S04]  /*7170*/  STL [R1+0x7a0], R27 ;  /* 0x0007a01b01007387 */ /* 0x000fe80000100800 */
[----:B------:R-:W-:Y:S04]  /*7180*/  STL [R1+0x7a4], R28 ;  /* 0x0007a41c01007387 */ /* 0x000fe80000100800 */
[----:B------:R-:W-:Y:S04]  /*7190*/  STL [R1+0x798], R29 ;  /* 0x0007981d01007387 */ /* 0x000fe80000100800 */
[----:B------:R-:W-:Y:S04]  /*71a0*/  STL [R1+0x79c], R14 ;  /* 0x00079c0e01007387 */ /* 0x000fe80000100800 */
[----:B------:R1:W-:Y:S04]  /*71b0*/  STL [R1+0x790], R15 ;  /* 0x0007900f01007387 */ /* 0x0003e80000100800 */
[----:B0-----:R-:W2:Y:S04]  /*71c0*/  LDL.LU.64 R12, [R1+0x18] ;  /* 0x00001800010c7983 */ /* 0x001ea80000300a00 */
[----:B------:R-:W-:Y:S04]  /*71d0*/  STL [R1+0x794], R2 ;  /* 0x0007940201007387 */ /* 0x000fe80000100800 */
[----:B------:R-:W-:Y:S04]  /*71e0*/  STL [R1+0x788], R3 ;  /* 0x0007880301007387 */ /* 0x000fe80000100800 */
[----:B-1----:R-:W2:Y:S04]  /*71f0*/  LDL.LU.64 R14, [R1+0x20] ;  /* 0x00002000010e7983 */ /* 0x002ea80000300a00 */
[----:B------:R-:W-:Y:S04]  /*7200*/  STL [R1+0x78c], R16 ;  /* 0x00078c1001007387 */ /* 0x000fe80000100800 */
[----:B------:R0:W-:Y:S04]  /*7210*/  STL [R1+0x780], R17 ;  /* 0x0007801101007387 */ /* 0x0001e80000100800 */
[----:B------:R-:W-:Y:S04]  /*7220*/  STL [R1+0x784], R4 ;  /* 0x0007840401007387 */ /* 0x000fe80000100800 */
[----:B------:R-:W-:Y:S04]  /*7230*/  STL [R1+0x778], R5 ;  /* 0x0007780501007387 */ /* 0x000fe80000100800 */
[----:B0-----:R-:W2:Y:S04]  /*7240*/  LDL.LU.64 R16, [R1+0x30] ;  /* 0x0000300001107983 */ /* 0x001ea80000300a00 */
[----:B-----5:R-:W-:Y:S04]  /*7250*/  STL [R1+0x77c], R18 ;  /* 0x00077c1201007387 */ /* 0x020fe80000100800 */
[----:B------:R0:W-:Y:S04]  /*7260*/  STL [R1+0x770], R19 ;  /* 0x0007701301007387 */ /* 0x0001e80000100800 */
[----:B0-----:R-:W5:Y:S04]  /*7270*/  LDL.LU.64 R18, [R1+0x28] ;  /* 0x0000280001127983 */ /* 0x001f680000300a00 */
[----:B------:R-:W5:Y:S04]  /*7280*/  LDL.LU.64 R28, [R1+0x40] ;  /* 0x00004000011c7983 */ /* 0x000f680000300a00 */
[----:B------:R-:W-:Y:S04]  /*7290*/  STL [R1+0x774], R6 ;  /* 0x0007740601007387 */ /* 0x000fe80000100800 */
[----:B------:R-:W-:Y:S04]  /*72a0*/  STL [R1+0x768], R7 ;  /* 0x0007680701007387 */ /* 0x000fe80000100800 */
[----:B------:R-:W5:Y:S04]  /*72b0*/  LDL.LU.64 R4, [R1+0x48] ;  /* 0x0000480001047983 */ /* 0x000f680000300a00 */
[----:B----4-:R-:W-:Y:S04]  /*72c0*/  STL [R1+0x76c], R20 ;  /* 0x00076c1401007387 */ /* 0x010fe80000100800 */
[----:B------:R-:W-:Y:S04]  /*72d0*/  STL [R1+0x760], R21 ;  /* 0x0007601501007387 */ /* 0x000fe80000100800 */
[----:B------:R-:W-:Y:S04]  /*72e0*/  STL [R1+0x764], R8 ;  /* 0x0007640801007387 */ /* 0x000fe80000100800 */
[----:B------:R0:W-:Y:S04]  /*72f0*/  STL [R1+0x758], R9 ;  /* 0x0007580901007387 */ /* 0x0001e80000100800 */
[----:B0-----:R-:W4:Y:S04]  /*7300*/  LDL.LU.64 R8, [R1+0x50] ;  /* 0x0000500001087983 */ /* 0x001f280000300a00 */
[----:B------:R-:W4:Y:S04]  /*7310*/  LDL.LU.64 R20, [R1+0x58] ;  /* 0x0000580001147983 */ /* 0x000f280000300a00 */
[----:B---3--:R-:W-:Y:S04]  /*7320*/  STL [R1+0x75c], R22 ;  /* 0x00075c1601007387 */ /* 0x008fe80000100800 */
[----:B------:R-:W-:Y:S04]  /*7330*/  STL [R1+0x750], R23 ;  /* 0x0007501701007387 */ /* 0x000fe80000100800 */
[----:B------:R-:W3:Y:S04]  /*7340*/  LDL.LU.64 R2, [R1+0x68] ;  /* 0x0000680001027983 */ /* 0x000ee80000300a00 */
[----:B------:R-:W-:Y:S04]  /*7350*/  STL [R1+0x754], R10 ;  /* 0x0007540a01007387 */ /* 0x000fe80000100800 */
[----:B------:R-:W-:Y:S04]  /*7360*/  STL [R1+0x748], R11 ;  /* 0x0007480b01007387 */ /* 0x000fe80000100800 */
[----:B------:R-:W3:Y:S04]  /*7370*/  LDL.LU.64 R6, [R1+0x70] ;  /* 0x0000700001067983 */ /* 0x000ee80000300a00 */
[----:B------:R-:W-:Y:S04]  /*7380*/  STL [R1+0x74c], R24 ;  /* 0x00074c1801007387 */ /* 0x000fe80000100800 */
[----:B------:R-:W-:Y:S04]  /*7390*/  STL [R1+0x1b4], R25 ;  /* 0x0001b41901007387 */ /* 0x000fe80000100800 */
[----:B------:R-:W3:Y:S04]  /*73a0*/  LDL.LU.64 R26, [R1+0x78] ;  /* 0x00007800011a7983 */ /* 0x000ee80000300a00 */
[----:B--2---:R0:W-:Y:S01]  /*73b0*/  STL [R1+0x1bc], R12 ;  /* 0x0001bc0c01007387 */ /* 0x0041e20000100800 */
[----:B------:R-:W-:-:S03]  /*73c0*/  IMAD.MOV.U32 R0, RZ, RZ, R13 ;  /* 0x000000ffff007224 */ /* 0x000fc600078e000d */
[----:B0-----:R-:W2:Y:S04]  /*73d0*/  LDL.LU.64 R12, [R1+0x80] ;  /* 0x00008000010c7983 */ /* 0x001ea80000300a00 */
[----:B------:R0:W-:Y:S04]  /*73e0*/  STL [R1+0x1b8], R0 ;  /* 0x0001b80001007387 */ /* 0x0001e80000100800 */
[----:B------:R1:W-:Y:S01]  /*73f0*/  STL [R1+0x1c4], R14 ;  /* 0x0001c40e01007387 */ /* 0x0003e20000100800 */
[----:B0-----:R-:W-:-:S03]  /*7400*/  IMAD.MOV.U32 R0, RZ, RZ, R15 ;  /* 0x000000ffff007224 */ /* 0x001fc600078e000f */
[----:B-1----:R-:W2:Y:S04]  /*7410*/  LDL.LU.64 R14, [R1+0x90] ;  /* 0x00009000010e7983 */ /* 0x002ea80000300a00 */
[----:B------:R0:W-:Y:S04]  /*7420*/  STL [R1+0x1c0], R0 ;  /* 0x0001c00001007387 */ /* 0x0001e80000100800 */
[----:B-----5:R1:W-:Y:S01]  /*7430*/  STL [R1+0x1cc], R18 ;  /* 0x0001cc1201007387 */ /* 0x0203e20000100800 */
[----:B0-----:R-:W-:-:S03]  /*7440*/  IMAD.MOV.U32 R0, RZ, RZ, R19 ;  /* 0x000000ffff007224 */ /* 0x001fc600078e0013 */
[----:B-1----:R-:W5:Y:S04]  /*7450*/  LDL.LU.64 R18, [R1+0x98] ;  /* 0x0000980001127983 */ /* 0x002f680000300a00 */
[----:B------:R0:W-:Y:S04]  /*7460*/  STL [R1+0x1c8], R0 ;  /* 0x0001c80001007387 */ /* 0x0001e80000100800 */
[----:B------:R1:W-:Y:S01]  /*7470*/  STL [R1+0x1d4], R16 ;  /* 0x0001d41001007387 */ /* 0x0003e20000100800 */
        /* <DEDUP_REMOVED lines=11> */
[----:B----4-:R1:W-:Y:S01]  /*7530*/  STL [R1+0x1ec], R8 ;  /* 0x0001ec0801007387 */ /* 0x0103e20000100800 */
[----:B0-----:R-:W-:-:S03]  /*7540*/  IMAD.MOV.U32 R0, RZ, RZ, R9 ;  /* 0x000000ffff007224 */ /* 0x001fc600078e0009 */
[----:B-1----:R-:W4:Y:S04]  /*7550*/  LDL.LU.64 R8, [R1+0xc0] ;  /* 0x0000c00001087983 */ /* 0x002f280000300a00 */
[----:B------:R0:W-:Y:S04]  /*7560*/  STL [R1+0x1e8], R0 ;  /* 0x0001e80001007387 */ /* 0x0001e80000100800 */
[----:B------:R1:W-:Y:S01]  /*7570*/  STL [R1+0x1f4], R20 ;  /* 0x0001f41401007387 */ /* 0x0003e20000100800 */
[----:B0-----:R-:W-:-:S03]  /*7580*/  IMAD.MOV.U32 R0, RZ, RZ, R21 ;  /* 0x000000ffff007224 */ /* 0x001fc600078e0015 */
[----:B-1----:R-:W4:Y:S04]  /*7590*/  LDL.LU.64 R20, [R1+0xd0] ;  /* 0x0000d00001147983 */ /* 0x002f280000300a00 */
[----:B------:R0:W-:Y:S04]  /*75a0*/  STL [R1+0x1f0], R0 ;  /* 0x0001f00001007387 */ /* 0x0001e80000100800 */
[----:B---3--:R1:W-:Y:S01]  /*75b0*/  STL [R1+0x1fc], R2 ;  /* 0x0001fc0201007387 */ /* 0x0083e20000100800 */
[----:B0-----:R-:W-:-:S03]  /*75c0*/  IMAD.MOV.U32 R0, RZ, RZ, R3 ;  /* 0x000000ffff007224 */ /* 0x001fc600078e0003 */
[----:B-1----:R-:W3:Y:S04]  /*75d0*/  LDL.LU.64 R2, [R1+0xd8] ;  /* 0x0000d80001027983 */ /* 0x002ee80000300a00 */
[----:B------:R0:W-:Y:S04]  /*75e0*/  STL [R1+0x1f8], R0 ;  /* 0x0001f80001007387 */ /* 0x0001e80000100800 */
[----:B------:R1:W-:Y:S01]  /*75f0*/  STL [R1+0x204], R6 ;  /* 0x0002040601007387 */ /* 0x0003e20000100800 */
[----:B0-----:R-:W-:-:S03]  /*7600*/  IMAD.MOV.U32 R0, RZ, RZ, R7 ;  /* 0x000000ffff007224 */ /* 0x001fc600078e0007 */
[----:B-1----:R-:W3:Y:S04]  /*7610*/  LDL.LU.64 R6, [R1+0xe0] ;  /* 0x0000e00001067983 */ /* 0x002ee80000300a00 */
[----:B------:R0:W-:Y:S04]  /*7620*/  STL [R1+0x200], R0 ;  /* 0x0002000001007387 */ /* 0x0001e80000100800 */
[----:B------:R1:W-:Y:S01]  /*7630*/  STL [R1+0x20c], R26 ;  /* 0x00020c1a01007387 */ /* 0x0003e20000100800 */
[----:B0-----:R-:W-:-:S03]  /*7640*/  IMAD.MOV.U32 R0, RZ, RZ, R27 ;  /* 0x000000ffff007224 */ /* 0x001fc600078e001b */
[----:B-1----:R-:W3:Y:S04]  /*7650*/  LDL.LU.64 R26, [R1+0xe8] ;  /* 0x0000e800011a7983 */ /* 0x002ee80000300a00 */
[----:B------:R0:W-:Y:S04]  /*7660*/  STL [R1+0x208], R0 ;  /* 0x0002080001007387 */ /* 0x0001e80000100800 */
[----:B--2---:R1:W-:Y:S01]  /*7670*/  STL [R1+0x228], R12 ;  /* 0x0002280c01007387 */ /* 0x0043e20000100800 */
[----:B0-----:R-:W-:-:S03]  /*7680*/  IMAD.MOV.U32 R0, RZ, RZ, R13 ;  /* 0x000000ffff007224 */ /* 0x001fc600078e000d */
[----:B-1----:R-:W2:Y:S04]  /*7690*/  LDL.LU.64 R12, [R1+0xf0] ;  /* 0x0000f000010c7983 */ /* 0x002ea80000300a00 */
        /* <DEDUP_REMOVED lines=48> */
[----:B------:R5:W-:Y:S02]  /*79a0*/  STL [R1+0x284], R0 ;  /* 0x0002840001007387 */ /* 0x000be40000100800 */
[----:B-----5:R-:W-:Y:S02]  /*79b0*/  IMAD.MOV.U32 R0, RZ, RZ, R19 ;  /* 0x000000ffff007224 */ /* 0x020fe400078e0013 */
[----:B------:R0:W-:Y:S04]  /*79c0*/  STL [R1+0x290], R18 ;  /* 0x0002901201007387 */ /* 0x0001e80000100800 */
[----:B0-----:R-:W5:Y:S04]  /*79d0*/  LDL.LU.64 R18, [R1+0x158] ;  /* 0x0001580001127983 */ /* 0x001f680000300a00 */
        /* <DEDUP_REMOVED lines=25> */
[----:B------:R-:W-:Y:S04]  /*7b70*/  STL [R1+0x2c8], R6 ;  /* 0x0002c80601007387 */ /* 0x000fe80000100800 */
[----:B------:R-:W3:Y:S01]  /*7b80*/  LDL.LU.64 R22, [R1+0x320] ;  /* 0x0003200001167983 */ /* 0x000ee20000300a00 */
[----:B0-----:R-:W-:-:S05]  /*7b90*/  IMAD.MOV.U32 R0, RZ, RZ, R7 ;  /* 0x000000ffff007224 */ /* 0x001fca00078e0007 */
        /* <DEDUP_REMOVED lines=14> */
[----:B------:R-:W-:Y:S04]  /*7c80*/  STL [R1+0x2e8], R18 ;  /* 0x0002e81201007387 */ /* 0x000fe80000100800 */
[----:B------:R-:W5:Y:S04]  /*7c90*/  LDL.LU.64 R6, [R1+0x340] ;  /* 0x0003400001067983 */ /* 0x000f680000300a00 */
[----:B------:R0:W-:Y:S02]  /*7ca0*/  STL [R1+0x2e4], R0 ;  /* 0x0002e40001007387 */ /* 0x0001e40000100800 */
[----:B0-----:R-:W-:-:S02]  /*7cb0*/  IMAD.MOV.U32 R0, RZ, RZ, R17 ;  /* 0x000000ffff007224 */ /* 0x001fc400078e0011 */
[----:B------:R-:W-:Y:S04]  /*7cc0*/  STL [R1+0x2f0], R16 ;  /* 0x0002f01001007387 */ /* 0x000fe80000100800 */
[----:B------:R-:W5:Y:S04]  /*7cd0*/  LDL.LU.64 R18, [R1+0x218] ;  /* 0x0002180001127983 */ /* 0x000f680000300a00 */
[----:B------:R0:W-:Y:S04]  /*7ce0*/  STL [R1+0x2ec], R0 ;  /* 0x0002ec0001007387 */ /* 0x0001e80000100800 */
[----:B------:R1:W-:Y:S01]  /*7cf0*/  STL [R1+0x2f8], R28 ;  /* 0x0002f81c01007387 */ /* 0x0003e20000100800 */
[----:B0-----:R-:W-:-:S03]  /*7d00*/  IMAD.MOV.U32 R0, RZ, RZ, R29 ;  /* 0x000000ffff007224 */ /* 0x001fc600078e001d */
[----:B------:R-:W5:Y:S04]  /*7d10*/  LDL.LU.64 R16, [R1+0x350] ;  /* 0x0003500001107983 */ /* 0x000f680000300a00 */
[----:B------:R-:W-:Y:S04]  /*7d20*/  STL [R1+0x300], R4 ;  /* 0x0003000401007387 */ /* 0x000fe80000100800 */
[----:B------:R0:W-:Y:S04]  /*7d30*/  STL [R1+0x2f4], R0 ;  /* 0x0002f40001007387 */ /* 0x0001e80000100800 */
[----:B-1----:R-:W5:Y:S01]  /*7d40*/  LDL.LU.64 R28, [R1+0x220] ;  /* 0x00022000011c7983 */ /* 0x002f620000300a00 */
[----:B0-----:R-:W-:-:S03]  /*7d50*/  IMAD.MOV.U32 R0, RZ, RZ, R5 ;  /* 0x000000ffff007224 */ /* 0x001fc600078e0005 */
[----:B----4-:R-:W-:Y:S04]  /*7d60*/  STL [R1+0x308], R8 ;  /* 0x0003080801007387 */ /* 0x010fe80000100800 */
[----:B------:R0:W-:Y:S04]  /*7d70*/  STL [R1+0x2fc], R0 ;  /* 0x0002fc0001007387 */ /* 0x0001e80000100800 */
[----:B------:R-:W4:Y:S01]  /*7d80*/  LDL.LU.64 R4, [R1+0x360] ;  /* 0x0003600001047983 */ /* 0x000f220000300a00 */
[----:B0-----:R-:W-:-:S03]  /*7d90*/  IMAD.MOV.U32 R0, RZ, RZ, R9 ;  /* 0x000000ffff007224 */ /* 0x001fc600078e0009 */
[----:B------:R-:W-:Y:S04]  /*7da0*/  STL [R1+0x310], R20 ;  /* 0x0003101401007387 */ /* 0x000fe80000100800 */
[----:B------:R0:W-:Y:S04]  /*7db0*/  STL [R1+0x304], R0 ;  /* 0x0003040001007387 */ /* 0x0001e80000100800 */
[----:B------:R-:W4:Y:S01]  /*7dc0*/  LDL.LU.64 R8, [R1+0x368] ;  /* 0x0003680001087983 */ /* 0x000f220000300a00 */
[----:B0-----:R-:W-:-:S03]  /*7dd0*/  IMAD.MOV.U32 R0, RZ, RZ, R21 ;  /* 0x000000ffff007224 */ /* 0x001fc600078e0015 */
[----:B---3--:R-:W-:Y:S04]  /*7de0*/  STL [R1+0x318], R2 ;  /* 0x0003180201007387 */ /* 0x008fe80000100800 */
[----:B------:R0:W-:Y:S04]  /*7df0*/  STL [R1+0x30c], R0 ;  /* 0x00030c0001007387 */ /* 0x0001e80000100800 */
[----:B------:R-:W3:Y:S01]  /*7e00*/  LDL.LU.64 R20, [R1+0x370] ;  /* 0x0003700001147983 */ /* 0x000ee20000300a00 */
[----:B0-----:R-:W-:-:S03]  /*7e10*/  IMAD.MOV.U32 R0, RZ, RZ, R3 ;  /* 0x000000ffff007224 */ /* 0x001fc600078e0003 */
[----:B------:R-:W-:Y:S04]  /*7e20*/  STL [R1+0x320], R22 ;  /* 0x0003201601007387 */ /* 0x000fe80000100800 */
[----:B------:R0:W-:Y:S04]  /*7e30*/  STL [R1+0x314], R0 ;  /* 0x0003140001007387 */ /* 0x0001e80000100800 */
[----:B------:R-:W3:Y:S01]  /*7e40*/  LDL.LU.64 R2, [R1+0x378] ;  /* 0x0003780001027983 */ /* 0x000ee20000300a00 */
[----:B0-----:R-:W-:-:S03]  /*7e50*/  IMAD.MOV.U32 R0, RZ, RZ, R23 ;  /* 0x000000ffff007224 */ /* 0x001fc600078e0017 */
[----:B------:R-:W-:Y:S04]  /*7e60*/  STL [R1+0x328], R26 ;  /* 0x0003281a01007387 */ /* 0x000fe80000100800 */
[----:B------:R0:W-:Y:S02]  /*7e70*/  STL [R1+0x31c], R0 ;  /* 0x00031c0001007387 */ /* 0x0001e40000100800 */
[----:B0-----:R-:W-:Y:S02]  /*7e80*/  IMAD.MOV.U32 R0, RZ, RZ, R27 ;  /* 0x000000ffff007224 */ /* 0x001fe400078e001b */
[----:B------:R-:W3:Y:S04]  /*7e90*/  LDL.LU.64 R26, [R1+0x380] ;  /* 0x00038000011a7983 */ /* 0x000ee80000300a00 */
        /* <DEDUP_REMOVED lines=15> */
[----:B------:R-:W-:Y:S04]  /*7f90*/  STL [R1+0x350], R16 ;  /* 0x0003501001007387 */ /* 0x000fe80000100800 */
[----:B------:R0:W-:Y:S04]  /*7fa0*/  STL [R1+0x344], R0 ;  /* 0x0003440001007387 */ /* 0x0001e80000100800 */
[----:B-1----:R-:W5:Y:S01]  /*7fb0*/  LDL.LU.64 R18, [R1+0x3a0] ;  /* 0x0003a00001127983 */ /* 0x002f620000300a00 */
[----:B0-----:R-:W-:-:S03]  /*7fc0*/  IMAD.MOV.U32 R0, RZ, RZ, R17 ;  /* 0x000000ffff007224 */ /* 0x001fc600078e0011 */
[----:B------:R-:W-:Y:S04]  /*7fd0*/  STL [R1+0x358], R28 ;  /* 0x0003581c01007387 */ /* 0x000fe80000100800 */
[----:B------:R0:W-:Y:S04]  /*7fe0*/  STL [R1+0x34c], R0 ;  /* 0x00034c0001007387 */ /* 0x0001e80000100800 */
[----:B------:R-:W5:Y:S01]  /*7ff0*/  LDL.LU.64 R16, [R1+0x3a8] ;  /* 0x0003a80001107983 */ /* 0x000f620000300a00 */
        /* <DEDUP_REMOVED lines=17> */
[----:B------:R-:W3:Y:S04]  /*8110*/  LDL.LU.64 R2, [R1+0x3d0] ;  /* 0x0003d00001027983 */ /* 0x000ee80000300a00 */
[----:B------:R0:W-:Y:S02]  /*8120*/  STL [R1+0x374], R0 ;  /* 0x0003740001007387 */ /* 0x0001e40000100800 */
[----:B0-----:R-:W-:Y:S02]  /*8130*/  IMAD.MOV.U32 R0, RZ, RZ, R27 ;  /* 0x000000ffff007224 */ /* 0x001fe400078e001b */
[----:B------:R0:W-:Y:S04]  /*8140*/  STL [R1+0x380], R26 ;  /* 0x0003801a01007387 */ /* 0x0001e80000100800 */
[----:B0-----:R-:W3:Y:S04]  /*8150*/  LDL.LU.64 R26, [R1+0x3d8] ;  /* 0x0003d800011a7983 */ /* 0x001ee80000300a00 */
[----:B------:R0:W-:Y:S04]  /*8160*/  STL [R1+0x37c], R0 ;  /* 0x00037c0001007387 */ /* 0x0001e80000100800 */
[----:B--2---:R1:W-:Y:S04]  /*8170*/  STL [R1+0x388], R12 ;  /* 0x0003880c01007387 */ /* 0x0043e80000100800 */
[----:B------:R-:W2:Y:S01]  /*8180*/  LDL.LU.64 R8, [R1+0x3e0] ;  /* 0x0003e00001087983 */ /* 0x000ea20000300a00 */
[----:B0-----:R-:W-:-:S03]  /*8190*/  IMAD.MOV.U32 R0, RZ, RZ, R13 ;  /* 0x000000ffff007224 */ /* 0x001fc600078e000d */
[----:B------:R-:W-:Y:S04]  /*81a0*/  STL [R1+0x390], R14 ;  /* 0x0003900e01007387 */ /* 0x000fe80000100800 */
[----:B------:R0:W-:Y:S04]  /*81b0*/  STL [R1+0x384], R0 ;  /* 0x0003840001007387 */ /* 0x0001e80000100800 */
[----:B-1----:R-:W2:Y:S01]  /*81c0*/  LDL.LU.64 R12, [R1+0x3e8] ;  /* 0x0003e800010c7983 */ /* 0x002ea20000300a00 */
[----:B0-----:R-:W-:-:S03]  /*81d0*/  IMAD.MOV.U32 R0, RZ, RZ, R15 ;  /* 0x000000ffff007224 */ /* 0x001fc600078e000f */
[----:B-----5:R-:W-:Y:S04]  /*81e0*/  STL [R1+0x398], R6 ;  /* 0x0003980601007387 */ /* 0x020fe80000100800 */
[----:B------:R0:W-:Y:S04]  /*81f0*/  STL [R1+0x38c], R0 ;  /* 0x00038c0001007387 */ /* 0x0001e80000100800 */
[----:B------:R-:W5:Y:S04]  /*8200*/  LDL.LU.64 R14, [R1+0x3f0] ;  /* 0x0003f000010e7983 */ /* 0x000f680000300a00 */
[----:B------:R-:W5:Y:S01]  /*8210*/  LDL.LU.64 R20, [R1+0x3f8] ;  /* 0x0003f80001147983 */ /* 0x000f620000300a00 */
[----:B0-----:R-:W-:-:S05]  /*8220*/  IMAD.MOV.U32 R0, RZ, RZ, R7 ;  /* 0x000000ffff007224 */ /* 0x001fca00078e0007 */
[----:B------:R0:W-:Y:S04]  /*8230*/  STL [R1+0x394], R0 ;  /* 0x0003940001007387 */ /* 0x0001e80000100800 */
[----:B------:R-:W-:Y:S01]  /*8240*/  STL [R1+0x3a0], R18 ;  /* 0x0003a01201007387 */ /* 0x000fe20000100800 */
[----:B0-----:R-:W-:-:S03]  /*8250*/  IMAD.MOV.U32 R0, RZ, RZ, R19 ;  /* 0x000000ffff007224 */ /* 0x001fc600078e0013 */
[----:B------:R-:W5:Y:S04]  /*8260*/  LDL.LU.64 R6, [R1+0x400] ;  /* 0x0004000001067983 */ /* 0x000f680000300a00 */
[----:B------:R0:W-:Y:S04]  /*8270*/  STL [R1+0x39c], R0 ;  /* 0x00039c0001007387 */ /* 0x0001e80000100800 */
[----:B------:R1:W-:Y:S01]  /*8280*/  STL [R1+0x3a8], R16 ;  /* 0x0003a81001007387 */ /* 0x0003e20000100800 */
[----:B0-----:R-:W-:-:S03]  /*8290*/  IMAD.MOV.U32 R0, RZ, RZ, R17 ;  /* 0x000000ffff007224 */ /* 0x001fc600078e0011 */
[----:B-1----:R-:W5:Y:S04]  /*82a0*/  LDL.LU.64 R16, [R1+0x408] ;  /* 0x0004080001107983 */ /* 0x002f680000300a00 */
[----:B------:R0:W-:Y:S04]  /*82b0*/  STL [R1+0x3a4], R0 ;  /* 0x0003a40001007387 */ /* 0x0001e80000100800 */
[----:B----4-:R1:W-:Y:S04]  /*82c0*/  STL [R1+0x3b0], R28 ;  /* 0x0003b01c01007387 */ /* 0x0103e80000100800 */
[----:B------:R-:W4:Y:S01]  /*82d0*/  LDL.LU.64 R18, [R1+0x410] ;  /* 0x0004100001127983 */ /* 0x000f220000300a00 */
[----:B0-----:R-:W-:-:S03]  /*82e0*/  IMAD.MOV.U32 R0, RZ, RZ, R29 ;  /* 0x000000ffff007224 */ /* 0x001fc600078e001d */
[----:B------:R-:W-:Y:S04]  /*82f0*/  STL [R1+0x3b8], R4 ;  /* 0x0003b80401007387 */ /* 0x000fe80000100800 */
[----:B------:R0:W-:Y:S04]  /*8300*/  STL [R1+0x3ac], R0 ;  /* 0x0003ac0001007387 */ /* 0x0001e80000100800 */
[----:B-1----:R-:W4:Y:S01]  /*8310*/  LDL.LU.64 R28, [R1+0x418] ;  /* 0x00041800011c7983 */ /* 0x002f220000300a00 */
[----:B0-----:R-:W-:-:S03]  /*8320*/  IMAD.MOV.U32 R0, RZ, RZ, R5 ;  /* 0x000000ffff007224 */ /* 0x001fc600078e0005 */
[----:B---3--:R-:W-:Y:S04]  /*8330*/  STL [R1+0x3c0], R10 ;  /* 0x0003c00a01007387 */ /* 0x008fe80000100800 */
[----:B------:R0:W-:Y:S04]  /*8340*/  STL [R1+0x3b4], R0 ;  /* 0x0003b40001007387 */ /* 0x0001e80000100800 */
[----:B------:R-:W3:Y:S01]  /*8350*/  LDL.LU.64 R4, [R1+0x420] ;  /* 0x0004200001047983 */ /* 0x000ee20000300a00 */
[----:B0-----:R-:W-:-:S03]  /*8360*/  IMAD.MOV.U32 R0, RZ, RZ, R11 ;  /* 0x000000ffff007224 */ /* 0x001fc600078e000b */
[----:B------:R-:W-:Y:S04]  /*8370*/  STL [R1+0x3c8], R22 ;  /* 0x0003c81601007387 */ /* 0x000fe80000100800 */
[----:B------:R0:W-:Y:S04]  /*8380*/  STL [R1+0x3bc], R0 ;  /* 0x0003bc0001007387 */ /* 0x0001e80000100800 */
[----:B------:R-:W-:Y:S01]  /*8390*/  STL [R1+0x3d0], R2 ;  /* 0x0003d00201007387 */ /* 0x000fe20000100800 */
[----:B0-----:R-:W-:-:S05]  /*83a0*/  IMAD.MOV.U32 R0, RZ, RZ, R23 ;  /* 0x000000ffff007224 */ /* 0x001fca00078e0017 */
[----:B------:R0:W-:Y:S02]  /*83b0*/  STL [R1+0x3c4], R0 ;  /* 0x0003c40001007387 */ /* 0x0001e40000100800 */
[----:B0-----:R-:W-:Y:S02]  /*83c0*/  IMAD.MOV.U32 R0, RZ, RZ, R3 ;  /* 0x000000ffff007224 */ /* 0x001fe400078e0003 */
[----:B------:R-:W3:Y:S04]  /*83d0*/  LDL.LU.64 R2, [R1+0x428] ;  /* 0x0004280001027983 */ /* 0x000ee80000300a00 */
[----:B------:R0:W-:Y:S04]  /*83e0*/  STL [R1+0x3cc], R0 ;  /* 0x0003cc0001007387 */ /* 0x0001e80000100800 */
[----:B------:R1:W-:Y:S01]  /*83f0*/  STL [R1+0x3d8], R26 ;  /* 0x0003d81a01007387 */ /* 0x0003e20000100800 */
[----:B0-----:R-:W-:-:S03]  /*8400*/  IMAD.MOV.U32 R0, RZ, RZ, R27 ;  /* 0x000000ffff007224 */ /* 0x001fc600078e001b */
[----:B--2---:R-:W-:Y:S04]  /*8410*/  STL [R1+0x3e0], R8 ;  /* 0x0003e00801007387 */ /* 0x004fe80000100800 */
[----:B------:R0:W-:Y:S04]  /*8420*/  STL [R1+0x3d4], R0 ;  /* 0x0003d40001007387 */ /* 0x0001e80000100800 */
[----:B-1----:R-:W2:Y:S01]  /*8430*/  LDL.LU.64 R26, [R1+0x430] ;  /* 0x00043000011a7983 */ /* 0x002ea20000300a00 */
[----:B0-----:R-:W-:-:S03]  /*8440*/  IMAD.MOV.U32 R0, RZ, RZ, R9 ;  /* 0x000000ffff007224 */ /* 0x001fc600078e0009 */
[----:B------:R-:W-:Y:S04]  /*8450*/  STL [R1+0x3e8], R12 ;  /* 0x0003e80c01007387 */ /* 0x000fe80000100800 */
[----:B------:R0:W-:Y:S02]  /*8460*/  STL [R1+0x3dc], R0 ;  /* 0x0003dc0001007387 */ /* 0x0001e40000100800 */
[----:B0-----:R-:W-:Y:S02]  /*8470*/  IMAD.MOV.U32 R0, RZ, RZ, R13 ;  /* 0x000000ffff007224 */ /* 0x001fe400078e000d */
[----:B------:R-:W2:Y:S04]  /*8480*/  LDL.LU.64 R12, [R1+0x438] ;  /* 0x00043800010c7983 */ /* 0x000ea80000300a00 */
[----:B------:R0:W-:Y:S04]  /*8490*/  STL [R1+0x3e4], R0 ;  /* 0x0003e40001007387 */ /* 0x0001e80000100800 */
[----:B-----5:R1:W-:Y:S01]  /*84a0*/  STL [R1+0x3f0], R14 ;  /* 0x0003f00e01007387 */ /* 0x0203e20000100800 */
        /* <DEDUP_REMOVED lines=9> */
[----:B------:R-:W-:Y:S04]  /*8540*/  STL [R1+0x408], R16 ;  /* 0x0004081001007387 */ /* 0x000fe80000100800 */
[----:B------:R0:W-:Y:S02]  /*8550*/  STL [R1+0x3fc], R0 ;  /* 0x0003fc0001007387 */ /* 0x0001e40000100800 */
[----:B0-----:R-:W-:Y:S02]  /*8560*/  IMAD.MOV.U32 R0, RZ, RZ, R17 ;  /* 0x000000ffff007224 */ /* 0x001fe400078e0011 */
[----:B----4-:R-:W-:Y:S04]  /*8570*/  STL [R1+0x410], R18 ;  /* 0x0004101201007387 */ /* 0x010fe80000100800 */
[----:B------:R0:W-:Y:S04]  /*8580*/  STL [R1+0x404], R0 ;  /* 0x0004040001007387 */ /* 0x0001e80000100800 */
[----:B------:R-:W4:Y:S01]  /*8590*/  LDL.LU.64 R16, [R1+0x450] ;  /* 0x0004500001107983 */ /* 0x000f220000300a00 */
[----:B0-----:R-:W-:-:S03]  /*85a0*/  IMAD.MOV.U32 R0, RZ, RZ, R19 ;  /* 0x000000ffff007224 */ /* 0x001fc600078e0013 */
[----:B------:R-:W-:Y:S04]  /*85b0*/  STL [R1+0x418], R28 ;  /* 0x0004181c01007387 */ /* 0x000fe80000100800 */
[----:B------:R0:W-:Y:S01]  /*85c0*/  STL [R1+0x40c], R0 ;  /* 0x00040c0001007387 */ /* 0x0001e20000100800 */
[----:B------:R-:W-:-:S03]  /*85d0*/  IMAD.MOV.U32 R8, RZ, RZ, R29 ;  /* 0x000000ffff087224 */ /* 0x000fc600078e001d */
[----:B------:R-:W4:Y:S04]  /*85e0*/  LDL.LU.64 R6, [R1+0x458] ;  /* 0x0004580001067983 */ /* 0x000f280000300a00 */
[----:B0-----:R-:W0:Y:S04]  /*85f0*/  S2R R0, SR_TID.X ;  /* 0x0000000000007919 */ /* 0x001e280000002100 */
[----:B---3--:R-:W-:Y:S04]  /*8600*/  STL [R1+0x420], R4 ;  /* 0x0004200401007387 */ /* 0x008fe80000100800 */
[----:B------:R1:W-:Y:S04]  /*8610*/  STL [R1+0x414], R8 ;  /* 0x0004140801007387 */ /* 0x0003e80000100800 */
[----:B------:R-:W3:Y:S04]  /*8620*/  LDL.LU.64 R18, [R1+0x460] ;  /* 0x0004600001127983 */ /* 0x000ee80000300a00 */
[----:B-1----:R-:W3:Y:S01]  /*8630*/  LDL.LU.64 R8, [R1+0x468] ;  /* 0x0004680001087983 */ /* 0x002ee20000300a00 */
[----:B0-----:R-:W-:Y:S01]  /*8640*/  SHF.R.U32.HI R29, RZ, 0x5, R0 ;  /* 0x00000005ff1d7819 */ /* 0x001fe20000011600 */
[----:B------:R-:W-:-:S05]  /*8650*/  IMAD.MOV.U32 R0, RZ, RZ, R5 ;  /* 0x000000ffff007224 */ /* 0x000fca00078e0005 */
[----:B------:R-:W-:Y:S04]  /*8660*/  STL [R1+0x41c], R0 ;  /* 0x00041c0001007387 */ /* 0x000fe80000100800 */
[----:B------:R0:W-:Y:S04]  /*8670*/  STL [R1+0x428], R2 ;  /* 0x0004280201007387 */ /* 0x0001e80000100800 */
[----:B------:R-:W3:Y:S01]  /*8680*/  LDL.LU.64 R20, [R1+0x470] ;  /* 0x0004700001147983 */ /* 0x000ee20000300a00 */
[----:B0-----:R-:W-:-:S05]  /*8690*/  IMAD.MOV.U32 R2, RZ, RZ, R3 ;  /* 0x000000ffff027224 */ /* 0x001fca00078e0003 */
[----:B------:R0:W-:Y:S04]  /*86a0*/  STL [R1+0x424], R2 ;  /* 0x0004240201007387 */ /* 0x0001e80000100800 */
[----:B--2---:R-:W-:Y:S04]  /*86b0*/  STL [R1+0x430], R26 ;  /* 0x0004301a01007387 */ /* 0x004fe80000100800 */
[----:B------:R-:W2:Y:S01]  /*86c0*/  LDL.LU.64 R4, [R1+0x478] ;  /* 0x0004780001047983 */ /* 0x000ea20000300a00 */
[----:B0-----:R-:W-:Y:S01]  /*86d0*/  IMAD.MOV.U32 R2, RZ, RZ, R27 ;  /* 0x000000ffff027224 */ /* 0x001fe200078e001b */
[----:B------:R-:W-:-:S04]  /*86e0*/  SGXT.U32 R29, R29, 0x1 ;  /* 0x000000011d1d781a */ /* 0x000fc80000000000 */
[----:B------:R0:W-:Y:S01]  /*86f0*/  STL [R1+0x42c], R2 ;  /* 0x00042c0201007387 */ /* 0x0001e20000100800 */
[----:B------:R-:W-:-:S05]  /*8700*/  LOP3.LUT R0, R29, 0x7e, RZ, 0xfc, !PT ;  /* 0x0000007e1d007812 */ /* 0x000fca00078efcff */
[----:B------:R-:W-:Y:S01]  /*8710*/  IMAD R3, R0, c[0x0][0x188], RZ ;  /* 0x0000620000037a24 */ /* 0x000fe200078e02ff */
[----:B------:R1:W-:Y:S01]  /*8720*/  STL [R1+0x438], R12 ;  /* 0x0004380c01007387 */ /* 0x0003e20000100800 */
[----:B0-----:R-:W-:-:S03]  /*8730*/  IMAD.MOV.U32 R2, RZ, RZ, R13 ;  /* 0x000000ffff027224 */ /* 0x001fc600078e000d */
[----:B-1----:R-:W2:Y:S04]  /*8740*/  LDL.LU.64 R12, [R1+0x480] ;  /* 0x00048000010c7983 */ /* 0x002ea80000300a00 */
[----:B------:R-:W-:Y:S01]  /*8750*/  STL [R1+0x434], R2 ;  /* 0x0004340201007387 */ /* 0x000fe20000100800 */
[----:B-----5:R-:W-:-:S03]  /*8760*/  IMAD.MOV.U32 R0, RZ, RZ, R15 ;  /* 0x000000ffff007224 */ /* 0x020fc600078e000f */
[----:B------:R0:W-:Y:S04]  /*8770*/  STL [R1+0x440], R14 ;  /* 0x0004400e01007387 */ /* 0x0001e80000100800 */
[----:B0-----:R-:W5:Y:S04]  /*8780*/  LDL.LU.64 R14, [R1+0x488] ;  /* 0x00048800010e7983 */ /* 0x001f680000300a00 */
[----:B------:R0:W-:Y:S04]  /*8790*/  STL [R1+0x43c], R0 ;  /* 0x00043c0001007387 */ /* 0x0001e80000100800 */
[----:B------:R-:W-:Y:S01]  /*87a0*/  STL [R1+0x448], R22 ;  /* 0x0004481601007387 */ /* 0x000fe20000100800 */
[----:B0-----:R-:W-:-:S03]  /*87b0*/  IMAD.MOV.U32 R0, RZ, RZ, R23 ;  /* 0x000000ffff007224 */ /* 0x001fc600078e0017 */
[----:B------:R-:W5:Y:S04]  /*87c0*/  LDL.LU.64 R10, [R1+0x490] ;  /* 0x00049000010a7983 */ /* 0x000f680000300a00 */
[----:B------:R0:W-:Y:S04]  /*87d0*/  STL [R1+0x444], R0 ;  /* 0x0004440001007387 */ /* 0x0001e80000100800 */
[----:B------:R-:W-:Y:S04]  /*87e0*/  STL [R1+0x8e4], R3 ;  /* 0x0008e40301007387 */ /* 0x000fe80000100800 */
        /* <DEDUP_REMOVED lines=12> */
[----:B------:R-:W-:Y:S01]  /*88b0*/  STL [R1+0x468], R8 ;  /* 0x0004680801007387 */ /* 0x000fe20000100800 */
[----:B0-----:R-:W-:-:S05]  /*88c0*/  IMAD.MOV.U32 R0, RZ, RZ, R9 ;  /* 0x000000ffff007224 */ /* 0x001fca00078e0009 */
[----:B------:R0:W-:Y:S04]  /*88d0*/  STL [R1+0x464], R0 ;  /* 0x0004640001007387 */ /* 0x0001e80000100800 */
[----:B------:R1:W-:Y:S04]  /*88e0*/  STL [R1+0x470], R20 ;  /* 0x0004701401007387 */ /* 0x0003e80000100800 */
[----:B------:R-:W3:Y:S01]  /*88f0*/  LDL.LU.64 R22, [R1+0x4b0] ;  /* 0x0004b00001167983 */ /* 0x000ee20000300a00 */
[----:B0-----:R-:W-:-:S05]  /*8900*/  IMAD.MOV.U32 R0, RZ, RZ, R21 ;  /* 0x000000ffff007224 */ /* 0x001fca00078e0015 */
[----:B------:R0:W-:Y:S04]  /*8910*/  STL [R1+0x46c], R0 ;  /* 0x00046c0001007387 */ /* 0x0001e80000100800 */
[----:B--2---:R-:W-:Y:S04]  /*8920*/  STL [R1+0x478], R4 ;  /* 0x0004780401007387 */ /* 0x004fe80000100800 */
[----:B-1----:R-:W2:Y:S01]  /*8930*/  LDL.LU.64 R20, [R1+0x4b8] ;  /* 0x0004b80001147983 */ /* 0x002ea20000300a00 */
[----:B------:R-:W-:-:S04]  /*8940*/  IMAD.MOV R26, RZ, RZ, -c[0x0][0x188] ;  /* 0x80006200ff1a7624 */ /* 0x000fc800078e02ff */
[----:B------:R-:W-:-:S04]  /*8950*/  IMAD R27, R26, 0x2, R3 ;  /* 0x000000021a1b7824 */ /* 0x000fc800078e0203 */
[C---:B------:R-:W-:Y:S02]  /*8960*/  IMAD R24, R26.reuse, 0x2, R27 ;  /* 0x000000021a187824 */ /* 0x040fe400078e021b */
[----:B0-----:R-:W-:Y:S02]  /*8970*/  IMAD.MOV.U32 R0, RZ, RZ, R5 ;  /* 0x000000ffff007224 */ /* 0x001fe400078e0005 */
[----:B------:R-:W-:-:S05]  /*8980*/  IMAD R25, R26, 0x2, R24 ;  /* 0x000000021a197824 */ /* 0x000fca00078e0218 */
[----:B------:R-:W-:Y:S04]  /*8990*/  STL.64 [R1+0x8e8], R24 ;  /* 0x0008e81801007387 */ /* 0x000fe80000100a00 */
[----:B------:R0:W-:Y:S01]  /*89a0*/  STL [R1+0x474], R0 ;  /* 0x0004740001007387 */ /* 0x0001e20000100800 */
[----:B------:R-:W-:-:S03]  /*89b0*/  IMAD R28, R26, 0x2, R25 ;  /* 0x000000021a1c7824 */ /* 0x000fc600078e0219 */
[----:B------:R1:W-:Y:S01]  /*89c0*/  STL [R1+0x480], R12 ;  /* 0x0004800c01007387 */ /* 0x0003e20000100800 */
[----:B0-----:R-:W-:-:S03]  /*89d0*/  IMAD.MOV.U32 R0, RZ, RZ, R13 ;  /* 0x000000ffff007224 */ /* 0x001fc600078e000d */
[----:B------:R-:W2:Y:S04]  /*89e0*/  LDL.LU.64 R8, [R1+0x4c0] ;  /* 0x0004c00001087983 */ /* 0x000ea80000300a00 */
[----:B-1----:R-:W2:Y:S04]  /*89f0*/  LDL.LU.64 R12, [R1+0x88] ;  /* 0x00008800010c7983 */ /* 0x002ea80000300a00 */
[----:B------:R5:W-:Y:S01]  /*8a00*/  STL [R1+0x47c], R0 ;  /* 0x00047c0001007387 */ /* 0x000be20000100800 */
[----:B------:R-:W-:Y:S02]  /*8a10*/  IMAD R4, R26, 0x2, R28 ;  /* 0x000000021a047824 */ /* 0x000fe400078e021c */
[----:B-----5:R-:W-:Y:S01]  /*8a20*/  IMAD.MOV.U32 R0, RZ, RZ, R15 ;  /* 0x000000ffff007224 */ /* 0x020fe200078e000f */
[----:B------:R0:W-:Y:S04]  /*8a30*/  STL [R1+0x488], R14 ;  /* 0x0004880e01007387 */ /* 0x0001e80000100800 */
[----:B0-----:R-:W5:Y:S04]  /*8a40*/  LDL.LU.64 R14, [R1+0x4d0] ;  /* 0x0004d000010e7983 */ /* 0x001f680000300a00 */
[----:B------:R0:W-:Y:S04]  /*8a50*/  STL [R1+0x484], R0 ;  /* 0x0004840001007387 */ /* 0x0001e80000100800 */
[----:B------:R1:W-:Y:S04]  /*8a60*/  STL.64 [R1+0x8f0], R28 ;  /* 0x0008f01c01007387 */ /* 0x0003e80000100a00 */
[----:B------:R-:W-:Y:S01]  /*8a70*/  STL [R1+0x490], R10 ;  /* 0x0004900a01007387 */ /* 0x000fe20000100800 */
[----:B0-----:R-:W-:-:S03]  /*8a80*/  IMAD.MOV.U32 R0, RZ, RZ, R11 ;  /* 0x000000ffff007224 */ /* 0x001fc600078e000b */
[----:B-1----:R-:W5:Y:S01]  /*8a90*/  LDL.LU.64 R28, [R1+0x4d8] ;  /* 0x0004d800011c7983 */ /* 0x002f620000300a00 */
[----:B------:R-:W-:-:S03]  /*8aa0*/  IMAD R5, R26, 0x2, R4 ;  /* 0x000000021a057824 */ /* 0x000fc600078e0204 */
[----:B----4-:R-:W-:Y:S04]  /*8ab0*/  STL [R1+0x498], R16 ;  /* 0x0004981001007387 */ /* 0x010fe80000100800 */
[----:B------:R0:W-:Y:S02]  /*8ac0*/  STL [R1+0x48c], R0 ;  /* 0x00048c0001007387 */ /* 0x0001e40000100800 */
[----:B0-----:R-:W-:Y:S02]  /*8ad0*/  IMAD.MOV.U32 R0, RZ, RZ, R17 ;  /* 0x000000ffff007224 */ /* 0x001fe400078e0011 */
[----:B------:R-:W4:Y:S04]  /*8ae0*/  LDL.LU.64 R16, [R1+0x4e0] ;  /* 0x0004e00001107983 */ /* 0x000f280000300a00 */
[----:B------:R0:W-:Y:S04]  /*8af0*/  STL [R1+0x494], R0 ;  /* 0x0004940001007387 */ /* 0x0001e80000100800 */
[----:B------:R-:W-:Y:S04]  /*8b00*/  STL [R1+0x4a0], R6 ;  /* 0x0004a00601007387 */ /* 0x000fe80000100800 */
[----:B------:R-:W4:Y:S01]  /*8b10*/  LDL.LU.64 R10, [R1+0x60] ;  /* 0x00006000010a7983 */ /* 0x000f220000300a00 */
[----:B0-----:R-:W-:-:S03]  /*8b20*/  IMAD.MOV.U32 R0, RZ, RZ, R7 ;  /* 0x000000ffff007224 */ /* 0x001fc600078e0007 */
[----:B---3--:R-:W-:Y:S04]  /*8b30*/  STL [R1+0x4a8], R18 ;  /* 0x0004a81201007387 */ /* 0x008fe80000100800 */
[----:B------:R0:W-:Y:S04]  /*8b40*/  STL [R1+0x49c], R0 ;  /* 0x00049c0001007387 */ /* 0x0001e80000100800 */
[----:B------:R-:W3:Y:S01]  /*8b50*/  LDL.LU.64 R24, [R1+0x4f0] ;  /* 0x0004f00001187983 */ /* 0x000ee20000300a00 */
[----:B0-----:R-:W-:-:S03]  /*8b60*/  IMAD.MOV.U32 R0, RZ, RZ, R19 ;  /* 0x000000ffff007224 */ /* 0x001fc600078e0013 */
[----:B------:R-:W3:Y:S04]  /*8b70*/  LDL.LU.64 R18, [R1+0x4f8] ;  /* 0x0004f80001127983 */ /* 0x000ee80000300a00 */
[----:B------:R0:W-:Y:S04]  /*8b80*/  STL [R1+0x4a4], R0 ;  /* 0x0004a40001007387 */ /* 0x0001e80000100800 */
[----:B------:R-:W-:Y:S01]  /*8b90*/  STL.64 [R1+0x8f8], R4 ;  /* 0x0008f80401007387 */ /* 0x000fe20000100a00 */
[----:B0-----:R-:W-:-:S03]  /*8ba0*/  IMAD.MOV.U32 R0, RZ, RZ, R23 ;  /* 0x000000ffff007224 */ /* 0x001fc600078e0017 */
[----:B------:R-:W-:Y:S04]  /*8bb0*/  STL [R1+0x4b0], R22 ;  /* 0x0004b01601007387 */ /* 0x000fe80000100800 */
[----:B--2---:R-:W-:Y:S04]  /*8bc0*/  STL [R1+0x4b8], R20 ;  /* 0x0004b81401007387 */ /* 0x004fe80000100800 */
[----:B------:R0:W-:Y:S04]  /*8bd0*/  STL [R1+0x4ac], R0 ;  /* 0x0004ac0001007387 */ /* 0x0001e80000100800 */
[----:B------:R-:W2:Y:S01]  /*8be0*/  LDL.LU.64 R2, [R1+0x500] ;  /* 0x0005000001027983 */ /* 0x000ea20000300a00 */
[----:B0-----:R-:W-:-:S03]  /*8bf0*/  IMAD.MOV.U32 R0, RZ, RZ, R21 ;  /* 0x000000ffff007224 */ /* 0x001fc600078e0015 */
[----:B------:R-:W2:Y:S04]  /*8c00*/  LDL.LU.64 R20, [R1+0x38] ;  /* 0x0000380001147983 */ /* 0x000ea80000300a00 */
[----:B------:R0:W-:Y:S02]  /*8c10*/  STL [R1+0x4b4], R0 ;  /* 0x0004b40001007387 */ /* 0x0001e40000100800 */
[----:B0-----:R-:W-:Y:S02]  /*8c20*/  IMAD.MOV.U32 R0, RZ, RZ, R9 ;  /* 0x000000ffff007224 */ /* 0x001fe400078e0009 */
[----:B------:R-:W-:Y:S04]  /*8c30*/  STL [R1+0x4c0], R8 ;  /* 0x0004c00801007387 */ /* 0x000fe80000100800 */
[----:B------:R-:W-:Y:S04]  /*8c40*/  STL [R1+0x4c8], R12 ;  /* 0x0004c80c01007387 */ /* 0x000fe80000100800 */
[----:B------:R0:W-:Y:S02]  /*8c50*/  STL [R1+0x4bc], R0 ;  /* 0x0004bc0001007387 */ /* 0x0001e40000100800 */
[----:B0-----:R-:W-:-:S02]  /*8c60*/  IMAD.MOV.U32 R0, RZ, RZ, R13 ;  /* 0x000000ffff007224 */ /* 0x001fc400078e000d */
[----:B------:R-:W2:Y:S04]  /*8c70*/  LDL R13, [R1+0x7e0] ;  /* 0x0007e000010d7983 */ /* 0x000ea80000100800 */
[----:B------:R-:W2:Y:S04]  /*8c80*/  LDL.LU.64 R22, [R1+0x510] ;  /* 0x0005100001167983 */ /* 0x000ea80000300a00 */
[----:B------:R0:W-:Y:S04]  /*8c90*/  STL [R1+0x4c4], R0 ;  /* 0x0004c40001007387 */ /* 0x0001e80000100800 */
[----:B-----5:R1:W-:Y:S01]  /*8ca0*/  STL [R1+0x4d0], R14 ;  /* 0x0004d00e01007387 */ /* 0x0203e20000100800 */
[----:B0-----:R-:W-:-:S02]  /*8cb0*/  IMAD.MOV.U32 R0, RZ, RZ, R15 ;  /* 0x000000ffff007224 */ /* 0x001fc400078e000f */
[----:B------:R-:W-:Y:S01]  /*8cc0*/  IMAD R6, R26, 0x2, R5 ;  /* 0x000000021a067824 */ /* 0x000fe200078e0205 */
[----:B------:R-:W-:Y:S04]  /*8cd0*/  STL [R1+0x4d8], R28 ;  /* 0x0004d81c01007387 */ /* 0x000fe80000100800 */
[----:B------:R0:W-:Y:S04]  /*8ce0*/  STL [R1+0x4cc], R0 ;  /* 0x0004cc0001007387 */ /* 0x0001e80000100800 */
[----:B-1----:R-:W5:Y:S04]  /*8cf0*/  LDL.LU.64 R14, [R1+0x518] ;  /* 0x00051800010e7983 */ /* 0x002f680000300a00 */
[----:B------:R-:W5:Y:S01]  /*8d00*/  LDL.LU.64 R4, [R1+0x520] ;  /* 0x0005200001047983 */ /* 0x000f620000300a00 */
[----:B0-----:R-:W-:-:S05]  /*8d10*/  IMAD.MOV.U32 R0, RZ, RZ, R29 ;  /* 0x000000ffff007224 */ /* 0x001fca00078e001d */
[----:B------:R4:W-:Y:S02]  /*8d20*/  STL [R1+0x4d4], R0 ;  /* 0x0004d40001007387 */ /* 0x0009e40000100800 */
[----:B----4-:R-:W-:Y:S02]  /*8d30*/  IMAD.MOV.U32 R0, RZ, RZ, R17 ;  /* 0x000000ffff007224 */ /* 0x010fe400078e0011 */
[----:B------:R0:W-:Y:S04]  /*8d40*/  STL [R1+0x4e0], R16 ;  /* 0x0004e01001007387 */ /* 0x0001e80000100800 */
[----:B------:R-:W-:Y:S04]  /*8d50*/  STL [R1+0x4e8], R10 ;  /* 0x0004e80a01007387 */ /* 0x000fe80000100800 */
[----:B------:R1:W-:Y:S04]  /*8d60*/  STL [R1+0x4dc], R0 ;  /* 0x0004dc0001007387 */ /* 0x0003e80000100800 */
[----:B0-----:R-:W4:Y:S01]  /*8d70*/  LDL.LU.64 R16, [R1+0x10] ;  /* 0x0000100001107983 */ /* 0x001f220000300a00 */
[----:B-1----:R-:W-:-:S05]  /*8d80*/  IMAD.MOV.U32 R0, RZ, RZ, R11 ;  /* 0x000000ffff007224 */ /* 0x002fca00078e000b */
[----:B------:R0:W-:Y:S04]  /*8d90*/  STL [R1+0x4e4], R0 ;  /* 0x0004e40001007387 */ /* 0x0001e80000100800 */
[----:B---3--:R1:W-:Y:S04]  /*8da0*/  STL [R1+0x4f0], R24 ;  /* 0x0004f01801007387 */ /* 0x0083e80000100800 */
[----:B------:R-:W3:Y:S01]  /*8db0*/  LDL.LU.64 R28, [R1+0x530] ;  /* 0x00053000011c7983 */ /* 0x000ee20000300a00 */
[----:B0-----:R-:W-:-:S03]  /*8dc0*/  IMAD.MOV.U32 R0, RZ, RZ, R25 ;  /* 0x000000ffff007224 */ /* 0x001fc600078e0019 */
[----:B------:R-:W-:Y:S04]  /*8dd0*/  STL [R1+0x4f8], R18 ;  /* 0x0004f81201007387 */ /* 0x000fe80000100800 */
[----:B------:R0:W-:Y:S04]  /*8de0*/  STL [R1+0x4ec], R0 ;  /* 0x0004ec0001007387 */ /* 0x0001e80000100800 */
[----:B-1----:R-:W3:Y:S01]  /*8df0*/  LDL.LU.64 R24, [R1+0x538] ;  /* 0x0005380001187983 */ /* 0x002ee20000300a00 */
[----:B0-----:R-:W-:-:S03]  /*8e00*/  IMAD.MOV.U32 R0, RZ, RZ, R19 ;  /* 0x000000ffff007224 */ /* 0x001fc600078e0013 */
[----:B------:R-:W3:Y:S04]  /*8e10*/  LDL.LU.64 R18, [R1+0x540] ;  /* 0x0005400001127983 */ /* 0x000ee80000300a00 */
[----:B------:R2:W-:Y:S02]  /*8e20*/  STL [R1+0x4f4], R0 ;  /* 0x0004f40001007387 */ /* 0x0005e40000100800 */
[----:B--2---:R-:W-:Y:S02]  /*8e30*/  IMAD.MOV.U32 R0, RZ, RZ, R3 ;  /* 0x000000ffff007224 */ /* 0x004fe400078e0003 */
[----:B------:R0:W-:Y:S04]  /*8e40*/  STL [R1+0x500], R2 ;  /* 0x0005000201007387 */ /* 0x0001e80000100800 */
[----:B------:R-:W-:Y:S04]  /*8e50*/  STL [R1+0x508], R20 ;  /* 0x0005081401007387 */ /* 0x000fe80000100800 */
[----:B------:R1:W-:Y:S04]  /*8e60*/  STL [R1+0x4fc], R0 ;  /* 0x0004fc0001007387 */ /* 0x0003e80000100800 */
[----:B0-----:R-:W2:Y:S01]  /*8e70*/  LDL.LU.64 R2, [R1+0x8] ;  /* 0x0000080001027983 */ /* 0x001ea20000300a00 */
[----:B------:R-:W-:-:S04]  /*8e80*/  IMAD R7, R26, 0x2, R6 ;  /* 0x000000021a077824 */ /* 0x000fc800078e0206 */
[C---:B------:R-:W-:Y:S02]  /*8e90*/  IMAD R8, R26.reuse, 0x2, R7 ;  /* 0x000000021a087824 */ /* 0x040fe400078e0207 */
[----:B-1----:R-:W-:Y:S02]  /*8ea0*/  IMAD.MOV.U32 R0, RZ, RZ, R21 ;  /* 0x000000ffff007224 */ /* 0x002fe400078e0015 */
[C---:B------:R-:W-:Y:S01]  /*8eb0*/  IMAD R9, R26.reuse, 0x2, R8 ;  /* 0x000000021a097824 */ /* 0x040fe200078e0208 */
[----:B------:R-:W2:Y:S03]  /*8ec0*/  LDL.LU.64 R20, [R1+0x550] ;  /* 0x0005500001147983 */ /* 0x000ea60000300a00 */
[C---:B------:R-:W-:Y:S01]  /*8ed0*/  IMAD R10, R26.reuse, 0x2, R9 ;  /* 0x000000021a0a7824 */ /* 0x040fe200078e0209 */
[----:B------:R0:W-:Y:S03]  /*8ee0*/  STL [R1+0x504], R0 ;  /* 0x0005040001007387 */ /* 0x0001e60000100800 */
[----:B------:R-:W-:-:S04]  /*8ef0*/  IMAD R11, R26, 0x2, R10 ;  /* 0x000000021a0b7824 */ /* 0x000fc800078e020a */
[C---:B------:R-:W-:Y:S02]  /*8f00*/  IMAD R12, R26.reuse, 0x2, R11 ;  /* 0x000000021a0c7824 */ /* 0x040fe400078e020b */
[----:B0-----:R-:W-:Y:S01]  /*8f10*/  IMAD.MOV.U32 R0, RZ, RZ, R23 ;  /* 0x000000ffff007224 */ /* 0x001fe200078e0017 */
[----:B------:R0:W-:Y:S01]  /*8f20*/  STL [R1+0x510], R22 ;  /* 0x0005101601007387 */ /* 0x0001e20000100800 */
[----:B------:R-:W-:Y:S01]  /*8f30*/  ISETP.GE.AND P1, PT, R13, RZ, PT ;  /* 0x000000ff0d00720c */ /* 0x000fe20003f26270 */
[----:B------:R-:W-:Y:S02]  /*8f40*/  IMAD R13, R26, 0x2, R12 ;  /* 0x000000021a0d7824 */ /* 0x000fe400078e020c */
[----:B0-----:R-:W2:Y:S04]  /*8f50*/  LDL.LU.64 R22, [R1+0x558] ;  /* 0x0005580001167983 */ /* 0x001ea80000300a00 */
[----:B------:R5:W-:Y:S02]  /*8f60*/  STL [R1+0x50c], R0 ;  /* 0x00050c0001007387 */ /* 0x000be40000100800 */
[----:B-----5:R-:W-:-:S02]  /*8f70*/  IMAD.MOV.U32 R0, RZ, RZ, R15 ;  /* 0x000000ffff007224 */ /* 0x020fc400078e000f */
[----:B------:R0:W-:Y:S04]  /*8f80*/  STL [R1+0x518], R14 ;  /* 0x0005180e01007387 */ /* 0x0001e80000100800 */
[----:B------:R-:W-:Y:S04]  /*8f90*/  STL [R1+0x514], R0 ;  /* 0x0005140001007387 */ /* 0x000fe80000100800 */
[----:B------:R1:W-:Y:S01]  /*8fa0*/  STL [R1+0x520], R4 ;  /* 0x0005200401007387 */ /* 0x0003e20000100800 */
[----:B0-----:R-:W-:Y:S02]  /*8fb0*/  IMAD.MOV.U32 R14, RZ, RZ, R5 ;  /* 0x000000ffff0e7224 */ /* 0x001fe400078e0005 */
[C---:B------:R-:W-:Y:S01]  /*8fc0*/  IMAD R15, R26.reuse, 0x2, R13 ;  /* 0x000000021a0f7824 */ /* 0x040fe200078e020d */
[----:B-1----:R-:W5:Y:S04]  /*8fd0*/  LDL.LU.64 R4, [R1+0x8f8] ;  /* 0x0008f80001047983 */ /* 0x002f680000300a00 */
[----:B------:R-:W5:Y:S04]  /*8fe0*/  LDL.LU R0, [R1+0xcc] ;  /* 0x0000cc0001007983 */ /* 0x000f680000300800 */
[----:B------:R0:W-:Y:S02]  /*8ff0*/  STL [R1+0x51c], R14 ;  /* 0x00051c0e01007387 */ /* 0x0001e40000100800 */
[----:B0-----:R-:W-:-:S02]  /*9000*/  IMAD R14, R26, 0x2, R15 ;  /* 0x000000021a0e7824 */ /* 0x001fc400078e020f */
[----:B----4-:R0:W-:Y:S04]  /*9010*/  STL [R1+0x528], R16 ;  /* 0x0005281001007387 */ /* 0x0101e80000100800 */
[----:B------:R3:W-:Y:S01]  /*9020*/  STL [R1+0x524], R17 ;  /* 0x0005241101007387 */ /* 0x0007e20000100800 */
[C---:B0-----:R-:W-:Y:S02]  /*9030*/  IMAD R16, R26.reuse, 0x2, R14 ;  /* 0x000000021a107824 */ /* 0x041fe400078e020e */
[----:B---3--:R-:W-:Y:S01]  /*9040*/  IMAD.MOV.U32 R17, RZ, RZ, R29 ;  /* 0x000000ffff117224 */ /* 0x008fe200078e001d */
[----:B------:R0:W-:Y:S04]  /*9050*/  STL [R1+0x530], R28 ;  /* 0x0005301c01007387 */ /* 0x0001e80000100800 */
[----:B0-----:R-:W3:Y:S04]  /*9060*/  LDL.LU.64 R28, [R1+0x8f0] ;  /* 0x0008f000011c7983 */ /* 0x001ee80000300a00 */
[----:B------:R0:W-:Y:S04]  /*9070*/  STL [R1+0x52c], R17 ;  /* 0x00052c1101007387 */ /* 0x0001e80000100800 */
[----:B------:R1:W-:Y:S01]  /*9080*/  STL [R1+0x538], R24 ;  /* 0x0005381801007387 */ /* 0x0003e20000100800 */
[----:B0-----:R-:W-:-:S02]  /*9090*/  IMAD R17, R26, 0x2, R16 ;  /* 0x000000021a117824 */ /* 0x001fc400078e0210 */
[----:B------:R-:W-:Y:S02]  /*90a0*/  IMAD.MOV.U32 R26, RZ, RZ, R25 ;  /* 0x000000ffff1a7224 */ /* 0x000fe400078e0019 */
[----:B-1----:R-:W4:Y:S04]  /*90b0*/  LDL.LU.64 R24, [R1+0x8e8] ;  /* 0x0008e80001187983 */ /* 0x002f280000300a00 */
[----:B------:R-:W-:Y:S04]  /*90c0*/  STL [R1+0x534], R26 ;  /* 0x0005341a01007387 */ /* 0x000fe80000100800 */
[----:B------:R0:W-:Y:S02]  /*90d0*/  STL [R1+0x540], R18 ;  /* 0x0005401201007387 */ /* 0x0001e40000100800 */
[----:B0-----:R-:W-:-:S05]  /*90e0*/  IMAD.MOV.U32 R18, RZ, RZ, R19 ;  /* 0x000000ffff127224 */ /* 0x001fca00078e0013 */
[----:B------:R-:W-:Y:S04]  /*90f0*/  STL [R1+0x53c], R18 ;  /* 0x00053c1201007387 */ /* 0x000fe80000100800 */
[----:B--2---:R0:W-:Y:S02]  /*9100*/  STL [R1+0x548], R2 ;  /* 0x0005480201007387 */ /* 0x0041e40000100800 */
[----:B0-----:R-:W-:Y:S02]  /*9110*/  IMAD.MOV.U32 R2, RZ, RZ, R3 ;  /* 0x000000ffff027224 */ /* 0x001fe400078e0003 */
[----:B------:R-:W2:Y:S01]  /*9120*/  LDL.LU R3, [R1+0x8e4] ;  /* 0x0008e40001037983 */ /* 0x000ea20000300800 */
[----:B------:R-:W-:-:S03]  /*9130*/  ISETP.NE.AND P0, PT, RZ, c[0x0][0x178], PT ;  /* 0x00005e00ff007a0c */ /* 0x000fc60003f05270 */
[----:B------:R-:W-:Y:S04]  /*9140*/  STL [R1+0x544], R2 ;  /* 0x0005440201007387 */ /* 0x000fe80000100800 */
[----:B------:R-:W-:Y:S04]  /*9150*/  STL [R1+0x550], R20 ;  /* 0x0005501401007387 */ /* 0x000fe80000100800 */
[----:B------:R0:W-:Y:S01]  /*9160*/  STL [R1+0x54c], R21 ;  /* 0x00054c1501007387 */ /* 0x0001e20000100800 */
[----:B------:R-:W-:-:S04]  /*9170*/  IMAD.MOV R26, RZ, RZ, -c[0x0][0x188] ;  /* 0x80006200ff1a7624 */ /* 0x000fc800078e02ff */
[----:B------:R-:W-:-:S04]  /*9180*/  IMAD R19, R26, 0x2, R17 ;  /* 0x000000021a137824 */ /* 0x000fc800078e0211 */
[----:B------:R-:W-:Y:S01]  /*9190*/  IMAD R18, R26, 0x2, R19 ;  /* 0x000000021a127824 */ /* 0x000fe200078e0213 */
[----:B------:R1:W-:Y:S01]  /*91a0*/  STL [R1+0x558], R22 ;  /* 0x0005581601007387 */ /* 0x0003e20000100800 */
[----:B0-----:R-:W-:-:S05]  /*91b0*/  IMAD.MOV.U32 R21, RZ, RZ, R23 ;  /* 0x000000ffff157224 */ /* 0x001fca00078e0017 */
[----:B------:R0:W-:Y:S01]  /*91c0*/  STL [R1+0x554], R21 ;  /* 0x0005541501007387 */ /* 0x0001e20000100800 */
[----:B------:R-:W-:Y:S02]  /*91d0*/  IMAD R20, R26, 0x2, R18 ;  /* 0x000000021a147824 */ /* 0x000fe400078e0212 */
[----:B-----5:R-:W-:Y:S01]  /*91e0*/  @!P1 IMAD.MOV R0, RZ, RZ, -R0 ;  /* 0x000000ffff009224 */ /* 0x020fe200078e0a00 */
[----:B------:R-:W-:-:S05]  /*91f0*/  @!P0 LOP3.LUT R0, RZ, c[0x0][0x178], RZ, 0x33, !PT ;  /* 0x00005e00ff008a12 */ /* 0x000fca00078e33ff */
[----:B------:R-:W-:-:S05]  /*9200*/  IMAD R0, R0, c[0x0][0x184], RZ ;  /* 0x0000610000007a24 */ /* 0x000fca00078e02ff */
[----:B------:R-:W-:-:S04]  /*9210*/  LEA R2, P0, R0, c[0x0][0x160], 0x1 ;  /* 0x0000580000027a11 */ /* 0x000fc800078008ff */
[----:B------:R-:W-:Y:S02]  /*9220*/  LEA.HI.X.SX32 R0, R0, c[0x0][0x164], 0x1, P0 ;  /* 0x0000590000007a11 */ /* 0x000fe400000f0eff */
[----:B-1----:R-:W-:Y:S01]  /*9230*/  LEA R22, P0, R27, R2, 0x1 ;  /* 0x000000021b167211 */ /* 0x002fe200078008ff */
[----:B0-----:R-:W-:-:S03]  /*9240*/  IMAD R21, R26, 0x2, R20 ;  /* 0x000000021a157824 */ /* 0x001fc600078e0214 */
[----:B------:R-:W-:Y:S01]  /*9250*/  LEA.HI.X.SX32 R27, R27, R0, 0x1, P0 ;  /* 0x000000001b1b7211 */ /* 0x000fe200000f0eff */
[----:B---3--:R-:W-:Y:S01]  /*9260*/  IMAD R29, R29, c[0x0][0x188], RZ ;  /* 0x000062001d1d7a24 */ /* 0x008fe200078e02ff */
[----:B--2---:R-:W-:-:S05]  /*9270*/  LEA R23, P6, R3, R2, 0x1 ;  /* 0x0000000203177211 */ /* 0x004fca00078c08ff */
[----:B------:R4:W-:Y:S04]  /*9280*/  STL [R1+0x560], R23 ;  /* 0x0005601701007387 */ /* 0x0009e80000100800 */
[----:B------:R-:W-:Y:S01]  /*9290*/  STL [R1+0x568], R22 ;  /* 0x0005681601007387 */ /* 0x000fe20000100800 */
[----:B----4-:R-:W-:-:S05]  /*92a0*/  LEA R23, P1, R24, R2, 0x1 ;  /* 0x0000000218177211 */ /* 0x010fca00078208ff */
[----:B------:R0:W-:Y:S02]  /*92b0*/  STL [R1+0x570], R23 ;  /* 0x0005701701007387 */ /* 0x0001e40000100800 */
[----:B0-----:R-:W-:-:S05]  /*92c0*/  LEA R23, P2, R25, R2, 0x1 ;  /* 0x0000000219177211 */ /* 0x001fca00078408ff */
[----:B------:R0:W-:Y:S01]  /*92d0*/  STL [R1+0x578], R23 ;  /* 0x0005781701007387 */ /* 0x0001e20000100800 */
[----:B------:R-:W-:Y:S01]  /*92e0*/  IMAD R22, R26, 0x2, R21 ;  /* 0x000000021a167824 */ /* 0x000fe200078e0215 */
[----:B0-----:R-:W-:-:S05]  /*92f0*/  LEA R23, P3, R28, R2, 0x1 ;  /* 0x000000021c177211 */ /* 0x001fca00078608ff */
[----:B------:R0:W-:Y:S01]  /*9300*/  STL [R1+0x580], R23 ;  /* 0x0005801701007387 */ /* 0x0001e20000100800 */
[----:B------:R-:W-:Y:S02]  /*9310*/  LEA.HI.X.SX32 R3, R3, R0, 0x1, P6 ;  /* 0x0000000003037211 */ /* 0x000fe400030f0eff */
[----:B0-----:R-:W-:-:S05]  /*9320*/  LEA R23, P4, R4, R2, 0x1 ;  /* 0x0000000204177211 */ /* 0x001fca00078808ff */
[----:B------:R0:W-:Y:S02]  /*9330*/  STL [R1+0x588], R23 ;  /* 0x0005881701007387 */ /* 0x0001e40000100800 */
[----:B0-----:R-:W-:Y:S01]  /*9340*/  IMAD R23, R26, 0x2, R22 ;  /* 0x000000021a177824 */ /* 0x001fe200078e0216 */
[----:B------:R-:W-:-:S05]  /*9350*/  LEA R26, P5, R5, R2, 0x1 ;  /* 0x00000002051a7211 */ /* 0x000fca00078a08ff */
[----:B------:R-:W-:Y:S04]  /*9360*/  STL [R1+0x590], R26 ;  /* 0x0005901a01007387 */ /* 0x000fe80000100800 */
[----:B------:R0:W-:Y:S02]  /*9370*/  STL [R1+0x55c], R3 ;  /* 0x00055c0301007387 */ /* 0x0001e40000100800 */
[----:B0-----:R-:W-:-:S05]  /*9380*/  LEA R3, P6, R6, R2, 0x1 ;  /* 0x0000000206037211 */ /* 0x001fca00078c08ff */
[----:B------:R-:W-:Y:S04]  /*9390*/  STL [R1+0x598], R3 ;  /* 0x0005980301007387 */ /* 0x000fe80000100800 */
[----:B------:R0:W-:Y:S02]  /*93a0*/  STL [R1+0x564], R27 ;  /* 0x0005641b01007387 */ /* 0x0001e40000100800 */
[----:B0-----:R-:W-:-:S05]  /*93b0*/  LEA R27, P0, R7, R2, 0x1 ;  /* 0x00000002071b7211 */ /* 0x001fca00078008ff */
[----:B------:R0:W-:Y:S02]  /*93c0*/  STL [R1+0x5a0], R27 ;  /* 0x0005a01b01007387 */ /* 0x0001e40000100800 */
[----:B0-----:R-:W-:-:S05]  /*93d0*/  LEA.HI.X.SX32 R27, R24, R0, 0x1, P1 ;  /* 0x00000000181b7211 */ /* 0x001fca00008f0eff */
[----:B------:R0:W-:Y:S01]  /*93e0*/  STL [R1+0x56c], R27 ;  /* 0x00056c1b01007387 */ /* 0x0001e20000100800 */
[-C--:B------:R-:W-:Y:S02]  /*93f0*/  LEA.HI.X.SX32 R25, R25, R0.reuse, 0x1, P2 ;  /* 0x0000000019197211 */ /* 0x080fe400010f0eff */
[----:B------:R-:W-:Y:S02]  /*9400*/  LEA.HI.X.SX32 R28, R28, R0, 0x1, P3 ;  /* 0x000000001c1c7211 */ /* 0x000fe400018f0eff */
[----:B0-----:R-:W-:-:S05]  /*9410*/  LEA R27, P1, R8, R2, 0x1 ;  /* 0x00000002081b7211 */ /* 0x001fca00078208ff */
[----:B------:R0:W-:Y:S04]  /*9420*/  STL [R1+0x5a8], R27 ;  /* 0x0005a81b01007387 */ /* 0x0001e80000100800 */
[----:B------:R-:W-:Y:S01]  /*9430*/  STL [R1+0x574], R25 ;  /* 0x0005741901007387 */ /* 0x000fe20000100800 */
[----:B0-----:R-:W-:-:S05]  /*9440*/  LEA R27, P2, R9, R2, 0x1 ;  /* 0x00000002091b7211 */ /* 0x001fca00078408ff */
[----:B------:R0:W-:Y:S04]  /*9450*/  STL [R1+0x5b0], R27 ;  /* 0x0005b01b01007387 */ /* 0x0001e80000100800 */
[----:B------:R1:W-:Y:S01]  /*9460*/  STL [R1+0x57c], R28 ;  /* 0x00057c1c01007387 */ /* 0x0003e20000100800 */
[----:B0-----:R-:W-:Y:S02]  /*9470*/  LEA R27, P3, R10, R2, 0x1 ;  /* 0x000000020a1b7211 */ /* 0x001fe400078608ff */
[----:B-1----:R-:W-:-:S03]  /*9480*/  LEA.HI.X.SX32 R28, R4, R0, 0x1, P4 ;  /* 0x00000000041c7211 */ /* 0x002fc600020f0eff */
[----:B------:R0:W-:Y:S04]  /*9490*/  STL [R1+0x5b8], R27 ;  /* 0x0005b81b01007387 */ /* 0x0001e80000100800 */
[----:B------:R1:W-:Y:S01]  /*94a0*/  STL [R1+0x584], R28 ;  /* 0x0005841c01007387 */ /* 0x0003e20000100800 */
[----:B0-----:R-:W-:Y:S02]  /*94b0*/  LEA R27, P4, R11, R2, 0x1 ;  /* 0x000000020b1b7211 */ /* 0x001fe400078808ff */
[----:B-1----:R-:W-:Y:S02]  /*94c0*/  LEA.HI.X.SX32 R28, R5, R0, 0x1, P5 ;  /* 0x00000000051c7211 */ /* 0x002fe400028f0eff */
[----:B------:R-:W-:Y:S01]  /*94d0*/  LEA R5, P5, R12, R2, 0x1 ;  /* 0x000000020c057211 */ /* 0x000fe200078a08ff */
[----:B------:R-:W-:Y:S01]  /*94e0*/  STL [R1+0x5c0], R27 ;  /* 0x0005c01b01007387 */ /* 0x000fe20000100800 */
[----:B------:R-:W-:-:S03]  /*94f0*/  LEA.HI.X.SX32 R6, R6, R0, 0x1, P6 ;  /* 0x0000000006067211 */ /* 0x000fc600030f0eff */
[----:B------:R-:W-:Y:S01]  /*9500*/  STL [R1+0x58c], R28 ;  /* 0x00058c1c01007387 */ /* 0x000fe20000100800 */
[----:B------:R-:W-:-:S03]  /*9510*/  LEA.HI.X.SX32 R7, R7, R0, 0x1, P0 ;  /* 0x0000000007077211 */ /* 0x000fc600000f0eff */
[----:B------:R0:W-:Y:S01]  /*9520*/  STL [R1+0x5c8], R5 ;  /* 0x0005c80501007387 */ /* 0x0001e20000100800 */
[----:B------:R-:W-:-:S03]  /*9530*/  LEA.HI.X.SX32 R8, R8, R0, 0x1, P1 ;  /* 0x0000000008087211 */ /* 0x000fc600008f0eff */
[----:B------:R-:W-:Y:S01]  /*9540*/  STL [R1+0x594], R6 ;  /* 0x0005940601007387 */ /* 0x000fe20000100800 */
[----:B0-----:R-:W-:-:S05]  /*9550*/  LEA R5, P6, R13, R2, 0x1 ;  /* 0x000000020d057211 */ /* 0x001fca00078c08ff */
[----:B------:R0:W-:Y:S04]  /*9560*/  STL [R1+0x5d0], R5 ;  /* 0x0005d00501007387 */ /* 0x0001e80000100800 */
[----:B------:R1:W-:Y:S01]  /*9570*/  STL [R1+0x59c], R7 ;  /* 0x00059c0701007387 */ /* 0x0003e20000100800 */
[-C--:B0-----:R-:W-:Y:S02]  /*9580*/  LEA R5, P0, R15, R2.reuse, 0x1 ;  /* 0x000000020f057211 */ /* 0x081fe400078008ff */
[----:B-1----:R-:W-:-:S03]  /*9590*/  LEA R7, P1, R14, R2, 0x1 ;  /* 0x000000020e077211 */ /* 0x002fc600078208ff */
[----:B------:R-:W-:Y:S01]  /*95a0*/  STL [R1+0x5d8], R5 ;  /* 0x0005d80501007387 */ /* 0x000fe20000100800 */
[----:B------:R-:W-:-:S03]  /*95b0*/  LEA.HI.X.SX32 R9, R9, R0, 0x1, P2 ;  /* 0x0000000009097211 */ /* 0x000fc600010f0eff */
[----:B------:R0:W-:Y:S04]  /*95c0*/  STL [R1+0x5a4], R8 ;  /* 0x0005a40801007387 */ /* 0x0001e80000100800 */
[----:B------:R1:W-:Y:S01]  /*95d0*/  STL [R1+0x5e0], R7 ;  /* 0x0005e00701007387 */ /* 0x0003e20000100800 */
[----:B0-----:R-:W-:-:S03]  /*95e0*/  LEA R8, P2, R16, R2, 0x1 ;  /* 0x0000000210087211 */ /* 0x001fc600078408ff */
[----:B------:R0:W-:Y:S01]  /*95f0*/  STL [R1+0x5ac], R9 ;  /* 0x0005ac0901007387 */ /* 0x0001e20000100800 */
[----:B-1----:R-:W-:-:S03]  /*9600*/  LEA.HI.X.SX32 R7, R10, R0, 0x1, P3 ;  /* 0x000000000a077211 */ /* 0x002fc600018f0eff */
[----:B------:R1:W-:Y:S04]  /*9610*/  STL [R1+0x5e8], R8 ;  /* 0x0005e80801007387 */ /* 0x0003e80000100800 */
[----:B------:R2:W-:Y:S01]  /*9620*/  STL [R1+0x5b4], R7 ;  /* 0x0005b40701007387 */ /* 0x0005e20000100800 */
[----:B0-----:R-:W-:Y:S02]  /*9630*/  LEA R9, P3, R17, R2, 0x1 ;  /* 0x0000000211097211 */ /* 0x001fe400078608ff */
[----:B-1----:R-:W-:-:S03]  /*9640*/  LEA.HI.X.SX32 R8, R11, R0, 0x1, P4 ;  /* 0x000000000b087211 */ /* 0x002fc600020f0eff */
[----:B------:R0:W-:Y:S01]  /*9650*/  STL [R1+0x5f0], R9 ;  /* 0x0005f00901007387 */ /* 0x0001e20000100800 */
[----:B--2---:R-:W-:-:S03]  /*9660*/  LEA R7, P4, R19, R2, 0x1 ;  /* 0x0000000213077211 */ /* 0x004fc600078808ff */
[----:B------:R1:W-:Y:S04]  /*9670*/  STL [R1+0x5bc], R8 ;  /* 0x0005bc0801007387 */ /* 0x0003e80000100800 */
[----:B------:R2:W-:Y:S01]  /*9680*/  STL [R1+0x5f8], R7 ;  /* 0x0005f80701007387 */ /* 0x0005e20000100800 */
[----:B0-----:R-:W-:Y:S02]  /*9690*/  LEA.HI.X.SX32 R9, R12, R0, 0x1, P5 ;  /* 0x000000000c097211 */ /* 0x001fe400028f0eff */
[----:B-1----:R-:W-:-:S03]  /*96a0*/  LEA R8, P5, R18, R2, 0x1 ;  /* 0x0000000212087211 */ /* 0x002fc600078a08ff */
[----:B------:R-:W-:Y:S01]  /*96b0*/  STL [R1+0x5c4], R9 ;  /* 0x0005c40901007387 */ /* 0x000fe20000100800 */
[----:B--2---:R-:W-:-:S03]  /*96c0*/  LEA.HI.X.SX32 R7, R13, R0, 0x1, P6 ;  /* 0x000000000d077211 */ /* 0x004fc600030f0eff */
[----:B------:R0:W-:Y:S01]  /*96d0*/  STL [R1+0x600], R8 ;  /* 0x0006000801007387 */ /* 0x0001e20000100800 */
[----:B------:R-:W-:-:S03]  /*96e0*/  LEA R11, P6, R29, R2, 0x1 ;  /* 0x000000021d0b7211 */ /* 0x000fc600078c08ff */
[----:B------:R1:W-:Y:S01]  /*96f0*/  STL [R1+0x5cc], R7 ;  /* 0x0005cc0701007387 */ /* 0x0003e20000100800 */
[----:B0-----:R-:W-:-:S03]  /*9700*/  LEA.HI.X.SX32 R8, R15, R0, 0x1, P0 ;  /* 0x000000000f087211 */ /* 0x001fc600000f0eff */
[----:B------:R0:W-:Y:S01]  /*9710*/  STL [R1+0x744], R11 ;  /* 0x0007440b01007387 */ /* 0x0001e20000100800 */
[----:B-1----:R-:W-:-:S03]  /*9720*/  LEA.HI.X.SX32 R7, R14, R0, 0x1, P1 ;  /* 0x000000000e077211 */ /* 0x002fc600008f0eff */
[----:B------:R1:W-:Y:S04]  /*9730*/  STL [R1+0x5d4], R8 ;  /* 0x0005d40801007387 */ /* 0x0003e80000100800 */
[----:B------:R2:W-:Y:S01]  /*9740*/  STL [R1+0x5dc], R7 ;  /* 0x0005dc0701007387 */ /* 0x0005e20000100800 */
[-C--:B0-----:R-:W-:Y:S02]  /*9750*/  LEA.HI.X.SX32 R11, R19, R0.reuse, 0x1, P4 ;  /* 0x00000000130b7211 */ /* 0x081fe400020f0eff */
[-C--:B-1----:R-:W-:Y:S02]  /*9760*/  LEA.HI.X.SX32 R8, R16, R0.reuse, 0x1, P2 ;  /* 0x0000000010087211 */ /* 0x082fe400010f0eff */
[----:B--2---:R-:W-:-:S03]  /*9770*/  LEA.HI.X.SX32 R7, R17, R0, 0x1, P3 ;  /* 0x0000000011077211 */ /* 0x004fc600018f0eff */
[----:B------:R-:W-:Y:S01]  /*9780*/  STL [R1+0x5e4], R8 ;  /* 0x0005e40801007387 */ /* 0x000fe20000100800 */
[----:B------:R-:W-:-:S03]  /*9790*/  LEA R13, P1, R21, R2, 0x1 ;  /* 0x00000002150d7211 */ /* 0x000fc600078208ff */
[----:B------:R0:W-:Y:S04]  /*97a0*/  STL [R1+0x5ec], R7 ;  /* 0x0005ec0701007387 */ /* 0x0001e80000100800 */
[----:B------:R1:W-:Y:S01]  /*97b0*/  STL [R1+0x5f4], R11 ;  /* 0x0005f40b01007387 */ /* 0x0003e20000100800 */
[----:B0-----:R-:W-:Y:S02]  /*97c0*/  LEA.HI.X.SX32 R7, R18, R0, 0x1, P5 ;  /* 0x0000000012077211 */ /* 0x001fe400028f0eff */
[----:B-1----:R-:W-:-:S03]  /*97d0*/  LEA R11, P0, R20, R2, 0x1 ;  /* 0x00000002140b7211 */ /* 0x002fc600078008ff */
[----:B------:R-:W-:Y:S01]  /*97e0*/  STL [R1+0x5fc], R7 ;  /* 0x0005fc0701007387 */ /* 0x000fe20000100800 */
[----:B------:R-:W-:-:S03]  /*97f0*/  IMAD.MOV R26, RZ, RZ, -c[0x0][0x188] ;  /* 0x80006200ff1a7624 */ /* 0x000fc600078e02ff */
[----:B------:R0:W-:Y:S04]  /*9800*/  STL [R1+0x608], R11 ;  /* 0x0006080b01007387 */ /* 0x0001e80000100800 */
[----:B------:R1:W-:Y:S01]  /*9810*/  STL [R1+0x610], R13 ;  /* 0x0006100d01007387 */ /* 0x0003e20000100800 */
[-C--:B------:R-:W-:Y:S02]  /*9820*/  LEA.HI.X.SX32 R14, R21, R0.reuse, 0x1, P1 ;  /* 0x00000000150e7211 */ /* 0x080fe400008f0eff */
[-C--:B0-----:R-:W-:Y:S02]  /*9830*/  LEA.HI.X.SX32 R11, R29, R0.reuse, 0x1, P6 ;  /* 0x000000001d0b7211 */ /* 0x081fe400030f0eff */
[----:B-1----:R-:W-:Y:S01]  /*9840*/  LEA.HI.X.SX32 R13, R20, R0, 0x1, P0 ;  /* 0x00000000140d7211 */ /* 0x002fe200000f0eff */
[----:B------:R-:W-:-:S02]  /*9850*/  IMAD R3, R26, 0x2, R23 ;  /* 0x000000021a037824 */ /* 0x000fc400078e0217 */
[----:B------:R-:W-:Y:S01]  /*9860*/  STL [R1+0x740], R11 ;  /* 0x0007400b01007387 */ /* 0x000fe20000100800 */
[----:B------:R-:W-:-:S03]  /*9870*/  LEA R15, P1, R23, R2, 0x1 ;  /* 0x00000002170f7211 */ /* 0x000fc600078208ff */
[----:B------:R0:W-:Y:S01]  /*9880*/  STL [R1+0x604], R13 ;  /* 0x0006040d01007387 */ /* 0x0001e20000100800 */
[----:B------:R-:W-:-:S03]  /*9890*/  IMAD R24, R26, 0x2, R3 ;  /* 0x000000021a187824 */ /* 0x000fc600078e0203 */
[----:B------:R1:W-:Y:S01]  /*98a0*/  STL [R1+0x60c], R14 ;  /* 0x00060c0e01007387 */ /* 0x0003e20000100800 */
[-C--:B0-----:R-:W-:Y:S01]  /*98b0*/  LEA R13, P0, R22, R2.reuse, 0x1 ;  /* 0x00000002160d7211 */ /* 0x081fe200078008ff */
[----:B------:R-:W-:Y:S01]  /*98c0*/  IMAD R25, R26, 0x2, R24 ;  /* 0x000000021a197824 */ /* 0x000fe200078e0218 */
[----:B-1----:R-:W-:-:S03]  /*98d0*/  LEA R14, P2, R3, R2, 0x1 ;  /* 0x00000002030e7211 */ /* 0x002fc600078408ff */
[----:B------:R-:W-:Y:S01]  /*98e0*/  STL [R1+0x618], R13 ;  /* 0x0006180d01007387 */ /* 0x000fe20000100800 */
[----:B------:R-:W-:-:S03]  /*98f0*/  LEA.HI.X.SX32 R16, R22, R0, 0x1, P0 ;  /* 0x0000000016107211 */ /* 0x000fc600000f0eff */
[----:B------:R0:W-:Y:S01]  /*9900*/  STL [R1+0x620], R15 ;  /* 0x0006200f01007387 */ /* 0x0001e20000100800 */
[----:B------:R-:W-:-:S03]  /*9910*/  IMAD R4, R26, 0x2, R25 ;  /* 0x000000021a047824 */ /* 0x000fc600078e0219 */
[----:B------:R1:W-:Y:S01]  /*9920*/  STL [R1+0x628], R14 ;  /* 0x0006280e01007387 */ /* 0x0003e20000100800 */
[----:B0-----:R-:W-:-:S03]  /*9930*/  LEA.HI.X.SX32 R15, R23, R0, 0x1, P1 ;  /* 0x00000000170f7211 */ /* 0x001fc600008f0eff */
[----:B------:R0:W-:Y:S01]  /*9940*/  STL [R1+0x614], R16 ;  /* 0x0006141001007387 */ /* 0x0001e20000100800 */
[----:B-1----:R-:W-:-:S03]  /*9950*/  LEA.HI.X.SX32 R14, R3, R0, 0x1, P2 ;  /* 0x00000000030e7211 */ /* 0x002fc600010f0eff */
[----:B------:R1:W-:Y:S01]  /*9960*/  STL [R1+0x61c], R15 ;  /* 0x00061c0f01007387 */ /* 0x0003e20000100800 */
[----:B------:R-:W-:-:S03]  /*9970*/  IMAD R27, R26, 0x2, R4 ;  /* 0x000000021a1b7824 */ /* 0x000fc600078e0204 */
[----:B------:R2:W-:Y:S01]  /*9980*/  STL [R1+0x624], R14 ;  /* 0x0006240e01007387 */ /* 0x0005e20000100800 */
[-C--:B0-----:R-:W-:Y:S02]  /*9990*/  LEA R16, P1, R25, R2.reuse, 0x1 ;  /* 0x0000000219107211 */ /* 0x081fe400078208ff */
[-C--:B-1----:R-:W-:Y:S02]  /*99a0*/  LEA R15, P0, R24, R2.reuse, 0x1 ;  /* 0x00000002180f7211 */ /* 0x082fe400078008ff */
[----:B--2---:R-:W-:-:S03]  /*99b0*/  LEA R14, P2, R4, R2, 0x1 ;  /* 0x00000002040e7211 */ /* 0x004fc600078408ff */
[----:B------:R-:W-:Y:S01]  /*99c0*/  STL [R1+0x630], R15 ;  /* 0x0006300f01007387 */ /* 0x000fe20000100800 */
[----:B------:R-:W-:Y:S01]  /*99d0*/  IMAD R6, R26, 0x2, R27 ;  /* 0x000000021a067824 */ /* 0x000fe200078e021b */
[----:B------:R-:W-:Y:S02]  /*99e0*/  LEA.HI.X.SX32 R17, R24, R0, 0x1, P0 ;  /* 0x0000000018117211 */ /* 0x000fe400000f0eff */
[----:B------:R0:W-:Y:S04]  /*99f0*/  STL [R1+0x638], R16 ;  /* 0x0006381001007387 */ /* 0x0001e80000100800 */
[----:B------:R1:W-:Y:S01]  /*9a00*/  STL [R1+0x640], R14 ;  /* 0x0006400e01007387 */ /* 0x0003e20000100800 */
[----:B------:R-:W-:-:S03]  /*9a10*/  IMAD R5, R26, 0x2, R6 ;  /* 0x000000021a057824 */ /* 0x000fc600078e0206 */
[----:B------:R2:W-:Y:S01]  /*9a20*/  STL [R1+0x62c], R17 ;  /* 0x00062c1101007387 */ /* 0x0005e20000100800 */
[-C--:B0-----:R-:W-:Y:S02]  /*9a30*/  LEA.HI.X.SX32 R16, R4, R0.reuse, 0x1, P2 ;  /* 0x0000000004107211 */ /* 0x081fe400010f0eff */
[----:B-1----:R-:W-:-:S05]  /*9a40*/  LEA.HI.X.SX32 R14, R25, R0, 0x1, P1 ;  /* 0x00000000190e7211 */ /* 0x002fca00008f0eff */
[----:B------:R0:W-:Y:S01]  /*9a50*/  STL [R1+0x634], R14 ;  /* 0x0006340e01007387 */ /* 0x0001e20000100800 */
[----:B--2---:R-:W-:-:S03]  /*9a60*/  LEA R17, P1, R6, R2, 0x1 ;  /* 0x0000000206117211 */ /* 0x004fc600078208ff */
[----:B------:R1:W-:Y:S01]  /*9a70*/  STL [R1+0x63c], R16 ;  /* 0x00063c1001007387 */ /* 0x0003e20000100800 */
[----:B------:R-:W-:Y:S01]  /*9a80*/  IMAD R28, R26, 0x2, R5 ;  /* 0x000000021a1c7824 */ /* 0x000fe200078e0205 */
[-C--:B0-----:R-:W-:Y:S02]  /*9a90*/  LEA R14, P0, R27, R2.reuse, 0x1 ;  /* 0x000000021b0e7211 */ /* 0x081fe400078008ff */
[----:B-1----:R-:W-:-:S03]  /*9aa0*/  LEA R16, P2, R5, R2, 0x1 ;  /* 0x0000000205107211 */ /* 0x002fc600078408ff */
[----:B------:R-:W-:Y:S01]  /*9ab0*/  STL [R1+0x648], R14 ;  /* 0x0006480e01007387 */ /* 0x000fe20000100800 */
[----:B------:R-:W-:-:S03]  /*9ac0*/  IMAD R10, R26, 0x2, R28 ;  /* 0x000000021a0a7824 */ /* 0x000fc600078e021c */
[----:B------:R0:W-:Y:S01]  /*9ad0*/  STL [R1+0x650], R17 ;  /* 0x0006501101007387 */ /* 0x0001e20000100800 */
[----:B------:R-:W-:-:S03]  /*9ae0*/  LEA.HI.X.SX32 R5, R5, R0, 0x1, P2 ;  /* 0x0000000005057211 */ /* 0x000fc600010f0eff */
[----:B------:R1:W-:Y:S01]  /*9af0*/  STL [R1+0x658], R16 ;  /* 0x0006581001007387 */ /* 0x0003e20000100800 */
[-C--:B0-----:R-:W-:Y:S02]  /*9b00*/  LEA.HI.X.SX32 R17, R27, R0.reuse, 0x1, P0 ;  /* 0x000000001b117211 */ /* 0x081fe400000f0eff */
[----:B-1----:R-:W-:-:S03]  /*9b10*/  LEA.HI.X.SX32 R16, R6, R0, 0x1, P1 ;  /* 0x0000000006107211 */ /* 0x002fc600008f0eff */
[----:B------:R-:W-:Y:S01]  /*9b20*/  STL [R1+0x644], R17 ;  /* 0x0006441101007387 */ /* 0x000fe20000100800 */
[----:B------:R-:W-:-:S03]  /*9b30*/  IMAD R9, R26, 0x2, R10 ;  /* 0x000000021a097824 */ /* 0x000fc600078e020a */
[----:B------:R0:W-:Y:S01]  /*9b40*/  STL [R1+0x64c], R16 ;  /* 0x00064c1001007387 */ /* 0x0001e20000100800 */
[----:B------:R-:W-:-:S03]  /*9b50*/  IMAD R12, R26, 0x2, R9 ;  /* 0x000000021a0c7824 */ /* 0x000fc600078e0209 */
[----:B------:R1:W-:Y:S01]  /*9b60*/  STL [R1+0x654], R5 ;  /* 0x0006540501007387 */ /* 0x0003e20000100800 */
[-C--:B0-----:R-:W-:Y:S02]  /*9b70*/  LEA R16, P0, R28, R2.reuse, 0x1 ;  /* 0x000000021c107211 */ /* 0x081fe400078008ff */
[----:B-1----:R-:W-:-:S03]  /*9b80*/  LEA R5, P1, R10, R2, 0x1 ;  /* 0x000000020a057211 */ /* 0x002fc600078208ff */
[----:B------:R-:W-:Y:S01]  /*9b90*/  STL [R1+0x660], R16 ;  /* 0x0006601001007387 */ /* 0x000fe20000100800 */
[C---:B------:R-:W-:Y:S01]  /*9ba0*/  LEA R17, P2, R9.reuse, R2, 0x1 ;  /* 0x0000000209117211 */ /* 0x040fe200078408ff */
[----:B------:R-:W-:Y:S02]  /*9bb0*/  IMAD R8, R26, 0x2, R12 ;  /* 0x000000021a087824 */ /* 0x000fe400078e020c */
[----:B------:R0:W-:Y:S01]  /*9bc0*/  STL [R1+0x668], R5 ;  /* 0x0006680501007387 */ /* 0x0001e20000100800 */
[-C--:B------:R-:W-:Y:S01]  /*9bd0*/  LEA.HI.X.SX32 R10, R10, R0.reuse, 0x1, P1 ;  /* 0x000000000a0a7211 */ /* 0x080fe200008f0eff */
[----:B------:R-:W-:Y:S01]  /*9be0*/  IMAD R7, R26, 0x2, R8 ;  /* 0x000000021a077824 */ /* 0x000fe200078e0208 */
[-C--:B------:R-:W-:Y:S01]  /*9bf0*/  LEA.HI.X.SX32 R9, R9, R0.reuse, 0x1, P2 ;  /* 0x0000000009097211 */ /* 0x080fe200010f0eff */
[----:B------:R1:W-:Y:S01]  /*9c00*/  STL [R1+0x670], R17 ;  /* 0x0006701101007387 */ /* 0x0003e20000100800 */
[----:B0-----:R-:W-:-:S05]  /*9c10*/  LEA.HI.X.SX32 R5, R28, R0, 0x1, P0 ;  /* 0x000000001c057211 */ /* 0x001fca00000f0eff */
[----:B------:R-:W-:Y:S01]  /*9c20*/  STL [R1+0x65c], R5 ;  /* 0x00065c0501007387 */ /* 0x000fe20000100800 */
[----:B-1----:R-:W-:-:S03]  /*9c30*/  LEA R17, P1, R8, R2, 0x1 ;  /* 0x0000000208117211 */ /* 0x002fc600078208ff */
[----:B------:R0:W-:Y:S01]  /*9c40*/  STL [R1+0x664], R10 ;  /* 0x0006640a01007387 */ /* 0x0001e20000100800 */
[----:B------:R-:W-:-:S03]  /*9c50*/  IMAD R11, R26, 0x2, R7 ;  /* 0x000000021a0b7824 */ /* 0x000fc600078e0207 */
[----:B------:R1:W-:Y:S01]  /*9c60*/  STL [R1+0x66c], R9 ;  /* 0x00066c0901007387 */ /* 0x0003e20000100800 */
[-C--:B0-----:R-:W-:Y:S02]  /*9c70*/  LEA R10, P0, R12, R2.reuse, 0x1 ;  /* 0x000000020c0a7211 */ /* 0x081fe400078008ff */
[----:B-1----:R-:W-:-:S03]  /*9c80*/  LEA R9, P2, R7, R2, 0x1 ;  /* 0x0000000207097211 */ /* 0x002fc600078408ff */
[----:B------:R-:W-:Y:S01]  /*9c90*/  STL [R1+0x678], R10 ;  /* 0x0006780a01007387 */ /* 0x000fe20000100800 */
[-C--:B------:R-:W-:Y:S01]  /*9ca0*/  LEA.HI.X.SX32 R12, R12, R0.reuse, 0x1, P0 ;  /* 0x000000000c0c7211 */ /* 0x080fe200000f0eff */
[----:B------:R-:W-:Y:S01]  /*9cb0*/  IMAD R13, R26, 0x2, R11 ;  /* 0x000000021a0d7824 */ /* 0x000fe200078e020b */
[----:B------:R-:W-:Y:S01]  /*9cc0*/  LEA.HI.X.SX32 R8, R8, R0, 0x1, P1 ;  /* 0x0000000008087211 */ /* 0x000fe200008f0eff */
[----:B------:R-:W-:Y:S04]  /*9cd0*/  STL [R1+0x680], R17 ;  /* 0x0006801101007387 */ /* 0x000fe80000100800 */
[----:B------:R0:W-:Y:S01]  /*9ce0*/  STL [R1+0x688], R9 ;  /* 0x0006880901007387 */ /* 0x0001e20000100800 */
[----:B------:R-:W-:-:S03]  /*9cf0*/  IMAD R3, R26, 0x2, R13 ;  /* 0x000000021a037824 */ /* 0x000fc600078e020d */
[----:B------:R1:W-:Y:S01]  /*9d00*/  STL [R1+0x674], R12 ;  /* 0x0006740c01007387 */ /* 0x0003e20000100800 */
[----:B0-----:R-:W-:-:S03]  /*9d10*/  LEA.HI.X.SX32 R9, R7, R0, 0x1, P2 ;  /* 0x0000000007097211 */ /* 0x001fc600010f0eff */
[----:B------:R0:W-:Y:S01]  /*9d20*/  STL [R1+0x67c], R8 ;  /* 0x00067c0801007387 */ /* 0x0001e20000100800 */
[----:B------:R-:W-:-:S03]  /*9d30*/  IMAD R15, R26, 0x2, R3 ;  /* 0x000000021a0f7824 */ /* 0x000fc600078e0203 */
[----:B------:R2:W-:Y:S01]  /*9d40*/  STL [R1+0x684], R9 ;  /* 0x0006840901007387 */ /* 0x0005e20000100800 */
[-C--:B-1----:R-:W-:Y:S02]  /*9d50*/  LEA R12, P2, R3, R2.reuse, 0x1 ;  /* 0x00000002030c7211 */ /* 0x082fe400078408ff */
[-C--:B0-----:R-:W-:Y:S02]  /*9d60*/  LEA R8, P0, R11, R2.reuse, 0x1 ;  /* 0x000000020b087211 */ /* 0x081fe400078008ff */
[----:B--2---:R-:W-:-:S03]  /*9d70*/  LEA R9, P1, R13, R2, 0x1 ;  /* 0x000000020d097211 */ /* 0x004fc600078208ff */
[----:B------:R-:W-:Y:S01]  /*9d80*/  STL [R1+0x690], R8 ;  /* 0x0006900801007387 */ /* 0x000fe20000100800 */
[----:B------:R-:W-:-:S03]  /*9d90*/  IMAD R4, R26, 0x2, R15 ;  /* 0x000000021a047824 */ /* 0x000fc600078e020f */
[----:B------:R0:W-:Y:S01]  /*9da0*/  STL [R1+0x698], R9 ;  /* 0x0006980901007387 */ /* 0x0001e20000100800 */
[-C--:B------:R-:W-:Y:S01]  /*9db0*/  LEA.HI.X.SX32 R3, R3, R0.reuse, 0x1, P2 ;  /* 0x0000000003037211 */ /* 0x080fe200010f0eff */
[----:B------:R-:W-:Y:S02]  /*9dc0*/  IMAD R14, R26, 0x2, R4 ;  /* 0x000000021a0e7824 */ /* 0x000fe400078e0204 */
[----:B------:R1:W-:Y:S01]  /*9dd0*/  STL [R1+0x6a0], R12 ;  /* 0x0006a00c01007387 */ /* 0x0003e20000100800 */
[-C--:B0-----:R-:W-:Y:S02]  /*9de0*/  LEA.HI.X.SX32 R9, R11, R0.reuse, 0x1, P0 ;  /* 0x000000000b097211 */ /* 0x081fe400000f0eff */
[----:B------:R-:W-:-:S03]  /*9df0*/  LEA.HI.X.SX32 R11, R13, R0, 0x1, P1 ;  /* 0x000000000d0b7211 */ /* 0x000fc600008f0eff */
        /* <DEDUP_REMOVED lines=8> */
[----:B------:R-:W-:-:S03]  /*9e80*/  IMAD R16, R26, 0x2, R6 ;  /* 0x000000021a107824 */ /* 0x000fc600078e0206 */
[----:B------:R0:W-:Y:S04]  /*9e90*/  STL [R1+0x6b0], R3 ;  /* 0x0006b00301007387 */ /* 0x0001e80000100800 */
[----:B------:R1:W-:Y:S01]  /*9ea0*/  STL [R1+0x6b8], R12 ;  /* 0x0006b80c01007387 */ /* 0x0003e20000100800 */
[----:B------:R-:W-:Y:S01]  /*9eb0*/  IMAD R5, R26, 0x2, R16 ;  /* 0x000000021a057824 */ /* 0x000fe200078e0210 */
[-C--:B0-----:R-:W-:Y:S02]  /*9ec0*/  LEA.HI.X.SX32 R3, R15, R0.reuse, 0x1, P0 ;  /* 0x000000000f037211 */ /* 0x081fe400000f0eff */
[-C--:B-1----:R-:W-:Y:S02]  /*9ed0*/  LEA.HI.X.SX32 R12, R4, R0.reuse, 0x1, P1 ;  /* 0x00000000040c7211 */ /* 0x082fe400008f0eff */
[----:B------:R-:W-:Y:S01]  /*9ee0*/  LEA.HI.X.SX32 R4, R14, R0, 0x1, P2 ;  /* 0x000000000e047211 */ /* 0x000fe200010f0eff */
[----:B------:R-:W-:Y:S01]  /*9ef0*/  STL [R1+0x6a4], R3 ;  /* 0x0006a40301007387 */ /* 0x000fe20000100800 */
[----:B------:R-:W-:-:S03]  /*9f00*/  LEA R13, P2, R5, R2, 0x1 ;  /* 0x00000002050d7211 */ /* 0x000fc600078408ff */
[----:B------:R0:W-:Y:S04]  /*9f10*/  STL [R1+0x6ac], R12 ;  /* 0x0006ac0c01007387 */ /* 0x0001e80000100800 */
[----:B------:R1:W-:Y:S01]  /*9f20*/  STL [R1+0x6b4], R4 ;  /* 0x0006b40401007387 */ /* 0x0003e20000100800 */
[----:B------:R-:W-:Y:S01]  /*9f30*/  IMAD R10, R26, 0x2, R5 ;  /* 0x000000021a0a7824 */ /* 0x000fe200078e0205 */
[-C--:B0-----:R-:W-:Y:S02]  /*9f40*/  LEA R12, P0, R6, R2.reuse, 0x1 ;  /* 0x00000002060c7211 */ /* 0x081fe400078008ff */
[----:B-1----:R-:W-:-:S03]  /*9f50*/  LEA R4, P1, R16, R2, 0x1 ;  /* 0x0000000210047211 */ /* 0x002fc600078208ff */
[----:B------:R-:W-:Y:S01]  /*9f60*/  STL [R1+0x6c0], R12 ;  /* 0x0006c00c01007387 */ /* 0x000fe20000100800 */
[----:B------:R-:W-:-:S03]  /*9f70*/  IMAD R7, R26, 0x2, R10 ;  /* 0x000000021a077824 */ /* 0x000fc600078e020a */
[----:B------:R0:W-:Y:S04]  /*9f80*/  STL [R1+0x6c8], R4 ;  /* 0x0006c80401007387 */ /* 0x0001e80000100800 */
[----:B------:R1:W-:Y:S01]  /*9f90*/  STL [R1+0x6d0], R13 ;  /* 0x0006d00d01007387 */ /* 0x0003e20000100800 */
[-C--:B0-----:R-:W-:Y:S02]  /*9fa0*/  LEA.HI.X.SX32 R4, R6, R0.reuse, 0x1, P0 ;  /* 0x0000000006047211 */ /* 0x081fe400000f0eff */
[-C--:B------:R-:W-:Y:S02]  /*9fb0*/  LEA.HI.X.SX32 R6, R5, R0.reuse, 0x1, P2 ;  /* 0x0000000005067211 */ /* 0x080fe400010f0eff */
[----:B-1----:R-:W-:Y:S01]  /*9fc0*/  LEA.HI.X.SX32 R13, R16, R0, 0x1, P1 ;  /* 0x00000000100d7211 */ /* 0x002fe200008f0eff */
[----:B------:R-:W-:Y:S01]  /*9fd0*/  STL [R1+0x6bc], R4 ;  /* 0x0006bc0401007387 */ /* 0x000fe20000100800 */
[----:B------:R-:W-:Y:S01]  /*9fe0*/  IMAD R8, R26, 0x2, R7 ;  /* 0x000000021a087824 */ /* 0x000fe200078e0207 */
[----:B------:R-:W-:-:S02]  /*9ff0*/  LEA R5, P0, R10, R2, 0x1 ;  /* 0x000000020a057211 */ /* 0x000fc400078008ff */
[----:B------:R-:W-:Y:S01]  /*a000*/  STL [R1+0x6c4], R13 ;  /* 0x0006c40d01007387 */ /* 0x000fe20000100800 */
[----:B------:R-:W-:-:S03]  /*a010*/  IMAD R9, R26, 0x2, R8 ;  /* 0x000000021a097824 */ /* 0x000fc600078e0208 */
[----:B------:R0:W-:Y:S01]  /*a020*/  STL [R1+0x6cc], R6 ;  /* 0x0006cc0601007387 */ /* 0x0001e20000100800 */
[----:B------:R-:W-:-:S03]  /*a030*/  IMAD R11, R26, 0x2, R9 ;  /* 0x000000021a0b7824 */ /* 0x000fc600078e0209 */
[----:B------:R-:W-:Y:S01]  /*a040*/  STL [R1+0x6d8], R5 ;  /* 0x0006d80501007387 */ /* 0x000fe20000100800 */
[-C--:B0-----:R-:W-:Y:S02]  /*a050*/  LEA R6, P1, R7, R2.reuse, 0x1 ;  /* 0x0000000207067211 */ /* 0x081fe400078208ff */
[----:B------:R-:W-:-:S03]  /*a060*/  LEA R13, P2, R8, R2, 0x1 ;  /* 0x00000002080d7211 */ /* 0x000fc600078408ff */
[----:B------:R0:W-:Y:S01]  /*a070*/  STL [R1+0x6e0], R6 ;  /* 0x0006e00601007387 */ /* 0x0001e20000100800 */
[-C--:B------:R-:W-:Y:S01]  /*a080*/  LEA.HI.X.SX32 R7, R7, R0.reuse, 0x1, P1 ;  /* 0x0000000007077211 */ /* 0x080fe200008f0eff */
[----:B------:R-:W-:Y:S01]  /*a090*/  IMAD R3, R26, 0x2, R11 ;  /* 0x000000021a037824 */ /* 0x000fe200078e020b */
[-C--:B------:R-:W-:Y:S01]  /*a0a0*/  LEA.HI.X.SX32 R8, R8, R0.reuse, 0x1, P2 ;  /* 0x0000000008087211 */ /* 0x080fe200010f0eff */
[----:B------:R-:W-:Y:S01]  /*a0b0*/  STL [R1+0x6e8], R13 ;  /* 0x0006e80d01007387 */ /* 0x000fe20000100800 */
[----:B0-----:R-:W-:Y:S01]  /*a0c0*/  LEA.HI.X.SX32 R6, R10, R0, 0x1, P0 ;  /* 0x000000000a067211 */ /* 0x001fe200000f0eff */
[----:B------:R-:W-:Y:S01]  /*a0d0*/  IMAD R12, R26, 0x2, R3 ;  /* 0x000000021a0c7824 */ /* 0x000fe200078e0203 */
[----:B------:R-:W-:-:S03]  /*a0e0*/  LEA R10, P1, R11, R2, 0x1 ;  /* 0x000000020b0a7211 */ /* 0x000fc600078208ff */
[----:B------:R-:W-:Y:S04]  /*a0f0*/  STL [R1+0x6d4], R6 ;  /* 0x0006d40601007387 */ /* 0x000fe80000100800 */
[----:B------:R0:W-:Y:S04]  /*a100*/  STL [R1+0x6dc], R7 ;  /* 0x0006dc0701007387 */ /* 0x0001e80000100800 */
[----:B------:R1:W-:Y:S01]  /*a110*/  STL [R1+0x6e4], R8 ;  /* 0x0006e40801007387 */ /* 0x0003e20000100800 */
[-C--:B0-----:R-:W-:Y:S02]  /*a120*/  LEA R7, P0, R9, R2.reuse, 0x1 ;  /* 0x0000000209077211 */ /* 0x081fe400078008ff */
[----:B-1----:R-:W-:-:S03]  /*a130*/  LEA R8, P2, R3, R2, 0x1 ;  /* 0x0000000203087211 */ /* 0x002fc600078408ff */
[----:B------:R-:W-:Y:S01]  /*a140*/  STL [R1+0x6f0], R7 ;  /* 0x0006f00701007387 */ /* 0x000fe20000100800 */
[----:B------:R-:W-:-:S03]  /*a150*/  IMAD R4, R26, 0x2, R12 ;  /* 0x000000021a047824 */ /* 0x000fc600078e020c */
[----:B------:R0:W-:Y:S01]  /*a160*/  STL [R1+0x6f8], R10 ;  /* 0x0006f80a01007387 */ /* 0x0001e20000100800 */
[----:B------:R-:W-:-:S03]  /*a170*/  IMAD R5, R26, 0x2, R4 ;  /* 0x000000021a057824 */ /* 0x000fc600078e0204 */
[----:B------:R1:W-:Y:S01]  /*a180*/  STL [R1+0x700], R8 ;  /* 0x0007000801007387 */ /* 0x0003e20000100800 */
[-C--:B0-----:R-:W-:Y:S02]  /*a190*/  LEA.HI.X.SX32 R10, R9, R0.reuse, 0x1, P0 ;  /* 0x00000000090a7211 */ /* 0x081fe400000f0eff */
[-C--:B------:R-:W-:Y:S02]  /*a1a0*/  LEA.HI.X.SX32 R9, R3, R0.reuse, 0x1, P2 ;  /* 0x0000000003097211 */ /* 0x080fe400010f0eff */
[----:B-1----:R-:W-:Y:S01]  /*a1b0*/  LEA.HI.X.SX32 R8, R11, R0, 0x1, P1 ;  /* 0x000000000b087211 */ /* 0x002fe200008f0eff */
[----:B------:R0:W-:Y:S01]  /*a1c0*/  STL [R1+0x6ec], R10 ;  /* 0x0006ec0a01007387 */ /* 0x0001e20000100800 */
[----:B------:R-:W-:-:S03]  /*a1d0*/  IMAD R6, R26, 0x2, R5 ;  /* 0x000000021a067824 */ /* 0x000fc600078e0205 */
[----:B------:R1:W-:Y:S01]  /*a1e0*/  STL [R1+0x6f4], R8 ;  /* 0x0006f40801007387 */ /* 0x0003e20000100800 */
[----:B------:R-:W-:-:S03]  /*a1f0*/  IMAD R7, R26, 0x2, R6 ;  /* 0x000000021a077824 */ /* 0x000fc600078e0206 */
[----:B------:R2:W-:Y:S01]  /*a200*/  STL [R1+0x6fc], R9 ;  /* 0x0006fc0901007387 */ /* 0x0005e20000100800 */
[-C--:B0-----:R-:W-:Y:S02]  /*a210*/  LEA R10, P1, R4, R2.reuse, 0x1 ;  /* 0x00000002040a7211 */ /* 0x081fe400078208ff */
[-C--:B-1----:R-:W-:Y:S02]  /*a220*/  LEA R8, P0, R12, R2.reuse, 0x1 ;  /* 0x000000020c087211 */ /* 0x082fe400078008ff */
[----:B--2---:R-:W-:-:S03]  /*a230*/  LEA R9, P2, R5, R2, 0x1 ;  /* 0x0000000205097211 */ /* 0x004fc600078408ff */
[----:B------:R-:W-:Y:S01]  /*a240*/  STL [R1+0x708], R8 ;  /* 0x0007080801007387 */ /* 0x000fe20000100800 */
[-C--:B------:R-:W-:Y:S01]  /*a250*/  LEA.HI.X.SX32 R11, R12, R0.reuse, 0x1, P0 ;  /* 0x000000000c0b7211 */ /* 0x080fe200000f0eff */
[----:B------:R-:W-:Y:S02]  /*a260*/  IMAD R3, R26, 0x2, R7 ;  /* 0x000000021a037824 */ /* 0x000fe400078e0207 */
[----:B------:R0:W-:Y:S04]  /*a270*/  STL [R1+0x710], R10 ;  /* 0x0007100a01007387 */ /* 0x0001e80000100800 */
[----:B------:R1:W-:Y:S01]  /*a280*/  STL [R1+0x718], R9 ;  /* 0x0007180901007387 */ /* 0x0003e20000100800 */
[----:B0-----:R-:W-:-:S03]  /*a290*/  LEA.HI.X.SX32 R10, R4, R0, 0x1, P1 ;  /* 0x00000000040a7211 */ /* 0x001fc600008f0eff */
[----:B------:R-:W-:Y:S01]  /*a2a0*/  STL [R1+0x704], R11 ;  /* 0x0007040b01007387 */ /* 0x000fe20000100800 */
[----:B-1----:R-:W-:Y:S01]  /*a2b0*/  LEA.HI.X.SX32 R9, R5, R0, 0x1, P2 ;  /* 0x0000000005097211 */ /* 0x002fe200010f0eff */
[----:B------:R-:W-:Y:S02]  /*a2c0*/  IMAD R8, R26, 0x2, R3 ;  /* 0x000000021a087824 */ /* 0x000fe400078e0203 */
[----:B------:R0:W-:Y:S01]  /*a2d0*/  STL [R1+0x70c], R10 ;  /* 0x00070c0a01007387 */ /* 0x0001e20000100800 */
[----:B------:R-:W-:-:S03]  /*a2e0*/  LEA R5, P0, R6, R2, 0x1 ;  /* 0x0000000206057211 */ /* 0x000fc600078008ff */
[----:B------:R1:W-:Y:S01]  /*a2f0*/  STL [R1+0x714], R9 ;  /* 0x0007140901007387 */ /* 0x0003e20000100800 */
[----:B------:R-:W-:-:S03]  /*a300*/  IMAD R4, R26, 0x2, R8 ;  /* 0x000000021a047824 */ /* 0x000fc600078e0208 */
[----:B------:R-:W2:Y:S01]  /*a310*/  S2R R19, SR_TID.X ;  /* 0x0000000000137919 */ /* 0x000ea20000002100 */
[-C--:B0-----:R-:W-:Y:S02]  /*a320*/  LEA R10, P2, R3, R2.reuse, 0x1 ;  /* 0x00000002030a7211 */ /* 0x081fe400078408ff */
[C---:B-1----:R-:W-:Y:S01]  /*a330*/  LEA R9, P1, R7.reuse, R2, 0x1 ;  /* 0x0000000207097211 */ /* 0x042fe200078208ff */
[----:B------:R0:W-:Y:S04]  /*a340*/  STL [R1+0x720], R5 ;  /* 0x0007200501007387 */ /* 0x0001e80000100800 */
[----:B------:R1:W-:Y:S01]  /*a350*/  STL [R1+0x728], R9 ;  /* 0x0007280901007387 */ /* 0x0003e20000100800 */
[----:B------:R-:W-:-:S03]  /*a360*/  LEA.HI.X.SX32 R7, R7, R0, 0x1, P1 ;  /* 0x0000000007077211 */ /* 0x000fc600008f0eff */
[----:B------:R-:W3:Y:S01]  /*a370*/  S2R R17, SR_TID.X ;  /* 0x0000000000117919 */ /* 0x000ee20000002100 */
[----:B0-----:R-:W-:Y:S01]  /*a380*/  IMAD R5, R26, 0x2, R4 ;  /* 0x000000021a057824 */ /* 0x001fe200078e0204 */
[-C--:B-1----:R-:W-:Y:S02]  /*a390*/  LEA.HI.X.SX32 R9, R6, R0.reuse, 0x1, P0 ;  /* 0x0000000006097211 */ /* 0x082fe400000f0eff */
[----:B------:R-:W-:Y:S01]  /*a3a0*/  LEA.HI.X.SX32 R6, R3, R0, 0x1, P2 ;  /* 0x0000000003067211 */ /* 0x000fe200010f0eff */
[----:B------:R-:W-:Y:S01]  /*a3b0*/  STL [R1+0x730], R10 ;  /* 0x0007300a01007387 */ /* 0x000fe20000100800 */
[-C--:B------:R-:W-:Y:S01]  /*a3c0*/  LEA R3, P0, R8, R2.reuse, 0x1 ;  /* 0x0000000208037211 */ /* 0x080fe200078008ff */
[----:B------:R-:W-:Y:S02]  /*a3d0*/  IMAD R26, R26, 0x2, R5 ;  /* 0x000000021a1a7824 */ /* 0x000fe400078e0205 */
[----:B------:R-:W-:Y:S04]  /*a3e0*/  STL [R1+0x71c], R9 ;  /* 0x00071c0901007387 */ /* 0x000fe80000100800 */
[----:B------:R0:W-:Y:S04]  /*a3f0*/  STL [R1+0x724], R7 ;  /* 0x0007240701007387 */ /* 0x0001e80000100800 */
[----:B------:R1:W-:Y:S04]  /*a400*/  STL [R1+0x72c], R6 ;  /* 0x00072c0601007387 */ /* 0x0003e80000100800 */
[----:B------:R4:W-:Y:S01]  /*a410*/  STL [R1+0x734], R3 ;  /* 0x0007340301007387 */ /* 0x0009e20000100800 */
[----:B0-----:R-:W-:-:S02]  /*a420*/  LEA R7, P1, R4, R2, 0x1 ;  /* 0x0000000204077211 */ /* 0x001fc400078208ff */
[----:B-1----:R-:W-:-:S03]  /*a430*/  LEA R6, P2, R5, R2, 0x1 ;  /* 0x0000000205067211 */ /* 0x002fc600078408ff */
[----:B------:R-:W-:Y:S01]  /*a440*/  STL [R1+0x738], R7 ;  /* 0x0007380701007387 */ /* 0x000fe20000100800 */
[----:B----4-:R-:W-:-:S03]  /*a450*/  LEA R3, P3, R26, R2, 0x1 ;  /* 0x000000021a037211 */ /* 0x010fc600078608ff */
[----:B------:R-:W-:Y:S01]  /*a460*/  STL [R1+0x73c], R6 ;  /* 0x00073c0601007387 */ /* 0x000fe20000100800 */
[----:B------:R-:W-:-:S03]  /*a470*/  LEA.HI.X.SX32 R2, R8, R0, 0x1, P0 ;  /* 0x0000000008027211 */ /* 0x000fc600000f0eff */
[----:B------:R0:W-:Y:S04]  /*a480*/  STL [R1+0x224], R3 ;  /* 0x0002240301007387 */ /* 0x0001e80000100800 */
[----:B------:R1:W-:Y:S01]  /*a490*/  STL [R1+0x214], R2 ;  /* 0x0002140201007387 */ /* 0x0003e20000100800 */
[-C--:B0-----:R-:W-:Y:S02]  /*a4a0*/  LEA.HI.X.SX32 R3, R4, R0.reuse, 0x1, P1 ;  /* 0x0000000004037211 */ /* 0x081fe400008f0eff */
[----:B-1----:R-:W-:-:S03]  /*a4b0*/  LEA.HI.X.SX32 R2, R5, R0, 0x1, P2 ;  /* 0x0000000005027211 */ /* 0x002fc600010f0eff */
[----:B------:R2:W-:Y:S01]  /*a4c0*/  STL [R1+0x21c], R3 ;  /* 0x00021c0301007387 */ /* 0x0005e20000100800 */
[----:B------:R-:W-:-:S03]  /*a4d0*/  LEA.HI.X.SX32 R0, R26, R0, 0x1, P3 ;  /* 0x000000001a007211 */ /* 0x000fc600018f0eff */
[----:B------:R-:W-:Y:S01]  /*a4e0*/  STL [R1+0x220], R2 ;  /* 0x0002200201007387 */ /* 0x000fe20000100800 */
[----:B---3--:R-:W-:Y:S01]  /*a4f0*/  SHF.R.U32.HI R18, RZ, 0x5, R17 ;  /* 0x00000005ff127819 */ /* 0x008fe20000011611 */
[----:B--2---:R-:W-:Y:S02]  /*a500*/  IMAD.SHL.U32 R3, R19, 0x20, RZ ;  /* 0x0000002013037824 */ /* 0x004fe400078e00ff */
[----:B------:R-:W-:Y:S04]  /*a510*/  STL [R1+0x218], R0 ;  /* 0x0002180001007387 */ /* 0x000fe80000100800 */
[----:B------:R0:W-:Y:S04]  /*a520*/  STL [R1+0x7d8], R3 ;  /* 0x0007d80301007387 */ /* 0x0001e80000100800 */
[----:B------:R-:W0:Y:S04]  /*a530*/  LDL R17, [R1+0x7b8] ;  /* 0x0007b80001117983 */ /* 0x000e280000100800 */
[----:B------:R1:W-:Y:S04]  /*a540*/  STL [R1+0x100], RZ ;  /* 0x000100ff01007387 */ /* 0x0003e80000100800 */
        /* <DEDUP_REMOVED lines=10> */
[----:B------:R1:W-:Y:S01]  /*a5f0*/  STL [R1+0xec], RZ ;  /* 0x0000ecff01007387 */ /* 0x0003e20000100800 */
[----:B0-----:R-:W-:-:S03]  /*a600*/  LOP3.LUT R3, R17, 0x200, R3, 0xf8, !PT ;  /* 0x0000020011037812 */ /* 0x001fc600078ef803 */
[----:B------:R-:W2:Y:S01]  /*a610*/  LDL R17, [R1+0x144] ;  /* 0x0001440001117983 */ /* 0x000ea20000100800 */
[----:B------:R-:W-:-:S04]  /*a620*/  SGXT.U32 R18, R18, 0x1 ;  /* 0x000000011212781a */ /* 0x000fc80000000000 */
        /* <DEDUP_REMOVED lines=15> */
[C---:B------:R-:W-:Y:S01]  /*a720*/  LOP3.LUT R0, R18.reuse, 0x60, RZ, 0xfc, !PT ;  /* 0x0000006012007812 */ /* 0x040fe200078efcff */
[----:B------:R-:W-:Y:S01]  /*a730*/  IMAD.MOV.U32 R29, RZ, RZ, 0x7f ;  /* 0x0000007fff1d7424 */ /* 0x000fe200078e00ff */
        /* <DEDUP_REMOVED lines=12> */
[----:B------:R1:W-:Y:S01]  /*a800*/  STL [R1+0xd0], RZ ;  /* 0x0000d0ff01007387 */ /* 0x0003e20000100800 */
[C---:B------:R-:W-:Y:S02]  /*a810*/  LOP3.LUT R4, R18.reuse, 0x78, RZ, 0xfc, !PT ;  /* 0x0000007812047812 */ /* 0x040fe400078efcff */
[----:B------:R-:W-:-:S02]  /*a820*/  LOP3.LUT R2, R18, 0x7a, RZ, 0xfc, !PT ;  /* 0x0000007a12027812 */ /* 0x000fc400078efcff */
[----:B------:R-:W-:Y:S01]  /*a830*/  LOP3.LUT R0, R18, 0x7c, RZ, 0xfc, !PT ;  /* 0x0000007c12007812 */ /* 0x000fe200078efcff */
[----:B------:R-:W-:Y:S01]  /*a840*/  IMAD.MOV.U32 R18, RZ, RZ, c[0x0][0x18c] ;  /* 0x00006300ff127624 */ /* 0x000fe200078e00ff */
[----:B------:R-:W-:Y:S01]  /*a850*/  IADD3 R29, R29, c[0x0][0x180], RZ ;  /* 0x000060001d1d7a10 */ /* 0x000fe20007ffe0ff */
[----:B------:R1:W-:Y:S01]  /*a860*/  STL [R1+0xd4], RZ ;  /* 0x0000d4ff01007387 */ /* 0x0003e20000100800 */
[----:B------:R-:W-:Y:S01]  /*a870*/  LOP3.LUT R19, R19, 0x3f, RZ, 0xc0, !PT ;  /* 0x0000003f13137812 */ /* 0x000fe200078ec0ff */
[----:B------:R-:W-:Y:S02]  /*a880*/  IMAD.SHL.U32 R2, R18, 0x80, RZ ;  /* 0x0000008012027824 */ /* 0x000fe400078e00ff */
[----:B------:R1:W-:Y:S01]  /*a890*/  STL [R1+0x1a0], R3 ;  /* 0x0001a00301007387 */ /* 0x0003e20000100800 */
[----:B------:R-:W-:-:S03]  /*a8a0*/  SHF.R.S32.HI R18, RZ, 0x1f, R29 ;  /* 0x0000001fff127819 */ /* 0x000fc6000001141d */
[----:B------:R1:W-:Y:S04]  /*a8b0*/  STL [R1+0xd8], RZ ;  /* 0x0000d8ff01007387 */ /* 0x0003e80000100800 */
[----:B------:R1:W-:Y:S04]  /*a8c0*/  STL [R1+0xdc], RZ ;  /* 0x0000dcff01007387 */ /* 0x0003e80000100800 */
[----:B------:R1:W-:Y:S01]  /*a8d0*/  STL [R1+0xc0], RZ ;  /* 0x0000c0ff01007387 */ /* 0x0003e20000100800 */
[----:B------:R-:W-:-:S03]  /*a8e0*/  LEA.HI R18, R18, R29, RZ, 0x7 ;  /* 0x0000001d12127211 */ /* 0x000fc600078f38ff */
[----:B------:R1:W-:Y:S01]  /*a8f0*/  STL [R1+0xc4], RZ ;  /* 0x0000c4ff01007387 */ /* 0x0003e20000100800 */
[----:B------:R-:W-:-:S03]  /*a900*/  IMAD.SHL.U32 R28, R19, 0x2, RZ ;  /* 0x00000002131c7824 */ /* 0x000fc600078e00ff */
[----:B------:R1:W-:Y:S01]  /*a910*/  STL [R1+0xc8], RZ ;  /* 0x0000c8ff01007387 */ /* 0x0003e20000100800 */
[----:B------:R-:W-:-:S03]  /*a920*/  SHF.R.S32.HI R0, RZ, 0x1f, R2 ;  /* 0x0000001fff007819 */ /* 0x000fc60000011402 */
[----:B------:R1:W-:Y:S04]  /*a930*/  STL [R1+0xcc], RZ ;  /* 0x0000ccff01007387 */ /* 0x0003e80000100800 */
[----:B------:R1:W-:Y:S01]  /*a940*/  STL [R1+0xb0], RZ ;  /* 0x0000b0ff01007387 */ /* 0x0003e20000100800 */
[----:B------:R-:W-:-:S03]  /*a950*/  SHF.R.S32.HI R4, RZ, 0x7, R18 ;  /* 0x00000007ff047819 */ /* 0x000fc60000011412 */
[----:B------:R1:W-:Y:S01]  /*a960*/  STL [R1+0xb4], RZ ;  /* 0x0000b4ff01007387 */ /* 0x0003e20000100800 */
[----:B------:R-:W-:-:S03]  /*a970*/  SHF.L.U64.HI R0, R2, 0x1, R0 ;  /* 0x0000000102007819 */ /* 0x000fc60000010200 */
[----:B------:R1:W-:Y:S01]  /*a980*/  STL [R1+0xb8], RZ ;  /* 0x0000b8ff01007387 */ /* 0x0003e20000100800 */
[----:B------:R-:W-:-:S03]  /*a990*/  LOP3.LUT R4, R28, 0x20, RZ, 0x3c, !PT ;  /* 0x000000201c047812 */ /* 0x000fc600078e3cff */
        /* <DEDUP_REMOVED lines=8> */
[----:B------:R1:W-:Y:S04]  /*aa20*/  STL [R1+0xac], RZ ;  /* 0x0000acff01007387 */ /* 0x0003e80000100800 */
[----:B------:R1:W-:Y:S04]  /*aa30*/  STL [R1+0x90], RZ ;  /* 0x000090ff01007387 */ /* 0x0003e80000100800 */
[----:B------:R1:W-:Y:S04]  /*aa40*/  STL [R1+0x94], RZ ;  /* 0x000094ff01007387 */ /* 0x0003e80000100800 */
[----:B------:R1:W-:Y:S04]  /*aa50*/  STL [R1+0x98], RZ ;  /* 0x000098ff01007387 */ /* 0x0003e80000100800 */
[----:B------:R1:W-:Y:S01]  /*aa60*/  STL [R1+0x9c], RZ ;  /* 0x00009cff01007387 */ /* 0x0003e20000100800 */
[----:B------:R-:W-:-:S02]  /*aa70*/  ULDC UR4, c[0x0][0x188] ;  /* 0x0000620000047ab9 */ /* 0x000fc40000000800 */
[----:B------:R-:W-:Y:S01]  /*aa80*/  USHF.L.U32 UR4, UR4, 0x7, URZ ;  /* 0x0000000704047899 */ /* 0x000fe2000800063f */
[C---:B------:R-:W-:Y:S02]  /*aa90*/  LOP3.LUT R5, R28.reuse, 0x10, RZ, 0x3c, !PT ;  /* 0x000000101c057812 */ /* 0x040fe400078e3cff */
[C---:B------:R-:W-:Y:S01]  /*aaa0*/  LOP3.LUT R5, R28.reuse, 0x40, RZ, 0x3c, !PT ;  /* 0x000000401c057812 */ /* 0x040fe200078e3cff */
[----:B------:R-:W-:Y:S01]  /*aab0*/  USHF.R.S32.HI UR5, URZ, 0x1f, UR4 ;  /* 0x0000001f3f057899 */ /* 0x000fe20008011404 */
[----:B------:R-:W-:Y:S01]  /*aac0*/  LOP3.LUT R5, R28, 0x70, RZ, 0x3c, !PT ;  /* 0x000000701c057812 */ /* 0x000fe200078e3cff */
[----:B------:R-:W-:Y:S02]  /*aad0*/  USHF.L.U32 UR10, UR4, 0x1, URZ ;  /* 0x00000001040a7899 */ /* 0x000fe4000800063f */
[----:B------:R-:W-:-:S03]  /*aae0*/  USHF.L.U64.HI UR5, UR4, 0x1, UR5 ;  /* 0x0000000104057899 */ /* 0x000fc60008010205 */
[----:B------:R-:W-:Y:S01]  /*aaf0*/  UMOV UR4, URZ ;  /* 0x0000003f00047c82 */ /* 0x000fe20008000000 */
[----:B--2---:R-:W-:-:S05]  /*ab00*/  LOP3.LUT R4, R17, 0x40, RZ, 0x3c, !PT ;  /* 0x0000004011047812 */ /* 0x004fca00078e3cff */
[----:B------:R1:W-:Y:S04]  /*ab10*/  STL [R1+0x7d4], R4 ;  /* 0x0007d40401007387 */ /* 0x0003e80000100800 */
[----:B------:R1:W-:Y:S02]  /*ab20*/  STL [R1+0x1a4], R2 ;  /* 0x0001a40201007387 */ /* 0x0003e40000100800 */
.L_x_3:
[----:B-1---5:R-:W2:Y:S04]  /*ab30*/  LDL R3, [R1+0x740] ;  /* 0x0007400001037983 */ /* 0x022ea80000100800 */
[----:B------:R-:W2:Y:S01]  /*ab40*/  LDL R2, [R1+0x744] ;  /* 0x0007440001027983 */ /* 0x000ea20000100800 */
[----:B------:R-:W-:Y:S01]  /*ab50*/  UMOV UR6, 0xffffff80 ;  /* 0xffffff8000067882 */ /* 0x000fe20000000000 */
[----:B------:R-:W-:Y:S01]  /*ab60*/  PRMT R16, RZ, 0x7610, R16 ;  /* 0x00007610ff107816 */ /* 0x000fe20000000010 */
[----:B------:R-:W-:Y:S01]  /*ab70*/  ULDC UR7, c[0x0][0x180] ;  /* 0x0000600000077ab9 */ /* 0x000fe20000000800 */
[----:B------:R-:W-:Y:S01]  /*ab80*/  STL [R1+0xfcc], R13 ;  /* 0x000fcc0d01007387 */ /* 0x000fe20000100800 */
[----:B------:R-:W-:-:S03]  /*ab90*/  UIMAD UR6, UR4, UR6, UR7 ;  /* 0x00000006040672a4 */ /* 0x000fc6000f8e0207 */
[----:B------:R-:W-:Y:S04]  /*aba0*/  STL [R1+0xfc0], R12 ;  /* 0x000fc00c01007387 */ /* 0x000fe80000100800 */
[----:B------:R-:W-:Y:S04]  /*abb0*/  STL [R1+0xfd0], R12 ;  /* 0x000fd00c01007387 */ /* 0x000fe80000100800 */
[----:B------:R-:W-:Y:S04]  /*abc0*/  STL [R1+0xfb4], R9 ;  /* 0x000fb40901007387 */ /* 0x000fe80000100800 */
[----:B------:R0:W-:Y:S04]  /*abd0*/  STL [R1+0xfc4], R9 ;  /* 0x000fc40901007387 */ /* 0x0001e80000100800 */
[----:B------:R-:W-:Y:S04]  /*abe0*/  STL [R1+0xfac], R10 ;  /* 0x000fac0a01007387 */ /* 0x000fe80000100800 */
[----:B------:R-:W-:Y:S01]  /*abf0*/  STL [R1+0xfb8], R10 ;  /* 0x000fb80a01007387 */ /* 0x000fe20000100800 */
[----:B0-----:R-:W-:-:S03]  /*ac00*/  PRMT R9, RZ, 0x7610, R9 ;  /* 0x00007610ff097816 */ /* 0x001fc60000000009 */
[----:B------:R-:W-:Y:S04]  /*ac10*/  STL [R1+0xfc8], R10 ;  /* 0x000fc80a01007387 */ /* 0x000fe80000100800 */
        /* <DEDUP_REMOVED lines=11> */
[----:B------:R-:W0:Y:S04]  /*acd0*/  S2R R14, SR_TID.X ;  /* 0x00000000000e7919 */ /* 0x000e280000002100 */
        /* <DEDUP_REMOVED lines=22> */
[----:B------:R0:W-:Y:S04]  /*ae40*/  STL [R1+0xf2c], R17 ;  /* 0x000f2c1101007387 */ /* 0x0001e80000100800 */
[----:B------:R-:W-:Y:S04]  /*ae50*/  STL [R1+0xf28], R18 ;  /* 0x000f281201007387 */ /* 0x000fe80000100800 */
[----:B------:R-:W-:Y:S01]  /*ae60*/  STL [R1+0xf24], R19 ;  /* 0x000f241301007387 */ /* 0x000fe20000100800 */
[----:B0-----:R-:W-:-:S03]  /*ae70*/  SHF.R.U32.HI R17, RZ, 0x5, R14 ;  /* 0x00000005ff117819 */ /* 0x001fc6000001160e */
[----:B------:R-:W-:Y:S01]  /*ae80*/  STL [R1+0xf20], R28 ;  /* 0x000f201c01007387 */ /* 0x000fe20000100800 */
[----:B------:R-:W-:-:S03]  /*ae90*/  SGXT.U32 R17, R17, 0x1 ;  /* 0x000000011111781a */ /* 0x000fc60000000000 */
[----:B------:R-:W-:Y:S01]  /*aea0*/  STL [R1+0x9a4], R0 ;  /* 0x0009a40001007387 */ /* 0x000fe20000100800 */
[----:B------:R-:W-:-:S03]  /*aeb0*/  ISETP.GE.AND P0, PT, R17, UR6, PT ;  /* 0x0000000611007c0c */ /* 0x000fc6000bf06270 */
[----:B------:R-:W0:Y:S04]  /*aec0*/  S2R R13, SR_TID.X ;  /* 0x00000000000d7919 */ /* 0x000e280000002100 */
[----:B------:R-:W3:Y:S01]  /*aed0*/  LDL R7, [R1+0x734] ;  /* 0x0007340001077983 */ /* 0x000ee20000100800 */
[--C-:B0-----:R-:W-:Y:S02]  /*aee0*/  SHF.R.U32.HI R12, RZ, 0x5, R13.reuse ;  /* 0x00000005ff0c7819 */ /* 0x101fe4000001160d */
[----:B------:R-:W-:Y:S02]  /*aef0*/  SHF.R.U32.HI R13, RZ, 0x5, R13 ;  /* 0x00000005ff0d7819 */ /* 0x000fe4000001160d */
[----:B------:R-:W-:Y:S02]  /*af00*/  SGXT.U32 R12, R12, 0x1 ;  /* 0x000000010c0c781a */ /* 0x000fe40000000000 */
[----:B------:R-:W-:-:S02]  /*af10*/  SGXT.U32 R13, R13, 0x1 ;  /* 0x000000010d0d781a */ /* 0x000fc40000000000 */
[C---:B------:R-:W-:Y:S02]  /*af20*/  LOP3.LUT R8, R12.reuse, 0x2, RZ, 0xfc, !PT ;  /* 0x000000020c087812 */ /* 0x040fe400078efcff */
[----:B------:R-:W-:Y:S02]  /*af30*/  LOP3.LUT R12, R12, 0x4, RZ, 0xfc, !PT ;  /* 0x000000040c0c7812 */ /* 0x000fe400078efcff */
[----:B------:R-:W-:Y:S02]  /*af40*/  ISETP.GE.AND P1, PT, R8, UR6, PT ;  /* 0x0000000608007c0c */ /* 0x000fe4000bf26270 */
[----:B------:R-:W-:Y:S01]  /*af50*/  ISETP.GE.AND P2, PT, R12, UR6, PT ;  /* 0x000000060c007c0c */ /* 0x000fe2000bf46270 */
[----:B------:R-:W4:Y:S01]  /*af60*/  LDL R8, [R1+0x214] ;  /* 0x0002140001087983 */ /* 0x000f220000100800 */
[----:B------:R-:W-:-:S03]  /*af70*/  LOP3.LUT R12, R13, 0x6, RZ, 0xfc, !PT ;  /* 0x000000060d0c7812 */ /* 0x000fc600078efcff */
[----:B------:R-:W0:Y:S01]  /*af80*/  S2R R13, SR_TID.X ;  /* 0x00000000000d7919 */ /* 0x000e220000002100 */
[----:B------:R-:W-:-:S03]  /*af90*/  ISETP.GE.AND P3, PT, R12, UR6, PT ;  /* 0x000000060c007c0c */ /* 0x000fc6000bf66270 */
[----:B--2---:R1:W2:Y:S04]  /*afa0*/  @!P0 LDG.E.U16 R16, [R2.64] ;  /* 0x0000000802108981 */ /* 0x0042a8000c1e1500 */
[----:B-1----:R-:W2:Y:S04]  /*afb0*/  LDL R2, [R1+0x218] ;  /* 0x0002180001027983 */ /* 0x002ea80000100800 */
[----:B------:R-:W2:Y:S01]  /*afc0*/  LDL R3, [R1+0x224] ;  /* 0x0002240001037983 */ /* 0x000ea20000100800 */
[----:B0-----:R-:W-:-:S04]  /*afd0*/  SHF.R.U32.HI R13, RZ, 0x5, R13 ;  /* 0x00000005ff0d7819 */ /* 0x001fc8000001160d */
[----:B------:R-:W-:-:S04]  /*afe0*/  SGXT.U32 R13, R13, 0x1 ;  /* 0x000000010d0d781a */ /* 0x000fc80000000000 */
[----:B------:R-:W-:-:S04]  /*aff0*/  LOP3.LUT R12, R13, 0x8, RZ, 0xfc, !PT ;  /* 0x000000080d0c7812 */ /* 0x000fc800078efcff */
[----:B------:R-:W-:Y:S02]  /*b000*/  ISETP.GE.AND P0, PT, R12, UR6, PT ;  /* 0x000000060c007c0c */ /* 0x000fe4000bf06270 */
[----:B------:R-:W3:Y:S01]  /*b010*/  LDL.LU R12, [R1+0xfd0] ;  /* 0x000fd000010c7983 */ /* 0x000ee20000300800 */
[----:B--2---:R-:W-:-:S04]  /*b020*/  @!P1 LOP3.LUT R3, R3, R2, RZ, 0x3c, !PT ;  /* 0x0000000203039212 */ /* 0x004fc800078e3cff */
[----:B------:R-:W-:-:S04]  /*b030*/  @!P1 LOP3.LUT R2, R3, R2, RZ, 0x3c, !PT ;  /* 0x0000000203029212 */ /* 0x000fc800078e3cff */
[----:B------:R-:W-:-:S05]  /*b040*/  @!P1 LOP3.LUT R3, R3, R2, RZ, 0x3c, !PT ;  /* 0x0000000203039212 */ /* 0x000fca00078e3cff */
[----:B------:R0:W2:Y:S04]  /*b050*/  @!P1 LDG.E.U16 R9, [R2.64] ;  /* 0x0000000802099981 */ /* 0x0000a8000c1e1500 */
[----:B0-----:R-:W2:Y:S04]  /*b060*/  LDL R2, [R1+0x220] ;  /* 0x0002200001027983 */ /* 0x001ea80000100800 */
[----:B------:R-:W2:Y:S01]  /*b070*/  LDL R3, [R1+0x73c] ;  /* 0x00073c0001037983 */ /* 0x000ea20000100800 */
[----:B------:R-:W-:-:S03]  /*b080*/  PRMT R10, RZ, 0x7610, R10 ;  /* 0x00007610ff0a7816 */ /* 0x000fc6000000000a */
[----:B------:R-:W0:Y:S01]  /*b090*/  S2R R13, SR_TID.X ;  /* 0x00000000000d7919 */ /* 0x000e220000002100 */
[----:B--2---:R-:W-:-:S04]  /*b0a0*/  @!P2 LOP3.LUT R3, R3, R2, RZ, 0x3c, !PT ;  /* 0x000000020303a212 */ /* 0x004fc800078e3cff */
[----:B------:R-:W-:-:S04]  /*b0b0*/  @!P2 LOP3.LUT R2, R3, R2, RZ, 0x3c, !PT ;  /* 0x000000020302a212 */ /* 0x000fc800078e3cff */
[----:B------:R-:W-:-:S05]  /*b0c0*/  @!P2 LOP3.LUT R3, R3, R2, RZ, 0x3c, !PT ;  /* 0x000000020303a212 */ /* 0x000fca00078e3cff */
[----:B------:R-:W2:Y:S01]  /*b0d0*/  @!P2 LDG.E.U16 R10, [R2.64] ;  /* 0x00000008020aa981 */ /* 0x000ea2000c1e1500 */
[----:B0-----:R-:W-:-:S04]  /*b0e0*/  SHF.R.U32.HI R13, RZ, 0x5, R13 ;  /* 0x00000005ff0d7819 */ /* 0x001fc8000001160d */
[----:B------:R-:W-:-:S04]  /*b0f0*/  SGXT.U32 R13, R13, 0x1 ;  /* 0x000000010d0d781a */ /* 0x000fc80000000000 */
[----:B------:R-:W-:Y:S01]  /*b100*/  LOP3.LUT R13, R13, 0xa, RZ, 0xfc, !PT ;  /* 0x0000000a0d0d7812 */ /* 0x000fe200078efcff */
[----:B------:R0:W-:Y:S03]  /*b110*/  STL [R1+0x68], R9 ;  /* 0x0000680901007387 */ /* 0x0001e60000100800 */
[----:B------:R-:W-:Y:S02]  /*b120*/  ISETP.GE.AND P1, PT, R13, UR6, PT ;  /* 0x000000060d007c0c */ /* 0x000fe4000bf26270 */
[----:B------:R-:W4:Y:S04]  /*b130*/  LDL.LU R13, [R1+0xfcc] ;  /* 0x000fcc00010d7983 */ /* 0x000f280000300800 */
[----:B--2---:R1:W-:Y:S04]  /*b140*/  STL [R1+0x128], R10 ;  /* 0x0001280a01007387 */ /* 0x0043e80000100800 */
[----:B------:R-:W2:Y:S04]  /*b150*/  LDL R2, [R1+0x21c] ;  /* 0x00021c0001027983 */ /* 0x000ea80000100800 */
[----:B------:R-:W2:Y:S01]  /*b160*/  LDL R3, [R1+0x738] ;  /* 0x0007380001037983 */ /* 0x000ea20000100800 */
[----:B---3--:R-:W-:-:S03]  /*b170*/  PRMT R12, RZ, 0x7610, R12 ;  /* 0x00007610ff0c7816 */ /* 0x008fc6000000000c */
[----:B0-----:R-:W1:Y:S01]  /*b180*/  S2R R9, SR_TID.X ;  /* 0x0000000000097919 */ /* 0x001e620000002100 */
[----:B--2---:R-:W-:-:S04]  /*b190*/  @!P3 LOP3.LUT R3, R3, R2, RZ, 0x3c, !PT ;  /* 0x000000020303b212 */ /* 0x004fc800078e3cff */
[----:B------:R-:W-:-:S04]  /*b1a0*/  @!P3 LOP3.LUT R2, R3, R2, RZ, 0x3c, !PT ;  /* 0x000000020302b212 */ /* 0x000fc800078e3cff */
[----:B------:R-:W-:-:S05]  /*b1b0*/  @!P3 LOP3.LUT R3, R3, R2, RZ, 0x3c, !PT ;  /* 0x000000020303b212 */ /* 0x000fca00078e3cff */
[----:B------:R0:W2:Y:S01]  /*b1c0*/  @!P3 LDG.E.U16 R12, [R2.64] ;  /* 0x00000008020cb981 */ /* 0x0000a2000c1e1500 */
[----:B-1----:R-:W-:-:S04]  /*b1d0*/  SHF.R.U32.HI R10, RZ, 0x5, R9 ;  /* 0x00000005ff0a7819 */ /* 0x002fc80000011609 */
[----:B------:R-:W-:Y:S02]  /*b1e0*/  SGXT.U32 R10, R10, 0x1 ;  /* 0x000000010a0a781a */ /* 0x000fe40000000000 */
[----:B----4-:R-:W-:Y:S02]  /*b1f0*/  PRMT R13, RZ, 0x7610, R13 ;  /* 0x00007610ff0d7816 */ /* 0x010fe4000000000d */
[----:B------:R-:W-:Y:S01]  /*b200*/  LOP3.LUT R10, R10, 0xc, RZ, 0xfc, !PT ;  /* 0x0000000c0a0a7812 */ /* 0x000fe200078efcff */
[----:B0-----:R-:W-:Y:S02]  /*b210*/  @!P0 IMAD.MOV.U32 R2, RZ, RZ, R7 ;  /* 0x000000ffff028224 */ /* 0x001fe400078e0007 */
[----:B------:R-:W-:Y:S01]  /*b220*/  @!P0 IMAD.MOV.U32 R3, RZ, RZ, R8 ;  /* 0x000000ffff038224 */ /* 0x000fe200078e0008 */
[----:B------:R-:W-:Y:S02]  /*b230*/  ISETP.GE.AND P2, PT, R10, UR6, PT ;  /* 0x000000060a007c0c */ /* 0x000fe4000bf46270 */
[----:B------:R-:W3:Y:S04]  /*b240*/  LDL.LU R10, [R1+0xfc8] ;  /* 0x000fc800010a7983 */ /* 0x000ee80000300800 */
[----:B------:R0:W4:Y:S04]  /*b250*/  @!P0 LDG.E.U16 R13, [R2.64] ;  /* 0x00000008020d8981 */ /* 0x000128000c1e1500 */
[----:B--2---:R1:W-:Y:S04]  /*b260*/  STL [R1+0x184], R12 ;  /* 0x0001840c01007387 */ /* 0x0043e80000100800 */
[----:B0-----:R-:W2:Y:S04]  /*b270*/  LDL R2, [R1+0x72c] ;  /* 0x00072c0001027983 */ /* 0x001ea80000100800 */
[----:B------:R-:W2:Y:S04]  /*b280*/  LDL R3, [R1+0x730] ;  /* 0x0007300001037983 */ /* 0x000ea80000100800 */
[----:B-1----:R-:W0:Y:S01]  /*b290*/  S2R R12, SR_TID.X ;  /* 0x00000000000c7919 */ /* 0x002e220000002100 */
[----:B------:R-:W-:-:S02]  /*b2a0*/  SHF.R.U32.HI R9, RZ, 0x5, R9 ;  /* 0x00000005ff097819 */ /* 0x000fc40000011609 */
[----:B---3--:R-:W-:Y:S01]  /*b2b0*/  PRMT R10, RZ, 0x7610, R10 ;  /* 0x00007610ff0a7816 */ /* 0x008fe2000000000a */
[----:B------:R-:W3:Y:S01]  /*b2c0*/  LDL R8, [R1+0x714] ;  /* 0x0007140001087983 */ /* 0x000ee20000100800 */
[----:B------:R-:W-:-:S03]  /*b2d0*/  SGXT.U32 R9, R9, 0x1 ;  /* 0x000000010909781a */ /* 0x000fc60000000000 */
[----:B------:R-:W3:Y:S01]  /*b2e0*/  LDL R7, [R1+0x718] ;  /* 0x0007180001077983 */ /* 0x000ee20000100800 */
[----:B------:R-:W-:-:S04]  /*b2f0*/  LOP3.LUT R9, R9, 0xe, RZ, 0xfc, !PT ;  /* 0x0000000e09097812 */ /* 0x000fc800078efcff */
[----:B------:R-:W-:Y:S02]  /*b300*/  ISETP.GE.AND P3, PT, R9, UR6, PT ;  /* 0x0000000609007c0c */ /* 0x000fe4000bf66270 */
        /* <DEDUP_REMOVED lines=97> */
[----:B---3--:R-:W-:-:S03]  /*b920*/  PRMT R11, RZ, 0x7610, R11 ;  /* 0x00007610ff0b7816 */ /* 0x008fc6000000000b */
[----:B------:R-:W3:Y:S04]  /*b930*/  LDL R8, [R1+0x6d4] ;  /* 0x0006d40001087983 */ /* 0x000ee80000100800 */
[----:B------:R-:W3:Y:S01]  /*b940*/  LDL R7, [R1+0x6d8] ;  /* 0x0006d80001077983 */ /* 0x000ee20000100800 */
        /* <DEDUP_REMOVED lines=11> */
[----:B------:R-:W-:Y:S02]  /*ba00*/  PRMT R24, RZ, 0x7610, R24 ;  /* 0x00007610ff187816 */ /* 0x000fe40000000018 */
[----:B------:R-:W-:-:S04]  /*ba10*/  SHF.R.U32.HI R20, RZ, 0x5, R20 ;  /* 0x00000005ff147819 */ /* 0x000fc80000011614 */
[----:B------:R-:W-:-:S04]  /*ba20*/  SGXT.U32 R20, R20, 0x1 ;  /* 0x000000011414781a */ /* 0x000fc80000000000 */
[----:B------:R-:W-:-:S04]  /*ba30*/  LOP3.LUT R20, R20, 0x1e, RZ, 0xfc, !PT ;  /* 0x0000001e14147812 */ /* 0x000fc800078efcff */
[----:B------:R-:W-:Y:S02]  /*ba40*/  ISETP.GE.AND P3, PT, R20, UR6, PT ;  /* 0x0000000614007c0c */ /* 0x000fe4000bf66270 */
        /* <DEDUP_REMOVED lines=15> */
[----:B0-----:R-:W0:Y:S01]  /*bb40*/  S2R R11, SR_TID.X ;  /* 0x00000000000b7919 */ /* 0x001e220000002100 */
[----:B--2---:R-:W-:-:S04]  /*bb50*/  @!P3 LOP3.LUT R3, R3, R2, RZ, 0x3c, !PT ;  /* 0x000000020303b212 */ /* 0x004fc800078e3cff */
[----:B------:R-:W-:-:S04]  /*bb60*/  @!P3 LOP3.LUT R2, R3, R2, RZ, 0x3c, !PT ;  /* 0x000000020302b212 */ /* 0x000fc800078e3cff */
[----:B------:R-:W-:-:S05]  /*bb70*/  @!P3 LOP3.LUT R3, R3, R2, RZ, 0x3c, !PT ;  /* 0x000000020303b212 */ /* 0x000fca00078e3cff */
[----:B------:R2:W3:Y:S01]  /*bb80*/  @!P3 LDG.E.U16 R10, [R2.64] ;  /* 0x00000008020ab981 */ /* 0x0004e2000c1e1500 */
[----:B0-----:R-:W-:-:S04]  /*bb90*/  SHF.R.U32.HI R11, RZ, 0x5, R11 ;  /* 0x00000005ff0b7819 */ /* 0x001fc8000001160b */
[----:B------:R-:W-:Y:S02]  /*bba0*/  SGXT.U32 R11, R11, 0x1 ;  /* 0x000000010b0b781a */ /* 0x000fe40000000000 */
[----:B----4-:R-:W-:Y:S02]  /*bbb0*/  PRMT R20, RZ, 0x7610, R20 ;  /* 0x00007610ff147816 */ /* 0x010fe40000000014 */
[----:B------:R-:W-:Y:S01]  /*bbc0*/  LOP3.LUT R11, R11, 0x24, RZ, 0xfc, !PT ;  /* 0x000000240b0b7812 */ /* 0x000fe200078efcff */
[----:B--2---:R-:W-:Y:S02]  /*bbd0*/  @!P0 IMAD.MOV.U32 R2, RZ, RZ, R7 ;  /* 0x000000ffff028224 */ /* 0x004fe400078e0007 */
[----:B------:R-:W-:Y:S01]  /*bbe0*/  @!P0 IMAD.MOV.U32 R3, RZ, RZ, R8 ;  /* 0x000000ffff038224 */ /* 0x000fe200078e0008 */
[----:B------:R-:W-:Y:S02]  /*bbf0*/  ISETP.GE.AND P2, PT, R11, UR6, PT ;  /* 0x000000060b007c0c */ /* 0x000fe4000bf46270 */
[----:B------:R-:W2:Y:S04]  /*bc00*/  LDL.LU R11, [R1+0xfa4] ;  /* 0x000fa400010b7983 */ /* 0x000ea80000300800 */
[----:B------:R0:W4:Y:S04]  /*bc10*/  @!P0 LDG.E.U16 R20, [R2.64] ;  /* 0x0000000802148981 */ /* 0x000128000c1e1500 */
[----:B---3--:R3:W-:Y:S04]  /*bc20*/  STL [R1+0x194], R10 ;  /* 0x0001940a01007387 */ /* 0x0087e80000100800 */
[----:B0-----:R-:W2:Y:S04]  /*bc30*/  LDL R2, [R1+0x6cc] ;  /* 0x0006cc0001027983 */ /* 0x001ea80000100800 */
[----:B------:R-:W2:Y:S01]  /*bc40*/  LDL R3, [R1+0x6d0] ;  /* 0x0006d00001037983 */ /* 0x000ea20000100800 */
[----:B------:R-:W-:-:S03]  /*bc50*/  PRMT R21, RZ, 0x7610, R21 ;  /* 0x00007610ff157816 */ /* 0x000fc60000000015 */
[----:B-1----:R-:W0:Y:S04]  /*bc60*/  S2R R24, SR_TID.X ;  /* 0x0000000000187919 */ /* 0x002e280000002100 */
[----:B---3--:R-:W1:Y:S01]  /*bc70*/  S2R R10, SR_TID.X ;  /* 0x00000000000a7919 */ /* 0x008e620000002100 */
[----:B--2---:R-:W-:-:S04]  /*bc80*/  @!P1 LOP3.LUT R3, R3, R2, RZ, 0x3c, !PT ;  /* 0x0000000203039212 */ /* 0x004fc800078e3cff */
[----:B------:R-:W-:-:S04]  /*bc90*/  @!P1 LOP3.LUT R2, R3, R2, RZ, 0x3c, !PT ;  /* 0x0000000203029212 */ /* 0x000fc800078e3cff */
[----:B------:R-:W-:-:S05]  /*bca0*/  @!P1 LOP3.LUT R3, R3, R2, RZ, 0x3c, !PT ;  /* 0x0000000203039212 */ /* 0x000fca00078e3cff */
[----:B------:R2:W3:Y:S01]  /*bcb0*/  @!P1 LDG.E.U16 R21, [R2.64] ;  /* 0x0000000802159981 */ /* 0x0004e2000c1e1500 */
[----:B0-----:R-:W-:Y:S02]  /*bcc0*/  SHF.R.U32.HI R24, RZ, 0x5, R24 ;  /* 0x00000005ff187819 */ /* 0x001fe40000011618 */
[----:B-1----:R-:W-:Y:S02]  /*bcd0*/  SHF.R.U32.HI R10, RZ, 0x5, R10 ;  /* 0x00000005ff0a7819 */ /* 0x002fe4000001160a */
[----:B------:R-:W-:Y:S02]  /*bce0*/  SGXT.U32 R24, R24, 0x1 ;  /* 0x000000011818781a */ /* 0x000fe40000000000 */
[----:B------:R-:W-:Y:S02]  /*bcf0*/  SGXT.U32 R10, R10, 0x1 ;  /* 0x000000010a0a781a */ /* 0x000fe40000000000 */
[----:B------:R-:W-:Y:S01]  /*bd00*/  LOP3.LUT R24, R24, 0x26, RZ, 0xfc, !PT ;  /* 0x0000002618187812 */ /* 0x000fe200078efcff */
[----:B--2---:R-:W2:Y:S01]  /*bd10*/  LDL R2, [R1+0x6c4] ;  /* 0x0006c40001027983 */ /* 0x004ea20000100800 */
[----:B------:R-:W-:-:S02]  /*bd20*/  LOP3.LUT R7, R10, 0x28, RZ, 0xfc, !PT ;  /* 0x000000280a077812 */ /* 0x000fc400078efcff */
[----:B------:R-:W-:Y:S01]  /*bd30*/  ISETP.GE.AND P3, PT, R24, UR6, PT ;  /* 0x0000000618007c0c */ /* 0x000fe2000bf66270 */
[----:B------:R-:W2:Y:S01]  /*bd40*/  LDL R10, [R1+0x6ac] ;  /* 0x0006ac00010a7983 */ /* 0x000ea20000100800 */
[----:B------:R-:W-:-:S03]  /*bd50*/  ISETP.GE.AND P0, PT, R7, UR6, PT ;  /* 0x0000000607007c0c */ /* 0x000fc6000bf06270 */
[----:B------:R-:W2:Y:S04]  /*bd60*/  LDL R24, [R1+0x6b8] ;  /* 0x0006b80001187983 */ /* 0x000ea80000100800 */
[----:B------:R-:W2:Y:S04]  /*bd70*/  LDL R7, [R1+0x6b0] ;  /* 0x0006b00001077983 */ /* 0x000ea80000100800 */
[----:B---3--:R0:W-:Y:S04]  /*bd80*/  STL [R1+0x58], R21 ;  /* 0x0000581501007387 */ /* 0x0081e80000100800 */
[----:B------:R-:W2:Y:S01]  /*bd90*/  LDL R3, [R1+0x6c8] ;  /* 0x0006c80001037983 */ /* 0x000ea20000100800 */
[----:B------:R-:W-:-:S03]  /*bda0*/  PRMT R22, RZ, 0x7610, R22 ;  /* 0x00007610ff167816 */ /* 0x000fc60000000016 */
[----:B------:R-:W1:Y:S01]  /*bdb0*/  S2R R8, SR_TID.X ;  /* 0x0000000000087919 */ /* 0x000e620000002100 */
[----:B--2---:R-:W-:-:S04]  /*bdc0*/  @!P2 LOP3.LUT R3, R3, R2, RZ, 0x3c, !PT ;  /* 0x000000020303a212 */ /* 0x004fc800078e3cff */
[----:B------:R-:W-:-:S04]  /*bdd0*/  @!P2 LOP3.LUT R2, R3, R2, RZ, 0x3c, !PT ;  /* 0x000000020302a212 */ /* 0x000fc800078e3cff */
[----:B------:R-:W-:-:S05]  /*bde0*/  @!P2 LOP3.LUT R3, R3, R2, RZ, 0x3c, !PT ;  /* 0x000000020303a212 */ /* 0x000fca00078e3cff */
[----:B------:R2:W3:Y:S01]  /*bdf0*/  @!P2 LDG.E.U16 R22, [R2.64] ;  /* 0x000000080216a981 */ /* 0x0004e2000c1e1500 */
[----:B-1----:R-:W-:-:S04]  /*be00*/  SHF.R.U32.HI R8, RZ, 0x5, R8 ;  /* 0x00000005ff087819 */ /* 0x002fc80000011608 */
[----:B------:R-:W-:-:S04]  /*be10*/  SGXT.U32 R8, R8, 0x1 ;  /* 0x000000010808781a */ /* 0x000fc80000000000 */
[----:B------:R-:W-:-:S04]  /*be20*/  LOP3.LUT R8, R8, 0x2a, RZ, 0xfc, !PT ;  /* 0x0000002a08087812 */ /* 0x000fc800078efcff */
[----:B------:R-:W-:Y:S02]  /*be30*/  ISETP.GE.AND P1, PT, R8, UR6, PT ;  /* 0x0000000608007c0c */ /* 0x000fe4000bf26270 */
[----:B------:R-:W4:Y:S04]  /*be40*/  LDL.LU R8, [R1+0xfa0] ;  /* 0x000fa00001087983 */ /* 0x000f280000300800 */
[----:B--2---:R-:W2:Y:S04]  /*be50*/  LDL R2, [R1+0x6bc] ;  /* 0x0006bc0001027983 */ /* 0x004ea80000100800 */
[----:B---3--:R1:W-:Y:S04]  /*be60*/  STL [R1+0x80], R22 ;  /* 0x0000801601007387 */ /* 0x0083e80000100800 */
[----:B------:R-:W2:Y:S01]  /*be70*/  LDL R3, [R1+0x6c0] ;  /* 0x0006c00001037983 */ /* 0x000ea20000100800 */
[----:B------:R-:W-:-:S03]  /*be80*/  PRMT R11, RZ, 0x7610, R11 ;  /* 0x00007610ff0b7816 */ /* 0x000fc6000000000b */
[----:B0-----:R-:W0:Y:S02]  /*be90*/  S2R R21, SR_TID.X ;  /* 0x0000000000157919 */ /* 0x001e240000002100 */
[----:B0-----:R-:W-:Y:S02]  /*bea0*/  SHF.R.U32.HI R21, RZ, 0x5, R21 ;  /* 0x00000005ff157819 */ /* 0x001fe40000011615 */
[----:B--2---:R-:W-:-:S04]  /*beb0*/  @!P3 LOP3.LUT R3, R3, R2, RZ, 0x3c, !PT ;  /* 0x000000020303b212 */ /* 0x004fc800078e3cff */
[----:B------:R-:W-:-:S04]  /*bec0*/  @!P3 LOP3.LUT R2, R3, R2, RZ, 0x3c, !PT ;  /* 0x000000020302b212 */ /* 0x000fc800078e3cff */
[----:B------:R-:W-:-:S05]  /*bed0*/  @!P3 LOP3.LUT R3, R3, R2, RZ, 0x3c, !PT ;  /* 0x000000020303b212 */ /* 0x000fca00078e3cff */
[----:B------:R0:W2:Y:S01]  /*bee0*/  @!P3 LDG.E.U16 R11, [R2.64] ;  /* 0x00000008020bb981 */ /* 0x0000a2000c1e1500 */
[----:B------:R-:W-:-:S04]  /*bef0*/  SGXT.U32 R21, R21, 0x1 ;  /* 0x000000011515781a */ /* 0x000fc80000000000 */
[----:B-1----:R-:W-:Y:S02]  /*bf00*/  LOP3.LUT R22, R21, 0x2c, RZ, 0xfc, !PT ;  /* 0x0000002c15167812 */ /* 0x002fe400078efcff */
[----:B------:R-:W0:Y:S02]  /*bf10*/  S2R R21, SR_TID.X ;  /* 0x0000000000157919 */ /* 0x000e240000002100 */
[----:B------:R-:W-:Y:S02]  /*bf20*/  ISETP.GE.AND P2, PT, R22, UR6, PT ;  /* 0x0000000616007c0c */ /* 0x000fe4000bf46270 */
[----:B------:R-:W3:Y:S01]  /*bf30*/  LDL.LU R22, [R1+0xf9c] ;  /* 0x000f9c0001167983 */ /* 0x000ee20000300800 */
[----:B0-----:R-:W-:-:S04]  /*bf40*/  SHF.R.U32.HI R3, RZ, 0x5, R21 ;  /* 0x00000005ff037819 */ /* 0x001fc80000011615 */
[----:B------:R-:W-:-:S04]  /*bf50*/  SGXT.U32 R3, R3, 0x1 ;  /* 0x000000010303781a */ /* 0x000fc80000000000 */
[----:B------:R-:W-:Y:S01]  /*bf60*/  LOP3.LUT R2, R3, 0x2e, RZ, 0xfc, !PT ;  /* 0x0000002e03027812 */ /* 0x000fe200078efcff */
[----:B--2---:R0:W-:Y:S04]  /*bf70*/  STL [R1+0x18c], R11 ;  /* 0x00018c0b01007387 */ /* 0x0041e80000100800 */
[----:B0-----:R-:W2:Y:S04]  /*bf80*/  LDL.LU R11, [R1+0xf98] ;  /* 0x000f9800010b7983 */ /* 0x001ea80000300800 */
[----:B------:R-:W2:Y:S01]  /*bf90*/  LDL R3, [R1+0x6b4] ;  /* 0x0006b40001037983 */ /* 0x000ea20000100800 */
[----:B----4-:R-:W-:-:S02]  /*bfa0*/  PRMT R8, RZ, 0x7610, R8 ;  /* 0x00007610ff087816 */ /* 0x010fc40000000008 */
[----:B------:R-:W-:Y:S01]  /*bfb0*/  ISETP.GE.AND P3, PT, R2, UR6, PT ;  /* 0x0000000602007c0c */ /* 0x000fe2000bf66270 */
[----:B------:R-:W-:Y:S01]  /*bfc0*/  @!P0 IMAD.MOV.U32 R2, RZ, RZ, R24 ;  /* 0x000000ffff028224 */ /* 0x000fe200078e0018 */
[----:B------:R-:W-:Y:S01]  /*bfd0*/  PRMT R0, RZ, 0x7610, R0 ;  /* 0x00007610ff007816 */ /* 0x000fe20000000000 */
[----:B------:R-:W4:Y:S04]  /*bfe0*/  LDL R24, [R1+0x694] ;  /* 0x0006940001187983 */ /* 0x000f280000100800 */
[----:B--2---:R0:W2:Y:S02]  /*bff0*/  @!P0 LDG.E.U16 R8, [R2.64] ;  /* 0x0000000802088981 */ /* 0x0040a4000c1e1500 */
[----:B0-----:R-:W-:Y:S02]  /*c000*/  @!P1 IMAD.MOV.U32 R2, RZ, RZ, R7 ;  /* 0x000000ffff029224 */ /* 0x001fe400078e0007 */
[----:B------:R-:W-:Y:S01]  /*c010*/  @!P1 IMAD.MOV.U32 R3, RZ, RZ, R10 ;  /* 0x000000ffff039224 */ /* 0x000fe200078e000a */
[----:B---3--:R-:W-:Y:S01]  /*c020*/  PRMT R22, RZ, 0x7610, R22 ;  /* 0x00007610ff167816 */ /* 0x008fe20000000016 */
[----:B------:R-:W3:Y:S04]  /*c030*/  LDL R7, [R1+0x698] ;  /* 0x0006980001077983 */ /* 0x000ee80000100800 */
[----:B------:R0:W2:Y:S04]  /*c040*/  @!P1 LDG.E.U16 R0, [R2.64] ;  /* 0x0000000802009981 */ /* 0x0000a8000c1e1500 */
[----:B0-----:R-:W2:Y:S04]  /*c050*/  LDL R2, [R1+0x6a4] ;  /* 0x0006a40001027983 */ /* 0x001ea80000100800 */
[----:B------:R-:W2:Y:S04]  /*c060*/  LDL R3, [R1+0x6a8] ;  /* 0x0006a80001037983 */ /* 0x000ea80000100800 */
[----:B------:R-:W0:Y:S01]  /*c070*/  S2R R10, SR_TID.X ;  /* 0x00000000000a7919 */ /* 0x000e220000002100 */
[----:B------:R-:W-:-:S02]  /*c080*/  SHF.R.U32.HI R21, RZ, 0x5, R21 ;  /* 0x00000005ff157819 */ /* 0x000fc40000011615 */
[----:B--2---:R-:W-:-:S04]  /*c090*/  @!P2 LOP3.LUT R3, R3, R2, RZ, 0x3c, !PT ;  /* 0x000000020303a212 */ /* 0x004fc800078e3cff */
[----:B------:R-:W-:-:S04]  /*c0a0*/  @!P2 LOP3.LUT R2, R3, R2, RZ, 0x3c, !PT ;  /* 0x000000020302a212 */ /* 0x000fc800078e3cff */
[----:B------:R-:W-:-:S05]  /*c0b0*/  @!P2 LOP3.LUT R3, R3, R2, RZ, 0x3c, !PT ;  /* 0x000000020303a212 */ /* 0x000fca00078e3cff */
[----:B------:R-:W2:Y:S01]  /*c0c0*/  @!P2 LDG.E.U16 R22, [R2.64] ;  /* 0x000000080216a981 */ /* 0x000ea2000c1e1500 */
[----:B------:R-:W-:Y:S02]  /*c0d0*/  SGXT.U32 R21, R21, 0x1 ;  /* 0x000000011515781a */ /* 0x000fe40000000000 */
[----:B0-----:R-:W-:Y:S02]  /*c0e0*/  SHF.R.U32.HI R10, RZ, 0x5, R10 ;  /* 0x00000005ff0a7819 */ /* 0x001fe4000001160a */
[----:B------:R-:W-:Y:S02]  /*c0f0*/  LOP3.LUT R21, R21, 0x30, RZ, 0xfc, !PT ;  /* 0x0000003015157812 */ /* 0x000fe400078efcff */
[----:B------:R-:W-:Y:S02]  /*c100*/  SGXT.U32 R10, R10, 0x1 ;  /* 0x000000010a0a781a */ /* 0x000fe40000000000 */
[----:B------:R-:W-:Y:S02]  /*c110*/  ISETP.GE.AND P0, PT, R21, UR6, PT ;  /* 0x0000000615007c0c */ /* 0x000fe4000bf06270 */
[----:B------:R-:W-:Y:S01]  /*c120*/  LOP3.LUT R21, R10, 0x32, RZ, 0xfc, !PT ;  /* 0x000000320a157812 */ /* 0x000fe200078efcff */
[----:B------:R-:W-:Y:S03]  /*c130*/  STL [R1+0xf0c], R0 ;  /* 0x000f0c0001007387 */ /* 0x000fe60000100800 */
[----:B------:R-:W-:Y:S01]  /*c140*/  ISETP.GE.AND P1, PT, R21, UR6, PT ;  /* 0x0000000615007c0c */ /* 0x000fe2000bf26270 */
[----:B------:R-:W-:Y:S04]  /*c150*/  STL [R1+0xf10], R0 ;  /* 0x000f100001007387 */ /* 0x000fe80000100800 */
[----:B------:R-:W-:Y:S04]  /*c160*/  STL [R1+0xf14], R0 ;  /* 0x000f140001007387 */ /* 0x000fe80000100800 */
[----:B------:R-:W3:Y:S04]  /*c170*/  LDL.LU R21, [R1+0xf94] ;  /* 0x000f940001157983 */ /* 0x000ee80000300800 */
[----:B--2---:R0:W-:Y:S04]  /*c180*/  STL [R1+0x78], R22 ;  /* 0x0000781601007387 */ /* 0x0041e80000100800 */
[----:B------:R-:W2:Y:S04]  /*c190*/  LDL R2, [R1+0x69c] ;  /* 0x00069c0001027983 */ /* 0x000ea80000100800 */
[----:B------:R-:W2:Y:S01]  /*c1a0*/  LDL R3, [R1+0x6a0] ;  /* 0x0006a00001037983 */ /* 0x000ea20000100800 */
[----:B------:R-:W-:-:S03]  /*c1b0*/  PRMT R11, RZ, 0x7610, R11 ;  /* 0x00007610ff0b7816 */ /* 0x000fc6000000000b */
[----:B------:R-:W0:Y:S01]  /*c1c0*/  S2R R10, SR_TID.X ;  /* 0x00000000000a7919 */ /* 0x000e220000002100 */
[----:B--2---:R-:W-:-:S04]  /*c1d0*/  @!P3 LOP3.LUT R3, R3, R2, RZ, 0x3c, !PT ;  /* 0x000000020303b212 */ /* 0x004fc800078e3cff */
[----:B------:R-:W-:-:S04]  /*c1e0*/  @!P3 LOP3.LUT R2, R3, R2, RZ, 0x3c, !PT ;  /* 0x000000020302b212 */ /* 0x000fc800078e3cff */
[----:B------:R-:W-:-:S05]  /*c1f0*/  @!P3 LOP3.LUT R3, R3, R2, RZ, 0x3c, !PT ;  /* 0x000000020303b212 */ /* 0x000fca00078e3cff */
[----:B------:R1:W2:Y:S01]  /*c200*/  @!P3 LDG.E.U16 R11, [R2.64] ;  /* 0x00000008020bb981 */ /* 0x0002a2000c1e1500 */
[--C-:B0-----:R-:W-:Y:S02]  /*c210*/  SHF.R.U32.HI R22, RZ, 0x5, R10.reuse ;  /* 0x00000005ff167819 */ /* 0x101fe4000001160a */
[----:B------:R-:W-:-:S04]  /*c220*/  SHF.R.U32.HI R10, RZ, 0x5, R10 ;  /* 0x00000005ff0a7819 */ /* 0x000fc8000001160a */
[----:B------:R-:W-:Y:S02]  /*c230*/  SGXT.U32 R10, R10, 0x1 ;  /* 0x000000010a0a781a */ /* 0x000fe40000000000 */
[----:B------:R-:W-:Y:S02]  /*c240*/  SGXT.U32 R22, R22, 0x1 ;  /* 0x000000011616781a */ /* 0x000fe40000000000 */
[----:B-1----:R-:W-:Y:S02]  /*c250*/  LOP3.LUT R3, R10, 0x36, RZ, 0xfc, !PT ;  /* 0x000000360a037812 */ /* 0x002fe400078efcff */
[----:B------:R-:W-:Y:S01]  /*c260*/  LOP3.LUT R22, R22, 0x34, RZ, 0xfc, !PT ;  /* 0x0000003416167812 */ /* 0x000fe200078efcff */
[----:B---3--:R-:W-:Y:S01]  /*c270*/  @!P0 IMAD.MOV.U32 R2, RZ, RZ, R7 ;  /* 0x000000ffff028224 */ /* 0x008fe200078e0007 */
[----:B------:R-:W-:Y:S02]  /*c280*/  PRMT R21, RZ, 0x7610, R21 ;  /* 0x00007610ff157816 */ /* 0x000fe40000000015 */
[----:B------:R-:W-:Y:S01]  /*c290*/  ISETP.GE.AND P3, PT, R3, UR6, PT ;  /* 0x0000000603007c0c */ /* 0x000fe2000bf66270 */
[----:B----4-:R-:W-:Y:S01]  /*c2a0*/  @!P0 IMAD.MOV.U32 R3, RZ, RZ, R24 ;  /* 0x000000ffff038224 */ /* 0x010fe200078e0018 */
[----:B------:R-:W-:-:S02]  /*c2b0*/  ISETP.GE.AND P2, PT, R22, UR6, PT ;  /* 0x0000000616007c0c */ /* 0x000fc4000bf46270 */
[----:B------:R-:W3:Y:S04]  /*c2c0*/  LDL.LU R22, [R1+0xf90] ;  /* 0x000f900001167983 */ /* 0x000ee80000300800 */
[----:B------:R0:W4:Y:S04]  /*c2d0*/  @!P0 LDG.E.U16 R21, [R2.64] ;  /* 0x0000000802158981 */ /* 0x000128000c1e1500 */
[----:B--2---:R1:W-:Y:S04]  /*c2e0*/  STL [R1+0x180], R11 ;  /* 0x0001800b01007387 */ /* 0x0043e80000100800 */
[----:B0-----:R-:W2:Y:S04]  /*c2f0*/  LDL R2, [R1+0x68c] ;  /* 0x00068c0001027983 */ /* 0x001ea80000100800 */
[----:B------:R-:W2:Y:S04]  /*c300*/  LDL R3, [R1+0x690] ;  /* 0x0006900001037983 */ /* 0x000ea80000100800 */
[----:B------:R-:W0:Y:S04]  /*c310*/  S2R R10, SR_TID.X ;  /* 0x00000000000a7919 */ /* 0x000e280000002100 */
[----:B-1----:R-:W4:Y:S04]  /*c320*/  LDL R11, [R1+0x680] ;  /* 0x00068000010b7983 */ /* 0x002f280000100800 */
[----:B------:R-:W4:Y:S01]  /*c330*/  LDL R24, [R1+0x678] ;  /* 0x0006780001187983 */ /* 0x000f220000100800 */
[----:B---3--:R-:W-:-:S02]  /*c340*/  PRMT R22, RZ, 0x7610, R22 ;  /* 0x00007610ff167816 */ /* 0x008fc40000000016 */
[----:B--2---:R-:W-:-:S04]  /*c350*/  @!P1 LOP3.LUT R3, R3, R2, RZ, 0x3c, !PT ;  /* 0x0000000203039212 */ /* 0x004fc800078e3cff */
[----:B------:R-:W-:-:S04]  /*c360*/  @!P1 LOP3.LUT R2, R3, R2, RZ, 0x3c, !PT ;  /* 0x0000000203029212 */ /* 0x000fc800078e3cff */
[----:B------:R-:W-:-:S05]  /*c370*/  @!P1 LOP3.LUT R3, R3, R2, RZ, 0x3c, !PT ;  /* 0x0000000203039212 */ /* 0x000fca00078e3cff */
[----:B------:R-:W2:Y:S01]  /*c380*/  @!P1 LDG.E.U16 R22, [R2.64] ;  /* 0x0000000802169981 */ /* 0x000ea2000c1e1500 */
[----:B0-----:R-:W-:-:S04]  /*c390*/  SHF.R.U32.HI R10, RZ, 0x5, R10 ;  /* 0x00000005ff0a7819 */ /* 0x001fc8000001160a */
[----:B------:R-:W-:-:S04]  /*c3a0*/  SGXT.U32 R10, R10, 0x1 ;  /* 0x000000010a0a781a */ /* 0x000fc80000000000 */
[----:B------:R-:W-:-:S04]  /*c3b0*/  LOP3.LUT R7, R10, 0x38, RZ, 0xfc, !PT ;  /* 0x000000380a077812 */ /* 0x000fc800078efcff */
[----:B------:R-:W-:Y:S02]  /*c3c0*/  ISETP.GE.AND P4, PT, R7, UR6, PT ;  /* 0x0000000607007c0c */ /* 0x000fe4000bf86270 */
        /* <DEDUP_REMOVED lines=14> */
[----:B------:R-:W3:Y:S01]  /*c4b0*/  LDL.LU R22, [R1+0xf88] ;  /* 0x000f880001167983 */ /* 0x000ee20000300800 */
[----:B------:R-:W-:-:S03]  /*c4c0*/  SHF.R.U32.HI R10, RZ, 0x5, R10 ;  /* 0x00000005ff0a7819 */ /* 0x000fc6000001160a */
[----:B--2---:R0:W-:Y:S04]  /*c4d0*/  STL [R1+0x74], R23 ;  /* 0x0000741701007387 */ /* 0x0041e80000100800 */
[----:B0-----:R-:W2:Y:S04]  /*c4e0*/  LDL.LU R23, [R1+0xf84] ;  /* 0x000f840001177983 */ /* 0x001ea80000300800 */
[----:B------:R-:W2:Y:S01]  /*c4f0*/  LDL R3, [R1+0x67c] ;  /* 0x00067c0001037983 */ /* 0x000ea20000100800 */
[----:B------:R-:W-:-:S04]  /*c500*/  SGXT.U32 R10, R10, 0x1 ;  /* 0x000000010a0a781a */ /* 0x000fc80000000000 */
[----:B------:R-:W-:Y:S02]  /*c510*/  LOP3.LUT R2, R10, 0x3c, RZ, 0xfc, !PT ;  /* 0x0000003c0a027812 */ /* 0x000fe400078efcff */
[----:B------:R-:W-:Y:S02]  /*c520*/  PRMT R6, RZ, 0x7610, R6 ;  /* 0x00007610ff067816 */ /* 0x000fe40000000006 */
[----:B------:R-:W-:Y:S01]  /*c530*/  ISETP.GE.AND P2, PT, R2, UR6, PT ;  /* 0x0000000602007c0c */ /* 0x000fe2000bf46270 */
[----:B----4-:R-:W-:Y:S01]  /*c540*/  @!P3 IMAD.MOV.U32 R2, RZ, RZ, R11 ;  /* 0x000000ffff02b224 */ /* 0x010fe200078e000b */
[----:B------:R-:W0:Y:S01]  /*c550*/  S2R R10, SR_TID.X ;  /* 0x00000000000a7919 */ /* 0x000e220000002100 */
[----:B---3--:R-:W-:-:S03]  /*c560*/  PRMT R22, RZ, 0x7610, R22 ;  /* 0x00007610ff167816 */ /* 0x008fc60000000016 */
[----:B------:R-:W3:Y:S04]  /*c570*/  LDL R11, [R1+0x65c] ;  /* 0x00065c00010b7983 */ /* 0x000ee80000100800 */
[----:B--2---:R1:W2:Y:S04]  /*c580*/  @!P3 LDG.E.U16 R6, [R2.64] ;  /* 0x000000080206b981 */ /* 0x0042a8000c1e1500 */
[----:B-1----:R-:W4:Y:S01]  /*c590*/  LDL R3, [R1+0x674] ;  /* 0x0006740001037983 */ /* 0x002f220000100800 */
[----:B0-----:R-:W-:-:S04]  /*c5a0*/  SHF.R.U32.HI R10, RZ, 0x5, R10 ;  /* 0x00000005ff0a7819 */ /* 0x001fc8000001160a */
[----:B------:R-:W-:-:S04]  /*c5b0*/  SGXT.U32 R10, R10, 0x1 ;  /* 0x000000010a0a781a */ /* 0x000fc80000000000 */
[----:B------:R-:W-:-:S04]  /*c5c0*/  LOP3.LUT R2, R10, 0x3e, RZ, 0xfc, !PT ;  /* 0x0000003e0a027812 */ /* 0x000fc800078efcff */
[----:B------:R-:W-:Y:S01]  /*c5d0*/  ISETP.GE.AND P0, PT, R2, UR6, PT ;  /* 0x0000000602007c0c */ /* 0x000fe2000bf06270 */
[----:B------:R-:W-:Y:S01]  /*c5e0*/  @!P4 IMAD.MOV.U32 R2, RZ, RZ, R24 ;  /* 0x000000ffff02c224 */ /* 0x000fe200078e0018 */
[----:B--2---:R0:W-:Y:S04]  /*c5f0*/  STL [R1+0x154], R6 ;  /* 0x0001540601007387 */ /* 0x0041e80000100800 */
[----:B----4-:R1:W2:Y:S01]  /*c600*/  @!P4 LDG.E.U16 R22, [R2.64] ;  /* 0x000000080216c981 */ /* 0x0102a2000c1e1500 */
[----:B------:R-:W-:-:S03]  /*c610*/  PRMT R7, RZ, 0x7610, R7 ;  /* 0x00007610ff077816 */ /* 0x000fc60000000007 */
[----:B------:R-:W4:Y:S04]  /*c620*/  S2R R10, SR_TID.X ;  /* 0x00000000000a7919 */ /* 0x000f280000002100 */
[----:B0-----:R-:W2:Y:S04]  /*c630*/  LDL R6, [R1+0x660] ;  /* 0x0006600001067983 */ /* 0x001ea80000100800 */
[----:B-1----:R-:W2:Y:S04]  /*c640*/  LDL R2, [R1+0x66c] ;  /* 0x00066c0001027983 */ /* 0x002ea80000100800 */
[----:B------:R-:W2:Y:S02]  /*c650*/  LDL R3, [R1+0x670] ;  /* 0x0006700001037983 */ /* 0x000ea40000100800 */
[----:B--2---:R-:W-:-:S04]  /*c660*/  @!P1 LOP3.LUT R3, R3, R2, RZ, 0x3c, !PT ;  /* 0x0000000203039212 */ /* 0x004fc800078e3cff */
[----:B------:R-:W-:-:S04]  /*c670*/  @!P1 LOP3.LUT R2, R3, R2, RZ, 0x3c, !PT ;  /* 0x0000000203029212 */ /* 0x000fc800078e3cff */
[----:B------:R-:W-:-:S05]  /*c680*/  @!P1 LOP3.LUT R3, R3, R2, RZ, 0x3c, !PT ;  /* 0x0000000203039212 */ /* 0x000fca00078e3cff */
[----:B------:R-:W2:Y:S01]  /*c690*/  @!P1 LDG.E.U16 R7, [R2.64] ;  /* 0x0000000802079981 */ /* 0x000ea2000c1e1500 */
[----:B----4-:R-:W-:-:S04]  /*c6a0*/  SHF.R.U32.HI R24, RZ, 0x5, R10 ;  /* 0x00000005ff187819 */ /* 0x010fc8000001160a */
[----:B------:R-:W-:-:S04]  /*c6b0*/  SGXT.U32 R24, R24, 0x1 ;  /* 0x000000011818781a */ /* 0x000fc80000000000 */
[----:B------:R-:W-:-:S04]  /*c6c0*/  LOP3.LUT R24, R24, 0x40, RZ, 0xfc, !PT ;  /* 0x0000004018187812 */ /* 0x000fc800078efcff */
[----:B------:R-:W-:Y:S02]  /*c6d0*/  ISETP.GE.AND P3, PT, R24, UR6, PT ;  /* 0x0000000618007c0c */ /* 0x000fe4000bf66270 */
[----:B------:R-:W4:Y:S01]  /*c6e0*/  LDL.LU R24, [R1+0xf80] ;  /* 0x000f800001187983 */ /* 0x000f220000300800 */
[----:B------:R-:W-:-:S03]  /*c6f0*/  SHF.R.U32.HI R10, RZ, 0x5, R10 ;  /* 0x00000005ff0a7819 */ /* 0x000fc6000001160a */
[----:B--2---:R0:W-:Y:S04]  /*c700*/  STL [R1+0x30], R7 ;  /* 0x0000300701007387 */ /* 0x0041e80000100800 */
[----:B------:R-:W2:Y:S04]  /*c710*/  LDL R2, [R1+0x664] ;  /* 0x0006640001027983 */ /* 0x000ea80000100800 */
[----:B------:R-:W2:Y:S01]  /*c720*/  LDL R3, [R1+0x668] ;  /* 0x0006680001037983 */ /* 0x000ea20000100800 */
[----:B------:R-:W-:-:S04]  /*c730*/  SGXT.U32 R10, R10, 0x1 ;  /* 0x000000010a0a781a */ /* 0x000fc80000000000 */
[----:B0-----:R-:W-:Y:S02]  /*c740*/  LOP3.LUT R7, R10, 0x42, RZ, 0xfc, !PT ;  /* 0x000000420a077812 */ /* 0x001fe400078efcff */
[----:B------:R-:W0:Y:S01]  /*c750*/  S2R R10, SR_TID.X ;  /* 0x00000000000a7919 */ /* 0x000e220000002100 */
[----:B------:R-:W-:Y:S02]  /*c760*/  PRMT R29, RZ, 0x7610, R29 ;  /* 0x00007610ff1d7816 */ /* 0x000fe4000000001d */
[----:B------:R-:W-:Y:S02]  /*c770*/  PRMT R25, RZ, 0x7610, R25 ;  /* 0x00007610ff197816 */ /* 0x000fe40000000019 */
[----:B--2---:R-:W-:-:S04]  /*c780*/  @!P2 LOP3.LUT R3, R3, R2, RZ, 0x3c, !PT ;  /* 0x000000020303a212 */ /* 0x004fc800078e3cff */
[----:B------:R-:W-:-:S04]  /*c790*/  @!P2 LOP3.LUT R2, R3, R2, RZ, 0x3c, !PT ;  /* 0x000000020302a212 */ /* 0x000fc800078e3cff */
[----:B------:R-:W-:-:S05]  /*c7a0*/  @!P2 LOP3.LUT R3, R3, R2, RZ, 0x3c, !PT ;  /* 0x000000020303a212 */ /* 0x000fca00078e3cff */
[----:B------:R0:W2:Y:S02]  /*c7b0*/  @!P2 LDG.E.U16 R29, [R2.64] ;  /* 0x00000008021da981 */ /* 0x0000a4000c1e1500 */
[----:B0-----:R-:W-:-:S04]  /*c7c0*/  SHF.R.U32.HI R3, RZ, 0x5, R10 ;  /* 0x00000005ff037819 */ /* 0x001fc8000001160a */
[----:B------:R-:W-:-:S04]  /*c7d0*/  SGXT.U32 R3, R3, 0x1 ;  /* 0x000000010303781a */ /* 0x000fc80000000000 */
[C---:B------:R-:W-:Y:S02]  /*c7e0*/  LOP3.LUT R2, R3.reuse, 0x44, RZ, 0xfc, !PT ;  /* 0x0000004403027812 */ /* 0x040fe400078efcff */
[----:B------:R-:W-:Y:S02]  /*c7f0*/  LOP3.LUT R3, R3, 0x46, RZ, 0xfc, !PT ;  /* 0x0000004603037812 */ /* 0x000fe400078efcff */
[----:B------:R-:W-:Y:S01]  /*c800*/  ISETP.GE.AND P2, PT, R2, UR6, PT ;  /* 0x0000000602007c0c */ /* 0x000fe2000bf46270 */
[----:B------:R-:W-:Y:S01]  /*c810*/  @!P0 IMAD.MOV.U32 R2, RZ, RZ, R6 ;  /* 0x000000ffff028224 */ /* 0x000fe200078e0006 */
[----:B------:R-:W-:Y:S01]  /*c820*/  ISETP.GE.AND P4, PT, R3, UR6, PT ;  /* 0x0000000603007c0c */ /* 0x000fe2000bf86270 */
[----:B---3--:R-:W-:-:S05]  /*c830*/  @!P0 IMAD.MOV.U32 R3, RZ, RZ, R11 ;  /* 0x000000ffff038224 */ /* 0x008fca00078e000b */
[----:B------:R-:W3:Y:S01]  /*c840*/  @!P0 LDG.E.U16 R25, [R2.64] ;  /* 0x0000000802198981 */ /* 0x000ee2000c1e1500 */
[----:B------:R-:W-:-:S03]  /*c850*/  ISETP.GE.AND P1, PT, R7, UR6, PT ;  /* 0x0000000607007c0c */ /* 0x000fc6000bf26270 */
[----:B------:R-:W4:Y:S04]  /*c860*/  LDL.LU R7, [R1+0xf7c] ;  /* 0x000f7c0001077983 */ /* 0x000f280000300800 */
[----:B--2---:R0:W-:Y:S04]  /*c870*/  STL [R1+0x70], R29 ;  /* 0x0000701d01007387 */ /* 0x0041e80000100800 */
[----:B------:R-:W2:Y:S04]  /*c880*/  LDL R10, [R1+0x648] ;  /* 0x00064800010a7983 */ /* 0x000ea80000100800 */
[----:B------:R-:W2:Y:S04]  /*c890*/  LDL R11, [R1+0x640] ;  /* 0x00064000010b7983 */ /* 0x000ea80000100800 */
[----:B0-----:R-:W2:Y:S04]  /*c8a0*/  LDL R29, [R1+0x644] ;  /* 0x00064400011d7983 */ /* 0x001ea80000100800 */
[----:B---3--:R0:W-:Y:S04]  /*c8b0*/  STL [R1+0x14c], R25 ;  /* 0x00014c1901007387 */ /* 0x0081e80000100800 */
[----:B0-----:R-:W3:Y:S04]  /*c8c0*/  LDL.LU R25, [R1+0xf78] ;  /* 0x000f780001197983 */ /* 0x001ee80000300800 */
[----:B------:R-:W2:Y:S04]  /*c8d0*/  LDL R2, [R1+0x654] ;  /* 0x0006540001027983 */ /* 0x000ea80000100800 */
[----:B------:R-:W2:Y:S01]  /*c8e0*/  LDL R3, [R1+0x658] ;  /* 0x0006580001037983 */ /* 0x000ea20000100800 */
[----:B------:R-:W-:-:S02]  /*c8f0*/  PRMT R23, RZ, 0x7610, R23 ;  /* 0x00007610ff177816 */ /* 0x000fc40000000017 */
        /* <DEDUP_REMOVED lines=11> */
[----:B------:R1:W2:Y:S01]  /*c9b0*/  @!P1 LDG.E.U16 R26, [R2.64] ;  /* 0x00000008021a9981 */ /* 0x0002a2000c1e1500 */
[----:B0-----:R-:W-:-:S04]  /*c9c0*/  SHF.R.U32.HI R6, RZ, 0x5, R6 ;  /* 0x00000005ff067819 */ /* 0x001fc80000011606 */
[----:B------:R-:W-:Y:S02]  /*c9d0*/  SGXT.U32 R6, R6, 0x1 ;  /* 0x000000010606781a */ /* 0x000fe40000000000 */
[----:B------:R-:W-:Y:S02]  /*c9e0*/  PRMT R27, RZ, 0x7610, R27 ;  /* 0x00007610ff1b7816 */ /* 0x000fe4000000001b */
[----:B------:R-:W-:Y:S01]  /*c9f0*/  LOP3.LUT R6, R6, 0x48, RZ, 0xfc, !PT ;  /* 0x0000004806067812 */ /* 0x000fe200078efcff */
[----:B-1----:R-:W-:Y:S02]  /*ca00*/  @!P2 IMAD.MOV.U32 R2, RZ, RZ, R10 ;  /* 0x000000ffff02a224 */ /* 0x002fe400078e000a */
[----:B------:R-:W-:Y:S01]  /*ca10*/  @!P2 IMAD.MOV.U32 R3, RZ, RZ, R29 ;  /* 0x000000ffff03a224 */ /* 0x000fe200078e001d */
[----:B------:R-:W-:Y:S02]  /*ca20*/  ISETP.GE.AND P0, PT, R6, UR6, PT ;  /* 0x0000000606007c0c */ /* 0x000fe4000bf06270 */
[----:B------:R-:W3:Y:S04]  /*ca30*/  LDL.LU R6, [R1+0xf74] ;  /* 0x000f740001067983 */ /* 0x000ee80000300800 */
[----:B------:R0:W3:Y:S04]  /*ca40*/  @!P2 LDG.E.U16 R27, [R2.64] ;  /* 0x00000008021ba981 */ /* 0x0000e8000c1e1500 */
[----:B--2---:R1:W-:Y:S04]  /*ca50*/  STL [R1+0x24], R26 ;  /* 0x0000241a01007387 */ /* 0x0043e80000100800 */
[----:B0-----:R-:W2:Y:S01]  /*ca60*/  LDL R3, [R1+0x63c] ;  /* 0x00063c0001037983 */ /* 0x001ea20000100800 */
[----:B------:R-:W-:Y:S01]  /*ca70*/  PRMT R4, RZ, 0x7610, R4 ;  /* 0x00007610ff047816 */ /* 0x000fe20000000004 */
[----:B------:R-:W-:-:S02]  /*ca80*/  @!P4 IMAD.MOV.U32 R2, RZ, RZ, R11 ;  /* 0x000000ffff02c224 */ /* 0x000fc400078e000b */
[----:B------:R-:W3:Y:S04]  /*ca90*/  LDL R29, [R1+0x614] ;  /* 0x00061400011d7983 */ /* 0x000ee80000100800 */
[----:B-1----:R-:W4:Y:S04]  /*caa0*/  LDL R26, [R1+0x630] ;  /* 0x00063000011a7983 */ /* 0x002f280000100800 */
[----:B--2---:R-:W2:Y:S04]  /*cab0*/  @!P4 LDG.E.U16 R4, [R2.64] ;  /* 0x000000080204c981 */ /* 0x004ea8000c1e1500 */
[----:B---3--:R0:W-:Y:S04]  /*cac0*/  STL [R1+0x6c], R27 ;  /* 0x00006c1b01007387 */ /* 0x0081e80000100800 */
[----:B0-----:R-:W3:Y:S04]  /*cad0*/  LDL R27, [R1+0x618] ;  /* 0x00061800011b7983 */ /* 0x001ee80000100800 */
[----:B--2---:R0:W-:Y:S04]  /*cae0*/  STL [R1+0x138], R4 ;  /* 0x0001380401007387 */ /* 0x0041e80000100800 */
[----:B------:R-:W2:Y:S04]  /*caf0*/  LDL R2, [R1+0x634] ;  /* 0x0006340001027983 */ /* 0x000ea80000100800 */
[----:B------:R-:W2:Y:S01]  /*cb00*/  LDL R3, [R1+0x638] ;  /* 0x0006380001037983 */ /* 0x000ea20000100800 */
[----:B----4-:R-:W-:-:S03]  /*cb10*/  PRMT R24, RZ, 0x7610, R24 ;  /* 0x00007610ff187816 */ /* 0x010fc60000000018 */
[----:B------:R-:W1:Y:S04]  /*cb20*/  S2R R10, SR_TID.X ;  /* 0x00000000000a7919 */ /* 0x000e680000002100 */
[----:B------:R-:W4:Y:S01]  /*cb30*/  S2R R11, SR_TID.X ;  /* 0x00000000000b7919 */ /* 0x000f220000002100 */
[----:B-1----:R-:W-:Y:S02]  /*cb40*/  SHF.R.U32.HI R10, RZ, 0x5, R10 ;  /* 0x00000005ff0a7819 */ /* 0x002fe4000001160a */
[----:B--2---:R-:W-:-:S04]  /*cb50*/  @!P0 LOP3.LUT R3, R3, R2, RZ, 0x3c, !PT ;  /* 0x0000000203038212 */ /* 0x004fc800078e3cff */
[----:B------:R-:W-:-:S04]  /*cb60*/  @!P0 LOP3.LUT R2, R3, R2, RZ, 0x3c, !PT ;  /* 0x0000000203028212 */ /* 0x000fc800078e3cff */
[----:B------:R-:W-:-:S05]  /*cb70*/  @!P0 LOP3.LUT R3, R3, R2, RZ, 0x3c, !PT ;  /* 0x0000000203038212 */ /* 0x000fca00078e3cff */
[----:B------:R1:W2:Y:S04]  /*cb80*/  @!P0 LDG.E.U16 R24, [R2.64] ;  /* 0x0000000802188981 */ /* 0x0002a8000c1e1500 */
[----:B-1----:R-:W2:Y:S01]  /*cb90*/  LDL R3, [R1+0x62c] ;  /* 0x00062c0001037983 */ /* 0x002ea20000100800 */
[----:B------:R-:W-:-:S04]  /*cba0*/  SGXT.U32 R10, R10, 0x1 ;  /* 0x000000010a0a781a */ /* 0x000fc80000000000 */
[----:B0-----:R-:W-:Y:S02]  /*cbb0*/  LOP3.LUT R4, R10, 0x4a, RZ, 0xfc, !PT ;  /* 0x0000004a0a047812 */ /* 0x001fe400078efcff */
[----:B------:R-:W3:Y:S02]  /*cbc0*/  LDL R10, [R1+0x5f4] ;  /* 0x0005f400010a7983 */ /* 0x000ee40000100800 */
[----:B------:R-:W-:Y:S02]  /*cbd0*/  ISETP.GE.AND P1, PT, R4, UR6, PT ;  /* 0x0000000604007c0c */ /* 0x000fe4000bf26270 */
[----:B------:R-:W3:Y:S01]  /*cbe0*/  LDL R4, [R1+0x5f8] ;  /* 0x0005f80001047983 */ /* 0x000ee20000100800 */
[----:B----4-:R-:W-:-:S04]  /*cbf0*/  SHF.R.U32.HI R11, RZ, 0x5, R11 ;  /* 0x00000005ff0b7819 */ /* 0x010fc8000001160b */
[----:B------:R-:W-:-:S04]  /*cc00*/  SGXT.U32 R11, R11, 0x1 ;  /* 0x000000010b0b781a */ /* 0x000fc80000000000 */
[----:B------:R-:W-:Y:S02]  /*cc10*/  LOP3.LUT R2, R11, 0x50, RZ, 0xfc, !PT ;  /* 0x000000500b027812 */ /* 0x000fe400078efcff */
[----:B------:R-:W-:Y:S02]  /*cc20*/  PRMT R5, RZ, 0x7610, R5 ;  /* 0x00007610ff057816 */ /* 0x000fe40000000005 */
[----:B------:R-:W-:Y:S01]  /*cc30*/  ISETP.GE.AND P0, PT, R2, UR6, PT ;  /* 0x0000000602007c0c */ /* 0x000fe2000bf06270 */
[----:B------:R-:W-:Y:S01]  /*cc40*/  @!P1 IMAD.MOV.U32 R2, RZ, RZ, R26 ;  /* 0x000000ffff029224 */ /* 0x000fe200078e001a */
[----:B------:R-:W0:Y:S01]  /*cc50*/  S2R R11, SR_TID.X ;  /* 0x00000000000b7919 */ /* 0x000e220000002100 */
[----:B------:R-:W-:Y:S02]  /*cc60*/  PRMT R7, RZ, 0x7610, R7 ;  /* 0x00007610ff077816 */ /* 0x000fe40000000007 */
[----:B0-----:R-:W-:-:S04]  /*cc70*/  SHF.R.U32.HI R26, RZ, 0x5, R11 ;  /* 0x00000005ff1a7819 */ /* 0x001fc8000001160b */
[----:B------:R-:W-:Y:S01]  /*cc80*/  SGXT.U32 R26, R26, 0x1 ;  /* 0x000000011a1a781a */ /* 0x000fe20000000000 */
[----:B--2---:R0:W2:Y:S03]  /*cc90*/  @!P1 LDG.E.U16 R5, [R2.64] ;  /* 0x0000000802059981 */ /* 0x0040a6000c1e1500 */
[----:B0-----:R-:W-:-:S04]  /*cca0*/  LOP3.LUT R3, R26, 0x58, RZ, 0xfc, !PT ;  /* 0x000000581a037812 */ /* 0x001fc800078efcff */
[----:B------:R-:W-:Y:S01]  /*ccb0*/  ISETP.GE.AND P1, PT, R3, UR6, PT ;  /* 0x0000000603007c0c */ /* 0x000fe2000bf26270 */
[----:B---3--:R-:W-:Y:S02]  /*ccc0*/  @!P0 IMAD.MOV.U32 R2, RZ, RZ, R27 ;  /* 0x000000ffff028224 */ /* 0x008fe400078e001b */
[----:B------:R-:W-:Y:S01]  /*ccd0*/  @!P0 IMAD.MOV.U32 R3, RZ, RZ, R29 ;  /* 0x000000ffff038224 */ /* 0x000fe200078e001d */
[----:B------:R-:W-:-:S04]  /*cce0*/  PRMT R25, RZ, 0x7610, R25 ;  /* 0x00007610ff197816 */ /* 0x000fc80000000019 */
[----:B------:R0:W3:Y:S05]  /*ccf0*/  @!P0 LDG.E.U16 R7, [R2.64] ;  /* 0x0000000802078981 */ /* 0x0000ea000c1e1500 */
[----:B0-----:R-:W-:Y:S02]  /*cd00*/  @!P1 IMAD.MOV.U32 R2, RZ, RZ, R4 ;  /* 0x000000ffff029224 */ /* 0x001fe400078e0004 */
[----:B------:R-:W-:-:S05]  /*cd10*/  @!P1 IMAD.MOV.U32 R3, RZ, RZ, R10 ;  /* 0x000000ffff039224 */ /* 0x000fca00078e000a */
[----:B------:R0:W4:Y:S04]  /*cd20*/  @!P1 LDG.E.U16 R25, [R2.64] ;  /* 0x0000000802199981 */ /* 0x000128000c1e1500 */
[----:B0-----:R-:W0:Y:S02]  /*cd30*/  S2R R3, SR_TID.X ;  /* 0x0000000000037919 */ /* 0x001e240000002100 */
[----:B0-----:R-:W-:-:S04]  /*cd40*/  SHF.R.U32.HI R3, RZ, 0x5, R3 ;  /* 0x00000005ff037819 */ /* 0x001fc80000011603 */
[----:B------:R-:W-:-:S04]  /*cd50*/  SGXT.U32 R3, R3, 0x1 ;  /* 0x000000010303781a */ /* 0x000fc80000000000 */
[----:B------:R-:W-:Y:S01]  /*cd60*/  LOP3.LUT R2, R3, 0x68, RZ, 0xfc, !PT ;  /* 0x0000006803027812 */ /* 0x000fe200078efcff */
[----:B--2---:R0:W-:Y:S04]  /*cd70*/  STL [R1+0x18], R5 ;  /* 0x0000180501007387 */ /* 0x0041e80000100800 */
[----:B0-----:R-:W2:Y:S04]  /*cd80*/  LDL.LU R5, [R1+0xf70] ;  /* 0x000f700001057983 */ /* 0x001ea80000300800 */
[----:B------:R-:W2:Y:S04]  /*cd90*/  LDL R26, [R1+0x5d8] ;  /* 0x0005d800011a7983 */ /* 0x000ea80000100800 */
[----:B------:R-:W3:Y:S01]  /*cda0*/  LDL R3, [R1+0x5d4] ;  /* 0x0005d40001037983 */ /* 0x000ee20000100800 */
[----:B------:R-:W-:-:S02]  /*cdb0*/  SHF.R.U32.HI R11, RZ, 0x5, R11 ;  /* 0x00000005ff0b7819 */ /* 0x000fc4000001160b */
[----:B------:R-:W-:Y:S02]  /*cdc0*/  ISETP.GE.AND P1, PT, R2, UR6, PT ;  /* 0x0000000602007c0c */ /* 0x000fe4000bf26270 */
[----:B------:R-:W-:Y:S01]  /*cdd0*/  PRMT R6, RZ, 0x7610, R6 ;  /* 0x00007610ff067816 */ /* 0x000fe20000000006 */
[----:B------:R-:W0:Y:S01]  /*cde0*/  S2R R4, SR_TID.X ;  /* 0x0000000000047919 */ /* 0x000e220000002100 */
[----:B------:R-:W-:-:S03]  /*cdf0*/  SGXT.U32 R11, R11, 0x1 ;  /* 0x000000010b0b781a */ /* 0x000fc60000000000 */
[----:B------:R-:W4:Y:S01]  /*ce00*/  LDL R29, [R1+0x594] ;  /* 0x00059400011d7983 */ /* 0x000f220000100800 */
[----:B------:R-:W-:-:S03]  /*ce10*/  LOP3.LUT R11, R11, 0x60, RZ, 0xfc, !PT ;  /* 0x000000600b0b7812 */ /* 0x000fc600078efcff */
[----:B------:R-:W4:Y:S01]  /*ce20*/  LDL R27, [R1+0x598] ;  /* 0x00059800011b7983 */ /* 0x000f220000100800 */
[----:B------:R-:W-:-:S03]  /*ce30*/  ISETP.GE.AND P0, PT, R11, UR6, PT ;  /* 0x000000060b007c0c */ /* 0x000fc6000bf06270 */
[----:B------:R-:W4:Y:S04]  /*ce40*/  LDL R11, [R1+0x574] ;  /* 0x00057400010b7983 */ /* 0x000f280000100800 */
[----:B------:R-:W4:Y:S01]  /*ce50*/  LDL R10, [R1+0x578] ;  /* 0x00057800010a7983 */ /* 0x000f220000100800 */
[----:B0-----:R-:W-:-:S04]  /*ce60*/  SHF.R.U32.HI R4, RZ, 0x5, R4 ;  /* 0x00000005ff047819 */ /* 0x001fc80000011604 */
[----:B------:R-:W-:-:S04]  /*ce70*/  SGXT.U32 R4, R4, 0x1 ;  /* 0x000000010404781a */ /* 0x000fc80000000000 */
[----:B------:R-:W-:Y:S01]  /*ce80*/  LOP3.LUT R4, R4, 0x70, RZ, 0xfc, !PT ;  /* 0x0000007004047812 */ /* 0x000fe200078efcff */
[----:B--2---:R-:W-:-:S05]  /*ce90*/  @!P0 IMAD.MOV.U32 R2, RZ, RZ, R26 ;  /* 0x000000ffff028224 */ /* 0x004fca00078e001a */
[----:B---3--:R0:W2:Y:S04]  /*cea0*/  @!P0 LDG.E.U16 R6, [R2.64] ;  /* 0x0000000802068981 */ /* 0x0080a8000c1e1500 */
[----:B0-----:R-:W3:Y:S04]  /*ceb0*/  LDL R2, [R1+0x5b4] ;  /* 0x0005b40001027983 */ /* 0x001ee80000100800 */
[----:B------:R-:W3:Y:S01]  /*cec0*/  LDL R3, [R1+0x5b8] ;  /* 0x0005b80001037983 */ /* 0x000ee20000100800 */
[----:B------:R-:W-:-:S03]  /*ced0*/  ISETP.GE.AND P0, PT, R4, UR6, PT ;  /* 0x0000000604007c0c */ /* 0x000fc6000bf06270 */
[----:B------:R-:W2:Y:S01]  /*cee0*/  LDL.LU R4, [R1+0xf6c] ;  /* 0x000f6c0001047983 */ /* 0x000ea20000300800 */
[----:B------:R-:W-:-:S03]  /*cef0*/  PRMT R5, RZ, 0x7610, R5 ;  /* 0x00007610ff057816 */ /* 0x000fc60000000005 */
[----:B------:R-:W0:Y:S02]  /*cf00*/  S2R R26, SR_TID.X ;  /* 0x00000000001a7919 */ /* 0x000e240000002100 */
[----:B0-----:R-:W-:-:S04]  /*cf10*/  SHF.R.U32.HI R26, RZ, 0x5, R26 ;  /* 0x00000005ff1a7819 */ /* 0x001fc8000001161a */
[----:B------:R-:W-:-:S04]  /*cf20*/  SGXT.U32 R26, R26, 0x1 ;  /* 0x000000011a1a781a */ /* 0x000fc80000000000 */
[----:B------:R-:W-:Y:S02]  /*cf30*/  LOP3.LUT R26, R26, 0x4c, RZ, 0xfc, !PT ;  /* 0x0000004c1a1a7812 */ /* 0x000fe400078efcff */
[----:B---3--:R-:W-:-:S04]  /*cf40*/  @!P1 LOP3.LUT R3, R3, R2, RZ, 0x3c, !PT ;  /* 0x0000000203039212 */ /* 0x008fc800078e3cff */
[----:B------:R-:W-:-:S04]  /*cf50*/  @!P1 LOP3.LUT R2, R3, R2, RZ, 0x3c, !PT ;  /* 0x0000000203029212 */ /* 0x000fc800078e3cff */
[----:B------:R-:W-:-:S05]  /*cf60*/  @!P1 LOP3.LUT R3, R3, R2, RZ, 0x3c, !PT ;  /* 0x0000000203039212 */ /* 0x000fca00078e3cff */
[----:B------:R0:W3:Y:S04]  /*cf70*/  @!P1 LDG.E.U16 R5, [R2.64] ;  /* 0x0000000802059981 */ /* 0x0000e8000c1e1500 */
[----:B0-----:R-:W0:Y:S02]  /*cf80*/  S2R R3, SR_TID.X ;  /* 0x0000000000037919 */ /* 0x001e240000002100 */
[----:B0-----:R-:W-:-:S04]  /*cf90*/  SHF.R.U32.HI R3, RZ, 0x5, R3 ;  /* 0x00000005ff037819 */ /* 0x001fc80000011603 */
[----:B------:R-:W-:-:S04]  /*cfa0*/  SGXT.U32 R3, R3, 0x1 ;  /* 0x000000010303781a */ /* 0x000fc80000000000 */
[----:B------:R-:W-:-:S04]  /*cfb0*/  LOP3.LUT R3, R3, 0x78, RZ, 0xfc, !PT ;  /* 0x0000007803037812 */ /* 0x000fc800078efcff */
[----:B------:R-:W-:Y:S01]  /*cfc0*/  ISETP.GE.AND P1, PT, R3, UR6, PT ;  /* 0x0000000603007c0c */ /* 0x000fe2000bf26270 */
[----:B----4-:R-:W-:Y:S02]  /*cfd0*/  @!P0 IMAD.MOV.U32 R3, RZ, RZ, R29 ;  /* 0x000000ffff038224 */ /* 0x010fe400078e001d */
[----:B------:R-:W0:Y:S01]  /*cfe0*/  S2R R29, SR_TID.X ;  /* 0x00000000001d7919 */ /* 0x000e220000002100 */
[----:B--2---:R-:W-:Y:S01]  /*cff0*/  PRMT R4, RZ, 0x7610, R4 ;  /* 0x00007610ff047816 */ /* 0x004fe20000000004 */
[----:B------:R-:W-:Y:S02]  /*d000*/  @!P0 IMAD.MOV.U32 R2, RZ, RZ, R27 ;  /* 0x000000ffff028224 */ /* 0x000fe400078e001b */
[----:B------:R-:W2:Y:S04]  /*d010*/  LDL R27, [R1+0x608] ;  /* 0x00060800011b7983 */ /* 0x000ea80000100800 */
[----:B------:R1:W4:Y:S01]  /*d020*/  @!P0 LDG.E.U16 R4, [R2.64] ;  /* 0x0000000802048981 */ /* 0x000322000c1e1500 */
[----:B------:R-:W-:-:S02]  /*d030*/  ISETP.GE.AND P0, PT, R26, UR6, PT ;  /* 0x000000061a007c0c */ /* 0x000fc4000bf06270 */
[----:B-1----:R-:W-:Y:S02]  /*d040*/  PRMT R3, RZ, 0x7610, R3 ;  /* 0x00007610ff037816 */ /* 0x002fe40000000003 */
[----:B0-----:R-:W-:-:S04]  /*d050*/  SHF.R.U32.HI R29, RZ, 0x5, R29 ;  /* 0x00000005ff1d7819 */ /* 0x001fc8000001161d */
[----:B------:R0:W2:Y:S01]  /*d060*/  @!P1 LDG.E.U16 R3, [R10.64] ;  /* 0x000000080a039981 */ /* 0x0000a2000c1e1500 */
[----:B------:R-:W-:-:S04]  /*d070*/  SGXT.U32 R29, R29, 0x1 ;  /* 0x000000011d1d781a */ /* 0x000fc80000000000 */
[----:B------:R-:W-:Y:S01]  /*d080*/  LOP3.LUT R26, R29, 0x4e, RZ, 0xfc, !PT ;  /* 0x0000004e1d1a7812 */ /* 0x000fe200078efcff */
[----:B0-----:R-:W2:Y:S04]  /*d090*/  LDL R10, [R1+0x624] ;  /* 0x00062400010a7983 */ /* 0x001ea80000100800 */
[----:B------:R-:W2:Y:S01]  /*d0a0*/  LDL R11, [R1+0x628] ;  /* 0x00062800010b7983 */ /* 0x000ea20000100800 */
[----:B------:R-:W-:-:S03]  /*d0b0*/  ISETP.GE.AND P1, PT, R26, UR6, PT ;  /* 0x000000061a007c0c */ /* 0x000fc6000bf26270 */
[----:B------:R-:W3:Y:S04]  /*d0c0*/  LDL.LU R26, [R1+0xf68] ;  /* 0x000f6800011a7983 */ /* 0x000ee80000300800 */
[----:B------:R-:W0:Y:S01]  /*d0d0*/  S2R R29, SR_TID.X ;  /* 0x00000000001d7919 */ /* 0x000e220000002100 */
[----:B--2---:R-:W-:-:S04]  /*d0e0*/  @!P0 LOP3.LUT R11, R11, R10, RZ, 0x3c, !PT ;  /* 0x0000000a0b0b8212 */ /* 0x004fc800078e3cff */
[C---:B------:R-:W-:Y:S02]  /*d0f0*/  @!P0 LOP3.LUT R10, R11.reuse, R10, RZ, 0x3c, !PT ;  /* 0x0000000a0b0a8212 */ /* 0x040fe400078e3cff */
[----:B---3--:R-:W-:Y:S02]  /*d100*/  PRMT R26, RZ, 0x7610, R26 ;  /* 0x00007610ff1a7816 */ /* 0x008fe4000000001a */
[----:B------:R-:W-:-:S05]  /*d110*/  @!P0 LOP3.LUT R11, R11, R10, RZ, 0x3c, !PT ;  /* 0x0000000a0b0b8212 */ /* 0x000fca00078e3cff */
[----:B------:R-:W2:Y:S01]  /*d120*/  @!P0 LDG.E.U16 R26, [R10.64] ;  /* 0x000000080a1a8981 */ /* 0x000ea2000c1e1500 */
[----:B0-----:R-:W-:-:S04]  /*d130*/  SHF.R.U32.HI R29, RZ, 0x5, R29 ;  /* 0x00000005ff1d7819 */ /* 0x001fc8000001161d */
[----:B------:R-:W-:Y:S01]  /*d140*/  SGXT.U32 R29, R29, 0x1 ;  /* 0x000000011d1d781a */ /* 0x000fe20000000000 */
[----:B--2---:R0:W-:Y:S04]  /*d150*/  STL [R1+0x34], R26 ;  /* 0x0000341a01007387 */ /* 0x0041e80000100800 */
[----:B------:R-:W2:Y:S04]  /*d160*/  LDL R10, [R1+0x61c] ;  /* 0x00061c00010a7983 */ /* 0x000ea80000100800 */
[----:B------:R-:W2:Y:S01]  /*d170*/  LDL R11, [R1+0x620] ;  /* 0x00062000010b7983 */ /* 0x000ea20000100800 */
[----:B0-----:R-:W-:-:S04]  /*d180*/  LOP3.LUT R26, R29, 0x52, RZ, 0xfc, !PT ;  /* 0x000000521d1a7812 */ /* 0x001fc800078efcff */
[----:B------:R-:W-:Y:S02]  /*d190*/  ISETP.GE.AND P0, PT, R26, UR6, PT ;  /* 0x000000061a007c0c */ /* 0x000fe4000bf06270 */
        /* <DEDUP_REMOVED lines=14> */
[----:B------:R-:W3:Y:S01]  /*d280*/  LDL.LU R26, [R1+0xf60] ;  /* 0x000f6000011a7983 */ /* 0x000ee20000300800 */
[----:B--2---:R-:W-:-:S04]  /*d290*/  @!P0 LOP3.LUT R11, R11, R10, RZ, 0x3c, !PT ;  /* 0x0000000a0b0b8212 */ /* 0x004fc800078e3cff */
[C---:B------:R-:W-:Y:S02]  /*d2a0*/  @!P0 LOP3.LUT R10, R11.reuse, R10, RZ, 0x3c, !PT ;  /* 0x0000000a0b0a8212 */ /* 0x040fe400078e3cff */
[----:B---3--:R-:W-:Y:S02]  /*d2b0*/  PRMT R26, RZ, 0x7610, R26 ;  /* 0x00007610ff1a7816 */ /* 0x008fe4000000001a */
[----:B------:R-:W-:-:S05]  /*d2c0*/  @!P0 LOP3.LUT R11, R11, R10, RZ, 0x3c, !PT ;  /* 0x0000000a0b0b8212 */ /* 0x000fca00078e3cff */
[----:B------:R-:W2:Y:S04]  /*d2d0*/  @!P0 LDG.E.U16 R26, [R10.64] ;  /* 0x000000080a1a8981 */ /* 0x000ea8000c1e1500 */
[----:B------:R-:W0:Y:S04]  /*d2e0*/  S2R R29, SR_TID.X ;  /* 0x00000000001d7919 */ /* 0x000e280000002100 */
[----:B--2---:R1:W-:Y:S04]  /*d2f0*/  STL [R1+0x8], R26 ;  /* 0x0000081a01007387 */ /* 0x0043e80000100800 */
[----:B-1----:R-:W2:Y:S04]  /*d300*/  LDL.LU R26, [R1+0xf5c] ;  /* 0x000f5c00011a7983 */ /* 0x002ea80000300800 */
[----:B------:R-:W3:Y:S01]  /*d310*/  LDL R11, [R1+0x604] ;  /* 0x00060400010b7983 */ /* 0x000ee20000100800 */
[----:B0-----:R-:W-:-:S04]  /*d320*/  SHF.R.U32.HI R29, RZ, 0x5, R29 ;  /* 0x00000005ff1d7819 */ /* 0x001fc8000001161d */
[----:B------:R-:W-:-:S04]  /*d330*/  SGXT.U32 R29, R29, 0x1 ;  /* 0x000000011d1d781a */ /* 0x000fc80000000000 */
[----:B------:R-:W-:-:S04]  /*d340*/  LOP3.LUT R10, R29, 0x56, RZ, 0xfc, !PT ;  /* 0x000000561d0a7812 */ /* 0x000fc800078efcff */
[----:B------:R-:W-:Y:S01]  /*d350*/  ISETP.GE.AND P0, PT, R10, UR6, PT ;  /* 0x000000060a007c0c */ /* 0x000fe2000bf06270 */
[----:B------:R-:W-:Y:S01]  /*d360*/  @!P1 IMAD.MOV.U32 R10, RZ, RZ, R27 ;  /* 0x000000ffff0a9224 */ /* 0x000fe200078e001b */
[----:B------:R-:W0:Y:S01]  /*d370*/  S2R R29, SR_TID.X ;  /* 0x00000000001d7919 */ /* 0x000e220000002100 */
[----:B--2---:R-:W-:-:S06]  /*d380*/  PRMT R26, RZ, 0x7610, R26 ;  /* 0x00007610ff1a7816 */ /* 0x004fcc000000001a */
[----:B---3--:R1:W2:Y:S01]  /*d390*/  @!P1 LDG.E.U16 R26, [R10.64] ;  /* 0x000000080a1a9981 */ /* 0x0082a2000c1e1500 */
[----:B0-----:R-:W-:-:S04]  /*d3a0*/  SHF.R.U32.HI R29, RZ, 0x5, R29 ;  /* 0x00000005ff1d7819 */ /* 0x001fc8000001161d */
[----:B------:R-:W-:Y:S01]  /*d3b0*/  SGXT.U32 R29, R29, 0x1 ;  /* 0x000000011d1d781a */ /* 0x000fe20000000000 */
[----:B-1----:R-:W3:Y:S04]  /*d3c0*/  LDL R10, [R1+0x5fc] ;  /* 0x0005fc00010a7983 */ /* 0x002ee80000100800 */
[----:B--2---:R0:W-:Y:S04]  /*d3d0*/  STL [R1+0x2c], R26 ;  /* 0x00002c1a01007387 */ /* 0x0041e80000100800 */
[----:B------:R-:W3:Y:S04]  /*d3e0*/  LDL R11, [R1+0x600] ;  /* 0x00060000010b7983 */ /* 0x000ee80000100800 */
[----:B------:R-:W2:Y:S01]  /*d3f0*/  LDL R27, [R1+0x5e0] ;  /* 0x0005e000011b7983 */ /* 0x000ea20000100800 */
[----:B0-----:R-:W-:-:S04]  /*d400*/  LOP3.LUT R26, R29, 0x5a, RZ, 0xfc, !PT ;  /* 0x0000005a1d1a7812 */ /* 0x001fc800078efcff */
[----:B------:R-:W-:Y:S02]  /*d410*/  ISETP.GE.AND P1, PT, R26, UR6, PT ;  /* 0x000000061a007c0c */ /* 0x000fe4000bf26270 */
[----:B------:R-:W2:Y:S04]  /*d420*/  LDL.LU R26, [R1+0xf58] ;  /* 0x000f5800011a7983 */ /* 0x000ea80000300800 */
[----:B------:R-:W0:Y:S01]  /*d430*/  S2R R29, SR_TID.X ;  /* 0x00000000001d7919 */ /* 0x000e220000002100 */
[----:B---3--:R-:W-:-:S04]  /*d440*/  @!P0 LOP3.LUT R11, R11, R10, RZ, 0x3c, !PT ;  /* 0x0000000a0b0b8212 */ /* 0x008fc800078e3cff */
[----:B------:R-:W-:-:S04]  /*d450*/  @!P0 LOP3.LUT R10, R11, R10, RZ, 0x3c, !PT ;  /* 0x0000000a0b0a8212 */ /* 0x000fc800078e3cff */
[----:B------:R-:W-:Y:S02]  /*d460*/  @!P0 LOP3.LUT R11, R11, R10, RZ, 0x3c, !PT ;  /* 0x0000000a0b0b8212 */ /* 0x000fe400078e3cff */
[----:B--2---:R-:W-:-:S06]  /*d470*/  PRMT R26, RZ, 0x7610, R26 ;  /* 0x00007610ff1a7816 */ /* 0x004fcc000000001a */
        /* <DEDUP_REMOVED lines=41> */
[----:B------:R-:W-:-:S04]  /*d710*/  SGXT.U32 R29, R29, 0x1 ;  /* 0x000000011d1d781a */ /* 0x000fc80000000000 */
[----:B------:R-:W-:Y:S01]  /*d720*/  LOP3.LUT R27, R29, 0x64, RZ, 0xfc, !PT ;  /* 0x000000641d1b7812 */ /* 0x000fe200078efcff */
[----:B-1----:R-:W3:Y:S04]  /*d730*/  LDL R10, [R1+0x5cc] ;  /* 0x0005cc00010a7983 */ /* 0x002ee80000100800 */
[----:B------:R-:W3:Y:S01]  /*d740*/  LDL R11, [R1+0x5d0] ;  /* 0x0005d000010b7983 */ /* 0x000ee20000100800 */
[----:B------:R-:W-:-:S03]  /*d750*/  ISETP.GE.AND P1, PT, R27, UR6, PT ;  /* 0x000000061b007c0c */ /* 0x000fc6000bf26270 */
[----:B--2---:R0:W-:Y:S04]  /*d760*/  STL [R1+0x84], R26 ;  /* 0x0000841a01007387 */ /* 0x0041e80000100800 */
[----:B0-----:R-:W2:Y:S04]  /*d770*/  LDL R26, [R1+0x5b0] ;  /* 0x0005b000011a7983 */ /* 0x001ea80000100800 */
[----:B------:R-:W2:Y:S01]  /*d780*/  LDL.LU R27, [R1+0xf48] ;  /* 0x000f4800011b7983 */ /* 0x000ea20000300800 */
[----:B---3--:R-:W-:-:S04]  /*d790*/  @!P0 LOP3.LUT R11, R11, R10, RZ, 0x3c, !PT ;  /* 0x0000000a0b0b8212 */ /* 0x008fc800078e3cff */
[----:B------:R-:W-:-:S04]  /*d7a0*/  @!P0 LOP3.LUT R10, R11, R10, RZ, 0x3c, !PT ;  /* 0x0000000a0b0a8212 */ /* 0x000fc800078e3cff */
[----:B------:R-:W-:Y:S01]  /*d7b0*/  @!P0 LOP3.LUT R11, R11, R10, RZ, 0x3c, !PT ;  /* 0x0000000a0b0b8212 */ /* 0x000fe200078e3cff */
[----:B------:R-:W0:Y:S01]  /*d7c0*/  S2R R29, SR_TID.X ;  /* 0x00000000001d7919 */ /* 0x000e220000002100 */
[----:B--2---:R-:W-:-:S06]  /*d7d0*/  PRMT R27, RZ, 0x7610, R27 ;  /* 0x00007610ff1b7816 */ /* 0x004fcc000000001b */
[----:B------:R-:W2:Y:S01]  /*d7e0*/  @!P0 LDG.E.U16 R27, [R10.64] ;  /* 0x000000080a1b8981 */ /* 0x000ea2000c1e1500 */
[----:B0-----:R-:W-:-:S04]  /*d7f0*/  SHF.R.U32.HI R29, RZ, 0x5, R29 ;  /* 0x00000005ff1d7819 */ /* 0x001fc8000001161d */
[----:B------:R-:W-:Y:S01]  /*d800*/  SGXT.U32 R29, R29, 0x1 ;  /* 0x000000011d1d781a */ /* 0x000fe20000000000 */
[----:B--2---:R0:W-:Y:S04]  /*d810*/  STL [R1], R27 ;  /* 0x0000001b01007387 */ /* 0x0041e80000100800 */
        /* <DEDUP_REMOVED lines=12> */
[----:B------:R-:W2:Y:S04]  /*d8e0*/  LDL R10, [R1+0x5bc] ;  /* 0x0005bc00010a7983 */ /* 0x000ea80000100800 */
[----:B------:R-:W2:Y:S01]  /*d8f0*/  LDL R11, [R1+0x5c0] ;  /* 0x0005c000010b7983 */ /* 0x000ea20000100800 */
[----:B0-----:R-:W-:-:S04]  /*d900*/  SHF.R.U32.HI R29, RZ, 0x5, R29 ;  /* 0x00000005ff1d7819 */ /* 0x001fc8000001161d */
[----:B------:R-:W-:-:S04]  /*d910*/  SGXT.U32 R29, R29, 0x1 ;  /* 0x000000011d1d781a */ /* 0x000fc80000000000 */
[----:B------:R-:W-:Y:S02]  /*d920*/  LOP3.LUT R29, R29, 0x6a, RZ, 0xfc, !PT ;  /* 0x0000006a1d1d7812 */ /* 0x000fe400078efcff */
[----:B------:R-:W-:Y:S02]  /*d930*/  PRMT R15, RZ, 0x7610, R15 ;  /* 0x00007610ff0f7816 */ /* 0x000fe4000000000f */
[----:B------:R-:W-:Y:S02]  /*d940*/  ISETP.GE.AND P1, PT, R29, UR6, PT ;  /* 0x000000061d007c0c */ /* 0x000fe4000bf26270 */
[----:B------:R-:W3:Y:S01]  /*d950*/  LDL.LU R29, [R1+0xf40] ;  /* 0x000f4000011d7983 */ /* 0x000ee20000300800 */
[----:B--2---:R-:W-:-:S04]  /*d960*/  @!P0 LOP3.LUT R11, R11, R10, RZ, 0x3c, !PT ;  /* 0x0000000a0b0b8212 */ /* 0x004fc800078e3cff */
[----:B------:R-:W-:-:S04]  /*d970*/  @!P0 LOP3.LUT R10, R11, R10, RZ, 0x3c, !PT ;  /* 0x0000000a0b0a8212 */ /* 0x000fc800078e3cff */
[----:B------:R-:W-:-:S05]  /*d980*/  @!P0 LOP3.LUT R11, R11, R10, RZ, 0x3c, !PT ;  /* 0x0000000a0b0b8212 */ /* 0x000fca00078e3cff */
[----:B------:R0:W2:Y:S04]  /*d990*/  @!P0 LDG.E.U16 R15, [R10.64] ;  /* 0x000000080a0f8981 */ /* 0x0000a8000c1e1500 */
[----:B0-----:R-:W2:Y:S01]  /*d9a0*/  LDL R11, [R1+0x5ac] ;  /* 0x0005ac00010b7983 */ /* 0x001ea20000100800 */
[----:B---3--:R-:W-:Y:S01]  /*d9b0*/  PRMT R29, RZ, 0x7610, R29 ;  /* 0x00007610ff1d7816 */ /* 0x008fe2000000001d */
[----:B------:R-:W-:Y:S02]  /*d9c0*/  @!P1 IMAD.MOV.U32 R10, RZ, RZ, R26 ;  /* 0x000000ffff0a9224 */ /* 0x000fe400078e001a */
[----:B-1----:R-:W0:Y:S02]  /*d9d0*/  S2R R27, SR_TID.X ;  /* 0x00000000001b7919 */ /* 0x002e240000002100 */
[----:B0-----:R-:W-:-:S04]  /*d9e0*/  SHF.R.U32.HI R27, RZ, 0x5, R27 ;  /* 0x00000005ff1b7819 */ /* 0x001fc8000001161b */
[----:B------:R-:W-:-:S04]  /*d9f0*/  SGXT.U32 R27, R27, 0x1 ;  /* 0x000000011b1b781a */ /* 0x000fc80000000000 */
[----:B------:R-:W-:Y:S01]  /*da00*/  LOP3.LUT R27, R27, 0x6c, RZ, 0xfc, !PT ;  /* 0x0000006c1b1b7812 */ /* 0x000fe200078efcff */
[----:B--2---:R0:W2:Y:S03]  /*da10*/  @!P1 LDG.E.U16 R29, [R10.64] ;  /* 0x000000080a1d9981 */ /* 0x0040a6000c1e1500 */
[----:B------:R-:W-:Y:S02]  /*da20*/  ISETP.GE.AND P0, PT, R27, UR6, PT ;  /* 0x000000061b007c0c */ /* 0x000fe4000bf06270 */
[----:B------:R-:W1:Y:S04]  /*da30*/  S2R R27, SR_TID.X ;  /* 0x00000000001b7919 */ /* 0x000e680000002100 */
[----:B------:R3:W-:Y:S04]  /*da40*/  STL [R1+0x7c], R15 ;  /* 0x00007c0f01007387 */ /* 0x0007e80000100800 */
[----:B0-----:R-:W4:Y:S04]  /*da50*/  LDL R10, [R1+0x5a4] ;  /* 0x0005a400010a7983 */ /* 0x001f280000100800 */
[----:B------:R-:W4:Y:S04]  /*da60*/  LDL R11, [R1+0x5a8] ;  /* 0x0005a800010b7983 */ /* 0x000f280000100800 */
[----:B---3--:R-:W3:Y:S01]  /*da70*/  LDL R15, [R1+0x590] ;  /* 0x00059000010f7983 */ /* 0x008ee20000100800 */
[----:B-1----:R-:W-:-:S04]  /*da80*/  SHF.R.U32.HI R27, RZ, 0x5, R27 ;  /* 0x00000005ff1b7819 */ /* 0x002fc8000001161b */
[----:B------:R-:W-:-:S04]  /*da90*/  SGXT.U32 R27, R27, 0x1 ;  /* 0x000000011b1b781a */ /* 0x000fc80000000000 */
[----:B------:R-:W-:-:S04]  /*daa0*/  LOP3.LUT R27, R27, 0x72, RZ, 0xfc, !PT ;  /* 0x000000721b1b7812 */ /* 0x000fc800078efcff */
[----:B------:R-:W-:Y:S01]  /*dab0*/  ISETP.GE.AND P1, PT, R27, UR6, PT ;  /* 0x000000061b007c0c */ /* 0x000fe2000bf26270 */
[----:B--2---:R-:W-:Y:S04]  /*dac0*/  STL [R1+0xf00], R29 ;  /* 0x000f001d01007387 */ /* 0x004fe80000100800 */
[----:B------:R-:W-:Y:S04]  /*dad0*/  STL [R1+0xf04], R29 ;  /* 0x000f041d01007387 */ /* 0x000fe80000100800 */
[----:B------:R-:W-:Y:S04]  /*dae0*/  STL [R1+0xf08], R29 ;  /* 0x000f081d01007387 */ /* 0x000fe80000100800 */
[----:B------:R-:W-:Y:S04]  /*daf0*/  STL [R1+0xf18], R29 ;  /* 0x000f181d01007387 */ /* 0x000fe80000100800 */
[----:B------:R-:W2:Y:S01]  /*db00*/  LDL.LU R27, [R1+0xf3c] ;  /* 0x000f3c00011b7983 */ /* 0x000ea20000300800 */
[----:B----4-:R-:W-:-:S04]  /*db10*/  @!P0 LOP3.LUT R11, R11, R10, RZ, 0x3c, !PT ;  /* 0x0000000a0b0b8212 */ /* 0x010fc800078e3cff */
[----:B------:R-:W-:-:S04]  /*db20*/  @!P0 LOP3.LUT R10, R11, R10, RZ, 0x3c, !PT ;  /* 0x0000000a0b0a8212 */ /* 0x000fc800078e3cff */
[----:B------:R-:W-:Y:S02]  /*db30*/  @!P0 LOP3.LUT R11, R11, R10, RZ, 0x3c, !PT ;  /* 0x0000000a0b0b8212 */ /* 0x000fe400078e3cff */
[----:B--2---:R-:W-:-:S06]  /*db40*/  PRMT R27, RZ, 0x7610, R27 ;  /* 0x00007610ff1b7816 */ /* 0x004fcc000000001b */
[----:B------:R-:W2:Y:S04]  /*db50*/  @!P0 LDG.E.U16 R27, [R10.64] ;  /* 0x000000080a1b8981 */ /* 0x000ea8000c1e1500 */
[----:B------:R-:W0:Y:S04]  /*db60*/  S2R R26, SR_TID.X ;  /* 0x00000000001a7919 */ /* 0x000e280000002100 */
[----:B--2---:R1:W-:Y:S04]  /*db70*/  STL [R1+0x1c], R27 ;  /* 0x00001c1b01007387 */ /* 0x0043e80000100800 */
[----:B-1----:R-:W2:Y:S04]  /*db80*/  LDL.LU R27, [R1+0xf38] ;  /* 0x000f3800011b7983 */ /* 0x002ea80000300800 */
[----:B------:R-:W4:Y:S01]  /*db90*/  LDL R11, [R1+0x58c] ;  /* 0x00058c00010b7983 */ /* 0x000f220000100800 */
[----:B0-----:R-:W-:-:S04]  /*dba0*/  SHF.R.U32.HI R26, RZ, 0x5, R26 ;  /* 0x00000005ff1a7819 */ /* 0x001fc8000001161a */
[----:B------:R-:W-:-:S04]  /*dbb0*/  SGXT.U32 R26, R26, 0x1 ;  /* 0x000000011a1a781a */ /* 0x000fc80000000000 */
[----:B------:R-:W-:-:S04]  /*dbc0*/  LOP3.LUT R10, R26, 0x7a, RZ, 0xfc, !PT ;  /* 0x0000007a1a0a7812 */ /* 0x000fc800078efcff */
[----:B------:R-:W-:Y:S01]  /*dbd0*/  ISETP.GE.AND P2, PT, R10, UR6, PT ;  /* 0x000000060a007c0c */ /* 0x000fe2000bf46270 */
[----:B---3--:R-:W-:Y:S01]  /*dbe0*/  @!P1 IMAD.MOV.U32 R10, RZ, RZ, R15 ;  /* 0x000000ffff0a9224 */ /* 0x008fe200078e000f */
[----:B------:R-:W0:Y:S01]  /*dbf0*/  S2R R26, SR_TID.X ;  /* 0x00000000001a7919 */ /* 0x000e220000002100 */
[----:B--2---:R-:W-:-:S06]  /*dc00*/  PRMT R27, RZ, 0x7610, R27 ;  /* 0x00007610ff1b7816 */ /* 0x004fcc000000001b */
[----:B----4-:R1:W2:Y:S01]  /*dc10*/  @!P1 LDG.E.U16 R27, [R10.64] ;  /* 0x000000080a1b9981 */ /* 0x0102a2000c1e1500 */
[----:B0-----:R-:W-:-:S04]  /*dc20*/  SHF.R.U32.HI R26, RZ, 0x5, R26 ;  /* 0x00000005ff1a7819 */ /* 0x001fc8000001161a */
[----:B------:R-:W-:-:S04]  /*dc30*/  SGXT.U32 R26, R26, 0x1 ;  /* 0x000000011a1a781a */ /* 0x000fc80000000000 */
[----:B------:R-:W-:Y:S01]  /*dc40*/  LOP3.LUT R26, R26, 0x6e, RZ, 0xfc, !PT ;  /* 0x0000006e1a1a7812 */ /* 0x000fe200078efcff */
[----:B-1----:R-:W3:Y:S04]  /*dc50*/  LDL R10, [R1+0x56c] ;  /* 0x00056c00010a7983 */ /* 0x002ee80000100800 */
[----:B------:R-:W3:Y:S01]  /*dc60*/  LDL R11, [R1+0x570] ;  /* 0x00057000010b7983 */ /* 0x000ee20000100800 */
[----:B------:R-:W-:-:S03]  /*dc70*/  ISETP.GE.AND P0, PT, R26, UR6, PT ;  /* 0x000000061a007c0c */ /* 0x000fc6000bf06270 */
[----:B------:R-:W0:Y:S04]  /*dc80*/  S2R R15, SR_TID.X ;  /* 0x00000000000f7919 */ /* 0x000e280000002100 */
[----:B--2---:R1:W-:Y:S04]  /*dc90*/  STL [R1+0xf1c], R27 ;  /* 0x000f1c1b01007387 */ /* 0x0043e80000100800 */
[----:B------:R-:W2:Y:S01]  /*dca0*/  LDL.LU R26, [R1+0xf34] ;  /* 0x000f3400011a7983 */ /* 0x000ea20000300800 */
[----:B0-----:R-:W-:Y:S02]  /*dcb0*/  SHF.R.U32.HI R15, RZ, 0x5, R15 ;  /* 0x00000005ff0f7819 */ /* 0x001fe4000001160f */
[----:B---3--:R-:W-:-:S04]  /*dcc0*/  @!P2 LOP3.LUT R11, R11, R10, RZ, 0x3c, !PT ;  /* 0x0000000a0b0ba212 */ /* 0x008fc800078e3cff */
[----:B------:R-:W-:-:S04]  /*dcd0*/  @!P2 LOP3.LUT R10, R11, R10, RZ, 0x3c, !PT ;  /* 0x0000000a0b0aa212 */ /* 0x000fc800078e3cff */
[----:B------:R-:W-:Y:S02]  /*dce0*/  @!P2 LOP3.LUT R11, R11, R10, RZ, 0x3c, !PT ;  /* 0x0000000a0b0ba212 */ /* 0x000fe400078e3cff */
[----:B------:R-:W-:-:S04]  /*dcf0*/  SGXT.U32 R15, R15, 0x1 ;  /* 0x000000010f0f781a */ /* 0x000fc80000000000 */
[----:B------:R-:W-:-:S04]  /*dd00*/  LOP3.LUT R15, R15, 0x74, RZ, 0xfc, !PT ;  /* 0x000000740f0f7812 */ /* 0x000fc800078efcff */
[----:B------:R-:W-:Y:S02]  /*dd10*/  ISETP.GE.AND P1, PT, R15, UR6, PT ;  /* 0x000000060f007c0c */ /* 0x000fe4000bf26270 */
[----:B--2---:R-:W-:-:S06]  /*dd20*/  PRMT R26, RZ, 0x7610, R26 ;  /* 0x00007610ff1a7816 */ /* 0x004fcc000000001a */
[----:B------:R0:W2:Y:S04]  /*dd30*/  @!P2 LDG.E.U16 R26, [R10.64] ;  /* 0x000000080a1aa981 */ /* 0x0000a8000c1e1500 */
[----:B0-----:R-:W3:Y:S04]  /*dd40*/  LDL R10, [R1+0x59c] ;  /* 0x00059c00010a7983 */ /* 0x001ee80000100800 */
[----:B------:R-:W3:Y:S04]  /*dd50*/  LDL R11, [R1+0x5a0] ;  /* 0x0005a000010b7983 */ /* 0x000ee80000100800 */
[----:B------:R-:W4:Y:S01]  /*dd60*/  LDL.LU R15, [R1+0xf30] ;  /* 0x000f3000010f7983 */ /* 0x000f220000300800 */
[----:B---3--:R-:W-:-:S04]  /*dd70*/  @!P0 LOP3.LUT R11, R11, R10, RZ, 0x3c, !PT ;  /* 0x0000000a0b0b8212 */ /* 0x008fc800078e3cff */
[C---:B------:R-:W-:Y:S02]  /*dd80*/  @!P0 LOP3.LUT R10, R11.reuse, R10, RZ, 0x3c, !PT ;  /* 0x0000000a0b0a8212 */ /* 0x040fe400078e3cff */
[----:B----4-:R-:W-:Y:S02]  /*dd90*/  PRMT R15, RZ, 0x7610, R15 ;  /* 0x00007610ff0f7816 */ /* 0x010fe4000000000f */
[----:B------:R-:W-:-:S05]  /*dda0*/  @!P0 LOP3.LUT R11, R11, R10, RZ, 0x3c, !PT ;  /* 0x0000000a0b0b8212 */ /* 0x000fca00078e3cff */
[----:B------:R0:W3:Y:S04]  /*ddb0*/  @!P0 LDG.E.U16 R15, [R10.64] ;  /* 0x000000080a0f8981 */ /* 0x0000e8000c1e1500 */
[----:B0-----:R-:W4:Y:S04]  /*ddc0*/  LDL R10, [R1+0x584] ;  /* 0x00058400010a7983 */ /* 0x001f280000100800 */
[----:B------:R-:W4:Y:S01]  /*ddd0*/  LDL R11, [R1+0x588] ;  /* 0x00058800010b7983 */ /* 0x000f220000100800 */
[----:B-1----:R-:W-:Y:S02]  /*dde0*/  PRMT R27, RZ, 0x7610, R27 ;  /* 0x00007610ff1b7816 */ /* 0x002fe4000000001b */
[----:B----4-:R-:W-:-:S04]  /*ddf0*/  @!P1 LOP3.LUT R11, R11, R10, RZ, 0x3c, !PT ;  /* 0x0000000a0b0b9212 */ /* 0x010fc800078e3cff */
[----:B------:R-:W-:-:S04]  /*de00*/  @!P1 LOP3.LUT R10, R11, R10, RZ, 0x3c, !PT ;  /* 0x0000000a0b0a9212 */ /* 0x000fc800078e3cff */
[----:B------:R-:W-:-:S05]  /*de10*/  @!P1 LOP3.LUT R11, R11, R10, RZ, 0x3c, !PT ;  /* 0x0000000a0b0b9212 */ /* 0x000fca00078e3cff */
[----:B------:R-:W4:Y:S01]  /*de20*/  @!P1 LDG.E.U16 R27, [R10.64] ;  /* 0x000000080a1b9981 */ /* 0x000f22000c1e1500 */
[----:B------:R-:W-:-:S04]  /*de30*/  SHF.R.U32.HI R14, RZ, 0x5, R14 ;  /* 0x00000005ff0e7819 */ /* 0x000fc8000001160e */
[----:B------:R-:W-:-:S04]  /*de40*/  SGXT.U32 R14, R14, 0x1 ;  /* 0x000000010e0e781a */ /* 0x000fc80000000000 */
[----:B------:R-:W-:Y:S01]  /*de50*/  LOP3.LUT R14, R14, 0x76, RZ, 0xfc, !PT ;  /* 0x000000760e0e7812 */ /* 0x000fe200078efcff */
[----:B---3--:R0:W-:Y:S03]  /*de60*/  STL [R1+0x54], R15 ;  /* 0x0000540f01007387 */ /* 0x0081e60000100800 */
[----:B------:R-:W-:Y:S02]  /*de70*/  ISETP.GE.AND P0, PT, R14, UR6, PT ;  /* 0x000000060e007c0c */ /* 0x000fe4000bf06270 */
[----:B------:R-:W3:Y:S04]  /*de80*/  LDL R14, [R1+0x560] ;  /* 0x00056000010e7983 */ /* 0x000ee80000100800 */
[----:B0-----:R-:W3:Y:S04]  /*de90*/  LDL R15, [R1+0x55c] ;  /* 0x00055c00010f7983 */ /* 0x001ee80000100800 */
[----:B----4-:R-:W-:Y:S04]  /*dea0*/  STL [R1+0x10], R27 ;  /* 0x0000101b01007387 */ /* 0x010fe80000100800 */
[----:B------:R-:W4:Y:S04]  /*deb0*/  LDL R10, [R1+0x57c] ;  /* 0x00057c00010a7983 */ /* 0x000f280000100800 */
[----:B------:R-:W4:Y:S01]  /*dec0*/  LDL R11, [R1+0x580] ;  /* 0x00058000010b7983 */ /* 0x000f220000100800 */
[----:B------:R-:W-:-:S02]  /*ded0*/  PRMT R18, RZ, 0x7610, R18 ;  /* 0x00007610ff127816 */ /* 0x000fc40000000012 */
[----:B----4-:R-:W-:-:S04]  /*dee0*/  @!P0 LOP3.LUT R11, R11, R10, RZ, 0x3c, !PT ;  /* 0x0000000a0b0b8212 */ /* 0x010fc800078e3cff */
[----:B------:R-:W-:-:S04]  /*def0*/  @!P0 LOP3.LUT R10, R11, R10, RZ, 0x3c, !PT ;  /* 0x0000000a0b0a8212 */ /* 0x000fc800078e3cff */
[----:B------:R-:W-:-:S05]  /*df00*/  @!P0 LOP3.LUT R11, R11, R10, RZ, 0x3c, !PT ;  /* 0x0000000a0b0b8212 */ /* 0x000fca00078e3cff */
[----:B------:R-:W4:Y:S01]  /*df10*/  @!P0 LDG.E.U16 R18, [R10.64] ;  /* 0x000000080a128981 */ /* 0x000f22000c1e1500 */
[----:B------:R-:W-:-:S04]  /*df20*/  LOP3.LUT R17, R17, 0x7c, RZ, 0xfc, !PT ;  /* 0x0000007c11117812 */ /* 0x000fc800078efcff */
[----:B------:R-:W-:Y:S02]  /*df30*/  ISETP.GE.AND P1, PT, R17, UR6, PT ;  /* 0x0000000611007c0c */ /* 0x000fe4000bf26270 */
[----:B------:R-:W2:Y:S04]  /*df40*/  LDL.LU R17, [R1+0xf2c] ;  /* 0x000f2c0001117983 */ /* 0x000ea80000300800 */
[----:B----4-:R0:W-:Y:S04]  /*df50*/  STL [R1+0x50], R18 ;  /* 0x0000501201007387 */ /* 0x0101e80000100800 */
[----:B0-----:R-:W4:Y:S04]  /*df60*/  LDL.LU R18, [R1+0xf28] ;  /* 0x000f280001127983 */ /* 0x001f280000300800 */
        /* <DEDUP_REMOVED lines=9> */
[----:B------:R-:W-:-:S04]  /*e000*/  SGXT.U32 R27, R27, 0x1 ;  /* 0x000000011b1b781a */ /* 0x000fc80000000000 */
[----:B------:R-:W-:-:S04]  /*e010*/  LOP3.LUT R27, R27, 0x7e, RZ, 0xfc, !PT ;  /* 0x0000007e1b1b7812 */ /* 0x000fc800078efcff */
[----:B------:R-:W-:Y:S02]  /*e020*/  ISETP.GE.AND P0, PT, R27, UR6, PT ;  /* 0x000000061b007c0c */ /* 0x000fe4000bf06270 */
[----:B-1----:R-:W-:-:S11]  /*e030*/  PRMT R11, RZ, 0x7610, R11 ;  /* 0x00007610ff0b7816 */ /* 0x002fd6000000000b */
[----:B---3--:R0:W3:Y:S04]  /*e040*/  @!P0 LDG.E.U16 R11, [R14.64] ;  /* 0x000000080e0b8981 */ /* 0x0080e8000c1e1500 */
[----:B------:R-:W1:Y:S04]  /*e050*/  S2R R27, SR_TID.X ;  /* 0x00000000001b7919 */ /* 0x000e680000002100 */
[----:B--2---:R-:W-:Y:S04]  /*e060*/  STL [R1+0xec4], R2 ;  /* 0x000ec40201007387 */ /* 0x004fe80000100800 */
[----:B------:R-:W-:Y:S04]  /*e070*/  STL [R1+0xec8], R2 ;  /* 0x000ec80201007387 */ /* 0x000fe80000100800 */
[----:B------:R-:W-:Y:S04]  /*e080*/  STL [R1+0xefc], R2 ;  /* 0x000efc0201007387 */ /* 0x000fe80000100800 */
[----:B0-----:R-:W2:Y:S04]  /*e090*/  LDL R14, [R1+0x7a0] ;  /* 0x0007a000010e7983 */ /* 0x001ea80000100800 */
[----:B------:R-:W2:Y:S01]  /*e0a0*/  LDL R15, [R1+0x7ac] ;  /* 0x0007ac00010f7983 */ /* 0x000ea20000100800 */
[----:B-1----:R-:W-:-:S04]  /*e0b0*/  LOP3.LUT R27, R27, 0x3f, RZ, 0xc0, !PT ;  /* 0x0000003f1b1b7812 */ /* 0x002fc800078ec0ff */
[----:B------:R-:W-:Y:S02]  /*e0c0*/  ISETP.GE.AND P1, PT, R27, UR6, PT ;  /* 0x000000061b007c0c */ /* 0x000fe4000bf26270 */
[----:B------:R-:W-:Y:S01]  /*e0d0*/  PRMT R19, RZ, 0x7610, R19 ;  /* 0x00007610ff137816 */ /* 0x000fe20000000013 */
[----:B------:R-:W-:Y:S10]  /*e0e0*/  BAR.SYNC.DEFER_BLOCKING 0x0 ;  /* 0x0000000000007b1d */ /* 0x000ff40000010000 */
[----:B--2---:R-:W-:-:S04]  /*e0f0*/  @!P1 LOP3.LUT R15, R15, R14, RZ, 0x3c, !PT ;  /* 0x0000000e0f0f9212 */ /* 0x004fc800078e3cff */
[----:B------:R-:W-:-:S04]  /*e100*/  @!P1 LOP3.LUT R14, R15, R14, RZ, 0x3c, !PT ;  /* 0x0000000e0f0e9212 */ /* 0x000fc800078e3cff */
[----:B------:R-:W-:-:S05]  /*e110*/  @!P1 LOP3.LUT R15, R15, R14, RZ, 0x3c, !PT ;  /* 0x0000000e0f0f9212 */ /* 0x000fca00078e3cff */
[----:B------:R-:W2:Y:S04]  /*e120*/  @!P1 LDG.E.U16 R19, [R14.64] ;  /* 0x000000080e139981 */ /* 0x000ea8000c1e1500 */
[----:B---3--:R-:W-:Y:S04]  /*e130*/  STL [R1+0xe7c], R11 ;  /* 0x000e7c0b01007387 */ /* 0x008fe80000100800 */
[----:B------:R-:W-:Y:S04]  /*e140*/  STL [R1+0xe80], R11 ;  /* 0x000e800b01007387 */ /* 0x000fe80000100800 */
[----:B--2---:R0:W-:Y:S04]  /*e150*/  STL [R1+0x1b0], R19 ;  /* 0x0001b01301007387 */ /* 0x0041e80000100800 */
[----:B0-----:R-:W2:Y:S04]  /*e160*/  LDL.LU R19, [R1+0xf24] ;  /* 0x000f240001137983 */ /* 0x001ea80000300800 */
[----:B------:R-:W3:Y:S04]  /*e170*/  LDL R14, [R1+0x554] ;  /* 0x00055400010e7983 */ /* 0x000ee80000100800 */
[----:B------:R-:W3:Y:S01]  /*e180*/  LDL R15, [R1+0x558] ;  /* 0x00055800010f7983 */ /* 0x000ee20000100800 */
[----:B------:R-:W-:-:S02]  /*e190*/  PRMT R10, RZ, 0x7610, R10 ;  /* 0x00007610ff0a7816 */ /* 0x000fc4000000000a */
[----:B------:R-:W-:Y:S02]  /*e1a0*/  LOP3.LUT R27, R27, 0x40, RZ, 0xfc, !PT ;  /* 0x000000401b1b7812 */ /* 0x000fe400078efcff */
[----:B---3--:R-:W-:-:S04]  /*e1b0*/  @!P1 LOP3.LUT R15, R15, R14, RZ, 0x3c, !PT ;  /* 0x0000000e0f0f9212 */ /* 0x008fc800078e3cff */
[----:B------:R-:W-:-:S04]  /*e1c0*/  @!P1 LOP3.LUT R14, R15, R14, RZ, 0x3c, !PT ;  /* 0x0000000e0f0e9212 */ /* 0x000fc800078e3cff */
[----:B------:R-:W-:-:S05]  /*e1d0*/  @!P1 LOP3.LUT R15, R15, R14, RZ, 0x3c, !PT ;  /* 0x0000000e0f0f9212 */ /* 0x000fca00078e3cff */
[----:B------:R0:W3:Y:S04]  /*e1e0*/  @!P1 LDG.E.U16 R10, [R14.64] ;  /* 0x000000080e0a9981 */ /* 0x0000e8000c1e1500 */
[----:B0-----:R-:W2:Y:S04]  /*e1f0*/  LDL R14, [R1+0x7a8] ;  /* 0x0007a800010e7983 */ /* 0x001ea80000100800 */
[----:B------:R-:W2:Y:S01]  /*e200*/  LDL R15, [R1+0x7b0] ;  /* 0x0007b000010f7983 */ /* 0x000ea20000100800 */
[----:B------:R-:W-:Y:S02]  /*e210*/  ISETP.GE.AND P0, PT, R27, UR6, PT ;  /* 0x000000061b007c0c */ /* 0x000fe4000bf06270 */
[----:B------:R-:W-:Y:S01]  /*e220*/  PRMT R28, RZ, 0x7610, R28 ;  /* 0x00007610ff1c7816 */ /* 0x000fe2000000001c */
[----:B------:R-:W3:Y:S10]  /*e230*/  LDL R27, [R1+0x4d8] ;  /* 0x0004d800011b7983 */ /* 0x000ef40000100800 */
[----:B--2---:R-:W-:-:S04]  /*e240*/  @!P0 LOP3.LUT R15, R15, R14, RZ, 0x3c, !PT ;  /* 0x0000000e0f0f8212 */ /* 0x004fc800078e3cff */
[----:B------:R-:W-:-:S04]  /*e250*/  @!P0 LOP3.LUT R14, R15, R14, RZ, 0x3c, !PT ;  /* 0x0000000e0f0e8212 */ /* 0x000fc800078e3cff */
[----:B------:R-:W-:-:S05]  /*e260*/  @!P0 LOP3.LUT R15, R15, R14, RZ, 0x3c, !PT ;  /* 0x0000000e0f0f8212 */ /* 0x000fca00078e3cff */
[----:B------:R-:W2:Y:S04]  /*e270*/  @!P0 LDG.E.U16 R28, [R14.64] ;  /* 0x000000080e1c8981 */ /* 0x000ea8000c1e1500 */
[----:B---3--:R-:W-:Y:S04]  /*e280*/  STL [R1+0xe84], R10 ;  /* 0x000e840a01007387 */ /* 0x008fe80000100800 */
[----:B------:R-:W-:Y:S04]  /*e290*/  STL [R1+0xe88], R10 ;  /* 0x000e880a01007387 */ /* 0x000fe80000100800 */
[----:B------:R-:W-:Y:S04]  /*e2a0*/  STL [R1+0xeec], R10 ;  /* 0x000eec0a01007387 */ /* 0x000fe80000100800 */
[----:B--2---:R0:W-:Y:S04]  /*e2b0*/  STL [R1+0x1ac], R28 ;  /* 0x0001ac1c01007387 */ /* 0x0041e80000100800 */
[----:B0-----:R-:W2:Y:S04]  /*e2c0*/  LDL.LU R28, [R1+0xf20] ;  /* 0x000f2000011c7983 */ /* 0x001ea80000300800 */
[----:B------:R-:W3:Y:S04]  /*e2d0*/  LDL R14, [R1+0x54c] ;  /* 0x00054c00010e7983 */ /* 0x000ee80000100800 */
[----:B------:R-:W3:Y:S01]  /*e2e0*/  LDL R15, [R1+0x550] ;  /* 0x00055000010f7983 */ /* 0x000ee20000100800 */
[----:B------:R-:W-:-:S02]  /*e2f0*/  PRMT R17, RZ, 0x7610, R17 ;  /* 0x00007610ff117816 */ /* 0x000fc40000000011 */
[----:B---3--:R-:W-:-:S04]  /*e300*/  @!P0 LOP3.LUT R15, R15, R14, RZ, 0x3c, !PT ;  /* 0x0000000e0f0f8212 */ /* 0x008fc800078e3cff */
[----:B------:R-:W-:-:S04]  /*e310*/  @!P0 LOP3.LUT R14, R15, R14, RZ, 0x3c, !PT ;  /* 0x0000000e0f0e8212 */ /* 0x000fc800078e3cff */
[----:B------:R-:W-:-:S05]  /*e320*/  @!P0 LOP3.LUT R15, R15, R14, RZ, 0x3c, !PT ;  /* 0x0000000e0f0f8212 */ /* 0x000fca00078e3cff */
[----:B------:R0:W3:Y:S04]  /*e330*/  @!P0 LDG.E.U16 R17, [R14.64] ;  /* 0x000000080e118981 */ /* 0x0000e8000c1e1500 */
[----:B0-----:R-:W2:Y:S01]  /*e340*/  LDL R15, [R1+0x4d4] ;  /* 0x0004d400010f7983 */ /* 0x001ea20000100800 */
[----:B----4-:R-:W-:Y:S01]  /*e350*/  PRMT R18, RZ, 0x7610, R18 ;  /* 0x00007610ff127816 */ /* 0x010fe20000000012 */
[----:B------:R-:W-:Y:S02]  /*e360*/  @!P1 IMAD.MOV.U32 R14, RZ, RZ, R27 ;  /* 0x000000ffff0e9224 */ /* 0x000fe400078e001b */
[----:B---3--:R-:W-:Y:S04]  /*e370*/  STL [R1+0xe8c], R17 ;  /* 0x000e8c1101007387 */ /* 0x008fe80000100800 */
[----:B------:R0:W-:Y:S01]  /*e380*/  STL [R1+0xef0], R17 ;  /* 0x000ef01101007387 */ /* 0x0001e20000100800 */
[----:B------:R-:W-:-:S03]  /*e390*/  PRMT R19, RZ, 0x7610, R19 ;  /* 0x00007610ff137816 */ /* 0x000fc60000000013 */
[----:B------:R-:W3:Y:S04]  /*e3a0*/  LDL R27, [R1+0x450] ;  /* 0x00045000011b7983 */ /* 0x000ee80000100800 */
[----:B--2---:R1:W2:Y:S04]  /*e3b0*/  @!P1 LDG.E.U16 R18, [R14.64] ;  /* 0x000000080e129981 */ /* 0x0042a8000c1e1500 */
[----:B0-----:R-:W4:Y:S04]  /*e3c0*/  LDL R17, [R1+0x4d0] ;  /* 0x0004d00001117983 */ /* 0x001f280000100800 */
[----:B-1----:R-:W3:Y:S04]  /*e3d0*/  LDL R15, [R1+0x4cc] ;  /* 0x0004cc00010f7983 */ /* 0x002ee80000100800 */
[----:B--2---:R-:W-:Y:S01]  /*e3e0*/  STL [R1+0xe90], R18 ;  /* 0x000e901201007387 */ /* 0x004fe20000100800 */
[----:B----4-:R-:W-:-:S03]  /*e3f0*/  @!P0 IMAD.MOV.U32 R14, RZ, RZ, R17 ;  /* 0x000000ffff0e8224 */ /* 0x010fc600078e0011 */
[----:B------:R-:W-:Y:S04]  /*e400*/  STL [R1+0xe94], R18 ;  /* 0x000e941201007387 */ /* 0x000fe80000100800 */
[----:B------:R-:W-:Y:S04]  /*e410*/  STL [R1+0xeb8], R18 ;  /* 0x000eb81201007387 */ /* 0x000fe80000100800 */
[----:B------:R-:W-:Y:S04]  /*e420*/  STL [R1+0xebc], R18 ;  /* 0x000ebc1201007387 */ /* 0x000fe80000100800 */
[----:B------:R-:W-:Y:S04]  /*e430*/  STL [R1+0xec0], R18 ;  /* 0x000ec01201007387 */ /* 0x000fe80000100800 */
[----:B---3--:R0:W2:Y:S01]  /*e440*/  @!P0 LDG.E.U16 R19, [R14.64] ;  /* 0x000000080e138981 */ /* 0x0080a2000c1e1500 */
[----:B------:R-:W-:-:S03]  /*e450*/  PRMT R28, RZ, 0x7610, R28 ;  /* 0x00007610ff1c7816 */ /* 0x000fc6000000001c */
[----:B------:R-:W3:Y:S04]  /*e460*/  LDL R17, [R1+0x3d8] ;  /* 0x0003d80001117983 */ /* 0x000ee80000100800 */
[----:B0-----:R-:W4:Y:S04]  /*e470*/  LDL R14, [R1+0x454] ;  /* 0x00045400010e7983 */ /* 0x001f280000100800 */
[----:B------:R-:W4:Y:S02]  /*e480*/  LDL R15, [R1+0x458] ;  /* 0x00045800010f7983 */ /* 0x000f240000100800 */
[----:B----4-:R-:W-:-:S04]  /*e490*/  @!P1 LOP3.LUT R15, R15, R14, RZ, 0x3c, !PT ;  /* 0x0000000e0f0f9212 */ /* 0x010fc800078e3cff */
[----:B------:R-:W-:-:S04]  /*e4a0*/  @!P1 LOP3.LUT R14, R15, R14, RZ, 0x3c, !PT ;  /* 0x0000000e0f0e9212 */ /* 0x000fc800078e3cff */
[----:B------:R-:W-:-:S05]  /*e4b0*/  @!P1 LOP3.LUT R15, R15, R14, RZ, 0x3c, !PT ;  /* 0x0000000e0f0f9212 */ /* 0x000fca00078e3cff */
[----:B------:R-:W4:Y:S04]  /*e4c0*/  @!P1 LDG.E.U16 R28, [R14.64] ;  /* 0x000000080e1c9981 */ /* 0x000f28000c1e1500 */
[----:B--2---:R-:W-:Y:S04]  /*e4d0*/  STL [R1+0xe98], R19 ;  /* 0x000e981301007387 */ /* 0x004fe80000100800 */
[----:B------:R-:W-:Y:S04]  /*e4e0*/  STL [R1+0xe9c], R19 ;  /* 0x000e9c1301007387 */ /* 0x000fe80000100800 */
[----:B------:R-:W-:Y:S04]  /*e4f0*/  STL [R1+0xed4], R19 ;  /* 0x000ed41301007387 */ /* 0x000fe80000100800 */
[----:B------:R0:W-:Y:S04]  /*e500*/  STL [R1+0xef8], R19 ;  /* 0x000ef81301007387 */ /* 0x0001e80000100800 */
[----:B----4-:R1:W-:Y:S04]  /*e510*/  STL [R1+0x4c], R28 ;  /* 0x00004c1c01007387 */ /* 0x0103e80000100800 */
[----:B------:R-:W2:Y:S01]  /*e520*/  LDL R15, [R1+0x44c] ;  /* 0x00044c00010f7983 */ /* 0x000ea20000100800 */
[----:B0-----:R-:W-:Y:S01]  /*e530*/  PRMT R19, RZ, 0x7610, R19 ;  /* 0x00007610ff137816 */ /* 0x001fe20000000013 */
[----:B------:R-:W-:Y:S01]  /*e540*/  @!P0 IMAD.MOV.U32 R14, RZ, RZ, R27 ;  /* 0x000000ffff0e8224 */ /* 0x000fe200078e001b */
[----:B------:R-:W-:Y:S01]  /*e550*/  PRMT R0, RZ, 0x7610, R0 ;  /* 0x00007610ff007816 */ /* 0x000fe20000000000 */
[----:B------:R-:W4:Y:S04]  /*e560*/  LDL R27, [R1+0x34c] ;  /* 0x00034c00011b7983 */ /* 0x000f280000100800 */
[----:B--2---:R0:W2:Y:S04]  /*e570*/  @!P0 LDG.E.U16 R19, [R14.64] ;  /* 0x000000080e138981 */ /* 0x0040a8000c1e1500 */
[----:B0-----:R-:W2:Y:S01]  /*e580*/  LDL R15, [R1+0x3d4] ;  /* 0x0003d400010f7983 */ /* 0x001ea20000100800 */
[----:B---3--:R-:W-:-:S03]  /*e590*/  @!P1 IMAD.MOV.U32 R14, RZ, RZ, R17 ;  /* 0x000000ffff0e9224 */ /* 0x008fc600078e0011 */
[----:B-1----:R-:W0:Y:S04]  /*e5a0*/  S2R R28, SR_TID.X ;  /* 0x00000000001c7919 */ /* 0x002e280000002100 */
[----:B--2---:R-:W2:Y:S01]  /*e5b0*/  @!P1 LDG.E.U16 R0, [R14.64] ;  /* 0x000000080e009981 */ /* 0x004ea2000c1e1500 */
[----:B0-----:R-:W-:-:S05]  /*e5c0*/  LOP3.LUT R28, R28, 0x3f, RZ, 0xc0, !PT ;  /* 0x0000003f1c1c7812 */ /* 0x001fca00078ec0ff */
[----:B------:R-:W-:Y:S01]  /*e5d0*/  IMAD.SHL.U32 R28, R28, 0x2, RZ ;  /* 0x000000021c1c7824 */ /* 0x000fe200078e00ff */
[----:B------:R0:W-:Y:S04]  /*e5e0*/  STL [R1+0x48], R19 ;  /* 0x0000481301007387 */ /* 0x0001e80000100800 */
[----:B------:R1:W-:Y:S04]  /*e5f0*/  STS.U16 [R28+0x4200], R13 ;  /* 0x0042000d1c007388 */ /* 0x0003e80000000400 */
[----:B------:R-:W3:Y:S04]  /*e600*/  LDL R17, [R1+0x2d4] ;  /* 0x0002d40001117983 */ /* 0x000ee80000100800 */
[----:B0-----:R-:W3:Y:S04]  /*e610*/  LDL R19, [R1+0x350] ;  /* 0x0003500001137983 */ /* 0x001ee80000100800 */
[----:B-1----:R-:W3:Y:S04]  /*e620*/  LDL R13, [R1+0x3d0] ;  /* 0x0003d000010d7983 */ /* 0x002ee80000100800 */
[----:B------:R0:W-:Y:S04]  /*e630*/  STS.U16 [R28+0x4400], R12 ;  /* 0x0044000c1c007388 */ /* 0x0001e80000000400 */
[----:B--2---:R1:W-:Y:S04]  /*e640*/  STL [R1+0x44], R0 ;  /* 0x0000440001007387 */ /* 0x0043e80000100800 */
[----:B0-----:R-:W3:Y:S04]  /*e650*/  LDL R12, [R1+0x3cc] ;  /* 0x0003cc00010c7983 */ /* 0x001ee80000100800 */
[----:B------:R0:W-:Y:S04]  /*e660*/  STS.U16 [R28+0x4000], R16 ;  /* 0x004000101c007388 */ /* 0x0001e80000000400 */
[----:B-1----:R-:W2:Y:S01]  /*e670*/  LDL R0, [R1+0x2d8] ;  /* 0x0002d80001007983 */ /* 0x002ea20000100800 */
[----:B0-----:R-:W-:-:S02]  /*e680*/  PRMT R28, RZ, 0x7610, R28 ;  /* 0x00007610ff1c7816 */ /* 0x001fc4000000001c */
[----:B---3--:R-:W-:-:S04]  /*e690*/  @!P0 LOP3.LUT R13, R13, R12, RZ, 0x3c, !PT ;  /* 0x0000000c0d0d8212 */ /* 0x008fc800078e3cff */
[----:B------:R-:W-:-:S04]  /*e6a0*/  @!P0 LOP3.LUT R12, R13, R12, RZ, 0x3c, !PT ;  /* 0x0000000c0d0c8212 */ /* 0x000fc800078e3cff */
[----:B------:R-:W-:-:S05]  /*e6b0*/  @!P0 LOP3.LUT R13, R13, R12, RZ, 0x3c, !PT ;  /* 0x0000000c0d0d8212 */ /* 0x000fca00078e3cff */
[----:B------:R-:W3:Y:S04]  /*e6c0*/  @!P0 LDG.E.U16 R28, [R12.64] ;  /* 0x000000080c1c8981 */ /* 0x000ee8000c1e1500 */
[----:B---3--:R0:W-:Y:S04]  /*e6d0*/  STL [R1+0x40], R28 ;  /* 0x0000401c01007387 */ /* 0x0081e80000100800 */
[----:B------:R-:W3:Y:S04]  /*e6e0*/  LDL R12, [R1+0x354] ;  /* 0x00035400010c7983 */ /* 0x000ee80000100800 */
[----:B------:R-:W3:Y:S04]  /*e6f0*/  LDL R13, [R1+0x358] ;  /* 0x00035800010d7983 */ /* 0x000ee80000100800 */
[----:B0-----:R-:W0:Y:S01]  /*e700*/  S2R R28, SR_TID.X ;  /* 0x00000000001c7919 */ /* 0x001e220000002100 */
[----:B------:R-:W-:-:S02]  /*e710*/  PRMT R29, RZ, 0x7610, R29 ;  /* 0x00007610ff1d7816 */ /* 0x000fc4000000001d */
[----:B0-----:R-:W-:-:S05]  /*e720*/  LOP3.LUT R28, R28, 0x3f, RZ, 0xc0, !PT ;  /* 0x0000003f1c1c7812 */ /* 0x001fca00078ec0ff */
[----:B------:R-:W-:-:S05]  /*e730*/  IMAD.SHL.U32 R28, R28, 0x2, RZ ;  /* 0x000000021c1c7824 */ /* 0x000fca00078e00ff */
[----:B------:R0:W-:Y:S02]  /*e740*/  STS.U16 [R28+0x4600], R9 ;  /* 0x004600091c007388 */ /* 0x0001e40000000400 */
[----:B0-----:R-:W-:Y:S02]  /*e750*/  PRMT R9, RZ, 0x7610, R9 ;  /* 0x00007610ff097816 */ /* 0x001fe40000000009 */
[----:B---3--:R-:W-:-:S04]  /*e760*/  @!P1 LOP3.LUT R13, R13, R12, RZ, 0x3c, !PT ;  /* 0x0000000c0d0d9212 */ /* 0x008fc800078e3cff */
[----:B------:R-:W-:-:S04]  /*e770*/  @!P1 LOP3.LUT R12, R13, R12, RZ, 0x3c, !PT ;  /* 0x0000000c0d0c9212 */ /* 0x000fc800078e3cff */
[----:B------:R-:W-:-:S05]  /*e780*/  @!P1 LOP3.LUT R13, R13, R12, RZ, 0x3c, !PT ;  /* 0x0000000c0d0d9212 */ /* 0x000fca00078e3cff */
[----:B------:R0:W3:Y:S02]  /*e790*/  @!P1 LDG.E.U16 R29, [R12.64] ;  /* 0x000000080c1d9981 */ /* 0x0000e4000c1e1500 */
[----:B0-----:R-:W-:Y:S02]  /*e7a0*/  @!P0 IMAD.MOV.U32 R12, RZ, RZ, R19 ;  /* 0x000000ffff0c8224 */ /* 0x001fe400078e0013 */
[----:B----4-:R-:W-:Y:S01]  /*e7b0*/  @!P0 IMAD.MOV.U32 R13, RZ, RZ, R27 ;  /* 0x000000ffff0d8224 */ /* 0x010fe200078e001b */
[----:B------:R-:W4:Y:S04]  /*e7c0*/  LDL R19, [R1+0x2d0] ;  /* 0x0002d00001137983 */ /* 0x000f280000100800 */
[----:B------:R0:W3:Y:S04]  /*e7d0*/  @!P0 LDG.E.U16 R9, [R12.64] ;  /* 0x000000080c098981 */ /* 0x0000e8000c1e1500 */
[----:B------:R-:W4:Y:S04]  /*e7e0*/  LDL R27, [R1+0x2cc] ;  /* 0x0002cc00011b7983 */ /* 0x000f280000100800 */
[----:B------:R1:W-:Y:S04]  /*e7f0*/  STS.U16 [R28+0x4800], R20 ;  /* 0x004800141c007388 */ /* 0x0003e80000000400 */
[----:B------:R2:W-:Y:S01]  /*e800*/  STS.U16 [R28+0x4a00], R8 ;  /* 0x004a00081c007388 */ /* 0x0005e20000000400 */
[----:B-1----:R-:W-:Y:S01]  /*e810*/  PRMT R20, RZ, 0x7610, R20 ;  /* 0x00007610ff147816 */ /* 0x002fe20000000014 */
[----:B--2---:R-:W-:Y:S01]  /*e820*/  @!P1 IMAD.MOV.U32 R8, RZ, RZ, R0 ;  /* 0x000000ffff089224 */ /* 0x004fe200078e0000 */
[----:B0-----:R-:W-:Y:S01]  /*e830*/  PRMT R12, RZ, 0x7610, R12 ;  /* 0x00007610ff0c7816 */ /* 0x001fe2000000000c */
[----:B---3--:R0:W-:Y:S04]  /*e840*/  STL [R1+0x38], R9 ;  /* 0x0000380901007387 */ /* 0x0081e80000100800 */
[----:B------:R-:W2:Y:S01]  /*e850*/  LDL R0, [R1+0x258] ;  /* 0x0002580001007983 */ /* 0x000ea20000100800 */
[----:B0-----:R-:W-:-:S03]  /*e860*/  @!P1 IMAD.MOV.U32 R9, RZ, RZ, R17 ;  /* 0x000000ffff099224 */ /* 0x001fc600078e0011 */
[----:B------:R-:W3:Y:S04]  /*e870*/  LDL R17, [R1+0x254] ;  /* 0x0002540001117983 */ /* 0x000ee80000100800 */
[----:B------:R4:W2:Y:S02]  /*e880*/  @!P1 LDG.E.U16 R20, [R8.64] ;  /* 0x0000000808149981 */ /* 0x0008a4000c1e1500 */
[----:B----4-:R-:W-:Y:S02]  /*e890*/  @!P0 IMAD.MOV.U32 R8, RZ, RZ, R19 ;  /* 0x000000ffff088224 */ /* 0x010fe400078e0013 */
[----:B------:R-:W-:-:S05]  /*e8a0*/  @!P0 IMAD.MOV.U32 R9, RZ, RZ, R27 ;  /* 0x000000ffff098224 */ /* 0x000fca00078e001b */
[----:B------:R-:W4:Y:S04]  /*e8b0*/  @!P0 LDG.E.U16 R12, [R8.64] ;  /* 0x00000008080c8981 */ /* 0x000f28000c1e1500 */
[----:B--2---:R-:W-:Y:S04]  /*e8c0*/  STL [R1+0xe64], R20 ;  /* 0x000e641401007387 */ /* 0x004fe80000100800 */
        /* <DEDUP_REMOVED lines=8> */
[----:B------:R-:W2:Y:S04]  /*e950*/  LDL R27, [R1+0x1c0] ;  /* 0x0001c000011b7983 */ /* 0x000ea80000100800 */
[----:B------:R-:W2:Y:S04]  /*e960*/  LDL R19, [R1+0x1c4] ;  /* 0x0001c40001137983 */ /* 0x000ea80000100800 */
[----:B0-----:R-:W2:Y:S04]  /*e970*/  LDL R29, [R1+0x250] ;  /* 0x00025000011d7983 */ /* 0x001ea80000100800 */
[----:B----4-:R-:W-:Y:S04]  /*e980*/  STL [R1+0xe68], R12 ;  /* 0x000e680c01007387 */ /* 0x010fe80000100800 */
[----:B------:R-:W-:Y:S04]  /*e990*/  STL [R1+0xea8], R12 ;  /* 0x000ea80c01007387 */ /* 0x000fe80000100800 */
[----:B------:R-:W-:Y:S04]  /*e9a0*/  STL [R1+0xeac], R12 ;  /* 0x000eac0c01007387 */ /* 0x000fe80000100800 */
[----:B------:R-:W-:Y:S04]  /*e9b0*/  STL [R1+0xeb0], R12 ;  /* 0x000eb00c01007387 */ /* 0x000fe80000100800 */
[----:B------:R-:W-:Y:S04]  /*e9c0*/  STL [R1+0xeb4], R12 ;  /* 0x000eb40c01007387 */ /* 0x000fe80000100800 */
[----:B------:R-:W-:Y:S04]  /*e9d0*/  STL [R1+0xee4], R12 ;  /* 0x000ee40c01007387 */ /* 0x000fe80000100800 */
[----:B------:R0:W-:Y:S04]  /*e9e0*/  STL [R1+0xee8], R12 ;  /* 0x000ee80c01007387 */ /* 0x0001e80000100800 */
[----:B0-----:R-:W4:Y:S01]  /*e9f0*/  LDL R12, [R1+0x24c] ;  /* 0x00024c00010c7983 */ /* 0x001f220000100800 */
[----:B------:R-:W-:Y:S01]  /*ea00*/  PRMT R13, RZ, 0x7610, R13 ;  /* 0x00007610ff0d7816 */ /* 0x000fe2000000000d */
[----:B------:R-:W-:-:S02]  /*ea10*/  @!P1 IMAD.MOV.U32 R8, RZ, RZ, R0 ;  /* 0x000000ffff089224 */ /* 0x000fc400078e0000 */
[----:B---3--:R-:W-:Y:S01]  /*ea20*/  @!P1 IMAD.MOV.U32 R9, RZ, RZ, R17 ;  /* 0x000000ffff099224 */ /* 0x008fe200078e0011 */
[----:B------:R-:W-:Y:S01]  /*ea30*/  PRMT R14, RZ, 0x7610, R14 ;  /* 0x00007610ff0e7816 */ /* 0x000fe2000000000e */
[----:B------:R-:W3:Y:S04]  /*ea40*/  LDL R17, [R1+0x1b8] ;  /* 0x0001b80001117983 */ /* 0x000ee80000100800 */
[----:B------:R2:W3:Y:S01]  /*ea50*/  @!P1 LDG.E.U16 R13, [R8.64] ;  /* 0x00000008080d9981 */ /* 0x0004e2000c1e1500 */
[----:B------:R-:W-:-:S03]  /*ea60*/  PRMT R15, RZ, 0x7610, R15 ;  /* 0x00007610ff0f7816 */ /* 0x000fc6000000000f */
[----:B------:R-:W3:Y:S01]  /*ea70*/  LDL R0, [R1+0x1bc] ;  /* 0x0001bc0001007983 */ /* 0x000ee20000100800 */
[----:B--2---:R-:W-:Y:S02]  /*ea80*/  @!P0 IMAD.MOV.U32 R8, RZ, RZ, R29 ;  /* 0x000000ffff088224 */ /* 0x004fe400078e001d */
[----:B----4-:R-:W-:-:S05]  /*ea90*/  @!P0 IMAD.MOV.U32 R9, RZ, RZ, R12 ;  /* 0x000000ffff098224 */ /* 0x010fca00078e000c */
[----:B------:R0:W2:Y:S02]  /*eaa0*/  @!P0 LDG.E.U16 R14, [R8.64] ;  /* 0x00000008080e8981 */ /* 0x0000a4000c1e1500 */
[----:B0-----:R-:W-:Y:S02]  /*eab0*/  @!P1 IMAD.MOV.U32 R8, RZ, RZ, R19 ;  /* 0x000000ffff089224 */ /* 0x001fe400078e0013 */
[----:B------:R-:W-:-:S05]  /*eac0*/  @!P1 IMAD.MOV.U32 R9, RZ, RZ, R27 ;  /* 0x000000ffff099224 */ /* 0x000fca00078e001b */
[----:B------:R0:W4:Y:S04]  /*ead0*/  @!P1 LDG.E.U16 R15, [R8.64] ;  /* 0x00000008080f9981 */ /* 0x000128000c1e1500 */
[----:B---3--:R-:W-:Y:S04]  /*eae0*/  STL [R1+0xe6c], R13 ;  /* 0x000e6c0d01007387 */ /* 0x008fe80000100800 */
[----:B------:R-:W-:Y:S04]  /*eaf0*/  STL [R1+0xef4], R13 ;  /* 0x000ef40d01007387 */ /* 0x000fe80000100800 */
[----:B------:R-:W3:Y:S04]  /*eb00*/  LDL R29, [R1+0x544] ;  /* 0x00054400011d7983 */ /* 0x000ee80000100800 */
[----:B------:R-:W3:Y:S01]  /*eb10*/  LDL R12, [R1+0x548] ;  /* 0x00054800010c7983 */ /* 0x000ee20000100800 */
[----:B------:R-:W-:Y:S01]  /*eb20*/  PRMT R16, RZ, 0x7610, R16 ;  /* 0x00007610ff107816 */ /* 0x000fe20000000010 */
[----:B0-----:R-:W-:-:S02]  /*eb30*/  @!P0 IMAD.MOV.U32 R8, RZ, RZ, R0 ;  /* 0x000000ffff088224 */ /* 0x001fc400078e0000 */
[----:B------:R-:W-:Y:S01]  /*eb40*/  @!P0 IMAD.MOV.U32 R9, RZ, RZ, R17 ;  /* 0x000000ffff098224 */ /* 0x000fe200078e0011 */
[----:B------:R0:W-:Y:S04]  /*eb50*/  STS.U16 [R28+0x5400], R7 ;  /* 0x005400071c007388 */ /* 0x0001e80000000400 */
[----:B------:R3:W3:Y:S04]  /*eb60*/  @!P0 LDG.E.U16 R16, [R8.64] ;  /* 0x0000000808108981 */ /* 0x0006e8000c1e1500 */
[----:B--2---:R-:W-:Y:S04]  /*eb70*/  STL [R1+0xe70], R14 ;  /* 0x000e700e01007387 */ /* 0x004fe80000100800 */
[----:B------:R-:W2:Y:S04]  /*eb80*/  LDL R19, [R1+0x540] ;  /* 0x0005400001137983 */ /* 0x000ea80000100800 */
[----:B----4-:R-:W-:Y:S04]  /*eb90*/  STL [R1+0xe74], R15 ;  /* 0x000e740f01007387 */ /* 0x010fe80000100800 */
[----:B0-----:R-:W4:Y:S04]  /*eba0*/  LDL R7, [R1+0x53c] ;  /* 0x00053c0001077983 */ /* 0x001f280000100800 */
[----:B------:R-:W4:Y:S04]  /*ebb0*/  LDL R17, [R1+0x4c4] ;  /* 0x0004c40001117983 */ /* 0x000f280000100800 */
[----:B------:R-:W4:Y:S01]  /*ebc0*/  LDL R0, [R1+0x4c8] ;  /* 0x0004c80001007983 */ /* 0x000f220000100800 */
[----:B---3--:R-:W-:-:S03]  /*ebd0*/  @!P1 IMAD.MOV.U32 R9, RZ, RZ, R29 ;  /* 0x000000ffff099224 */ /* 0x008fc600078e001d */
[----:B------:R0:W-:Y:S01]  /*ebe0*/  STS.U16 [R28+0x4c00], R21 ;  /* 0x004c00151c007388 */ /* 0x0001e20000000400 */
[----:B------:R-:W-:-:S03]  /*ebf0*/  @!P1 IMAD.MOV.U32 R8, RZ, RZ, R12 ;  /* 0x000000ffff089224 */ /* 0x000fc600078e000c */
[----:B------:R-:W-:Y:S04]  /*ec00*/  STS.U16 [R28+0x5800], R6 ;  /* 0x005800061c007388 */ /* 0x000fe80000000400 */
[----:B------:R-:W3:Y:S01]  /*ec10*/  LDL.LU R27, [R1+0x68] ;  /* 0x00006800011b7983 */ /* 0x000ee20000300800 */
[----:B0-----:R-:W-:-:S06]  /*ec20*/  PRMT R21, RZ, 0x7610, R21 ;  /* 0x00007610ff157816 */ /* 0x001fcc0000000015 */
[----:B------:R0:W3:Y:S04]  /*ec30*/  @!P1 LDG.E.U16 R21, [R8.64] ;  /* 0x0000000808159981 */ /* 0x0000e8000c1e1500 */
[----:B------:R-:W-:Y:S04]  /*ec40*/  STL [R1+0xe78], R16 ;  /* 0x000e781001007387 */ /* 0x000fe80000100800 */
[----:B------:R-:W3:Y:S01]  /*ec50*/  LDL R12, [R1+0x4c0] ;  /* 0x0004c000010c7983 */ /* 0x000ee20000100800 */
[----:B0-----:R-:W-:Y:S02]  /*ec60*/  PRMT R9, RZ, 0x7610, R9 ;  /* 0x00007610ff097816 */ /* 0x001fe40000000009 */
[----:B------:R-:W-:Y:S01]  /*ec70*/  PRMT R8, RZ, 0x7610, R8 ;  /* 0x00007610ff087816 */ /* 0x000fe20000000008 */
[----:B------:R-:W3:Y:S04]  /*ec80*/  LDL.LU R29, [R1+0x64] ;  /* 0x00006400011d7983 */ /* 0x000ee80000300800 */
[----:B------:R0:W-:Y:S04]  /*ec90*/  STS.U16 [R28+0x5a00], R5 ;  /* 0x005a00051c007388 */ /* 0x0001e80000000400 */
[----:B0-----:R-:W3:Y:S01]  /*eca0*/  LDL R5, [R1+0x4bc] ;  /* 0x0004bc0001057983 */ /* 0x001ee20000100800 */
[----:B--2---:R-:W-:-:S05]  /*ecb0*/  @!P0 IMAD.MOV.U32 R6, RZ, RZ, R19 ;  /* 0x000000ffff068224 */ /* 0x004fca00078e0013 */
[----:B----4-:R0:W2:Y:S02]  /*ecc0*/  @!P0 LDG.E.U16 R9, [R6.64] ;  /* 0x0000000806098981 */ /* 0x0100a4000c1e1500 */
[----:B0-----:R-:W-:Y:S02]  /*ecd0*/  @!P1 IMAD.MOV.U32 R6, RZ, RZ, R0 ;  /* 0x000000ffff069224 */ /* 0x001fe400078e0000 */
[----:B------:R-:W-:Y:S01]  /*ece0*/  @!P1 IMAD.MOV.U32 R7, RZ, RZ, R17 ;  /* 0x000000ffff079224 */ /* 0x000fe200078e0011 */
[----:B------:R3:W-:Y:S04]  /*ecf0*/  STS.U16 [R28+0x5c00], R4 ;  /* 0x005c00041c007388 */ /* 0x0007e80000000400 */
[----:B------:R0:W4:Y:S04]  /*ed00*/  @!P1 LDG.E.U16 R8, [R6.64] ;  /* 0x0000000806089981 */ /* 0x000128000c1e1500 */
[----:B------:R-:W2:Y:S04]  /*ed10*/  LDL.LU R0, [R1+0x5c] ;  /* 0x00005c0001007983 */ /* 0x000ea80000300800 */
[----:B------:R-:W2:Y:S01]  /*ed20*/  LDL.LU R19, [R1+0x58] ;  /* 0x0000580001137983 */ /* 0x000ea20000300800 */
[----:B0-----:R-:W-:Y:S01]  /*ed30*/  PRMT R7, RZ, 0x7610, R7 ;  /* 0x00007610ff077816 */ /* 0x001fe20000000007 */
[----:B---3--:R-:W-:-:S05]  /*ed40*/  @!P0 IMAD.MOV.U32 R4, RZ, RZ, R12 ;  /* 0x000000ffff048224 */ /* 0x008fca00078e000c */
[----:B------:R0:W3:Y:S04]  /*ed50*/  @!P0 LDG.E.U16 R7, [R4.64] ;  /* 0x0000000804078981 */ /* 0x0000e8000c1e1500 */
[----:B----4-:R-:W-:Y:S04]  /*ed60*/  STL [R1+0xe60], R8 ;  /* 0x000e600801007387 */ /* 0x010fe80000100800 */
[----:B0-----:R-:W4:Y:S04]  /*ed70*/  LDL R4, [R1+0x444] ;  /* 0x0004440001047983 */ /* 0x001f280000100800 */
[----:B------:R-:W4:Y:S01]  /*ed80*/  LDL R5, [R1+0x448] ;  /* 0x0004480001057983 */ /* 0x000f220000100800 */
[----:B------:R-:W-:-:S03]  /*ed90*/  PRMT R6, RZ, 0x7610, R6 ;  /* 0x00007610ff067816 */ /* 0x000fc60000000006 */
[----:B------:R-:W0:Y:S04]  /*eda0*/  S2R R17, SR_TID.X ;  /* 0x0000000000117919 */ /* 0x000e280000002100 */
[----:B------:R1:W-:Y:S04]  /*edb0*/  STS.U16 [R28+0x4e00], R22 ;  /* 0x004e00161c007388 */ /* 0x0003e80000000400 */
[----:B------:R-:W-:Y:S04]  /*edc0*/  STS.U16 [R28+0x5000], R23 ;  /* 0x005000171c007388 */ /* 0x000fe80000000400 */
[----:B------:R-:W-:Y:S04]  /*edd0*/  STS.U16 [R28+0x5200], R24 ;  /* 0x005200181c007388 */ /* 0x000fe80000000400 */
[----:B------:R-:W-:Y:S04]  /*ede0*/  STS.U16 [R28+0x5600], R25 ;  /* 0x005600191c007388 */ /* 0x000fe80000000400 */
[----:B------:R-:W-:Y:S04]  /*edf0*/  STS.U16 [R28+0x5e00], R3 ;  /* 0x005e00031c007388 */ /* 0x000fe80000000400 */
[----:B------:R-:W2:Y:S01]  /*ee00*/  LDL R12, [R1+0x3c0] ;  /* 0x0003c000010c7983 */ /* 0x000ea20000100800 */
[----:B----4-:R-:W-:-:S04]  /*ee10*/  @!P1 LOP3.LUT R5, R5, R4, RZ, 0x3c, !PT ;  /* 0x0000000405059212 */ /* 0x010fc800078e3cff */
[----:B------:R-:W-:-:S04]  /*ee20*/  @!P1 LOP3.LUT R4, R5, R4, RZ, 0x3c, !PT ;  /* 0x0000000405049212 */ /* 0x000fc800078e3cff */
[----:B------:R-:W-:-:S05]  /*ee30*/  @!P1 LOP3.LUT R5, R5, R4, RZ, 0x3c, !PT ;  /* 0x0000000405059212 */ /* 0x000fca00078e3cff */
[----:B------:R4:W2:Y:S04]  /*ee40*/  @!P1 LDG.E.U16 R6, [R4.64] ;  /* 0x0000000804069981 */ /* 0x0008a8000c1e1500 */
[----:B----4-:R-:W4:Y:S04]  /*ee50*/  LDL R4, [R1+0x43c] ;  /* 0x00043c0001047983 */ /* 0x010f280000100800 */
[----:B------:R-:W4:Y:S01]  /*ee60*/  LDL R5, [R1+0x440] ;  /* 0x0004400001057983 */ /* 0x000f220000100800 */
[----:B0-----:R-:W-:-:S05]  /*ee70*/  LOP3.LUT R17, R17, 0x3f, RZ, 0xc0, !PT ;  /* 0x0000003f11117812 */ /* 0x001fca00078ec0ff */
[----:B------:R-:W-:Y:S01]  /*ee80*/  IMAD.SHL.U32 R17, R17, 0x2, RZ ;  /* 0x0000000211117824 */ /* 0x000fe200078e00ff */
[----:B-1----:R-:W-:-:S04]  /*ee90*/  PRMT R22, RZ, 0x7610, R22 ;  /* 0x00007610ff167816 */ /* 0x002fc80000000016 */
[----:B------:R-:W-:-:S05]  /*eea0*/  LOP3.LUT R17, R17, 0x10, RZ, 0x3c, !PT ;  /* 0x0000001011117812 */ /* 0x000fca00078e3cff */
[----:B------:R0:W-:Y:S04]  /*eeb0*/  STS.U16 [R17+0x4080], R27 ;  /* 0x0040801b11007388 */ /* 0x0001e80000000400 */
[----:B0-----:R-:W2:Y:S01]  /*eec0*/  LDL.LU R27, [R1+0xf1c] ;  /* 0x000f1c00011b7983 */ /* 0x001ea20000300800 */
[----:B----4-:R-:W-:-:S04]  /*eed0*/  @!P0 LOP3.LUT R5, R5, R4, RZ, 0x3c, !PT ;  /* 0x0000000405058212 */ /* 0x010fc800078e3cff */
[----:B------:R-:W-:-:S04]  /*eee0*/  @!P0 LOP3.LUT R4, R5, R4, RZ, 0x3c, !PT ;  /* 0x0000000405048212 */ /* 0x000fc800078e3cff */
[----:B------:R-:W-:-:S05]  /*eef0*/  @!P0 LOP3.LUT R5, R5, R4, RZ, 0x3c, !PT ;  /* 0x0000000405058212 */ /* 0x000fca00078e3cff */
[----:B------:R0:W4:Y:S04]  /*ef00*/  @!P0 LDG.E.U16 R22, [R4.64] ;  /* 0x0000000804168981 */ /* 0x000128000c1e1500 */
[----:B0-----:R-:W2:Y:S04]  /*ef10*/  LDL R4, [R1+0x3c4] ;  /* 0x0003c40001047983 */ /* 0x001ea80000100800 */
[----:B------:R-:W2:Y:S01]  /*ef20*/  LDL R5, [R1+0x3c8] ;  /* 0x0003c80001057983 */ /* 0x000ea20000100800 */
[----:B------:R-:W-:-:S03]  /*ef30*/  PRMT R23, RZ, 0x7610, R23 ;  /* 0x00007610ff177816 */ /* 0x000fc60000000017 */
[----:B------:R0:W-:Y:S04]  /*ef40*/  STS.U16 [R17+0x4280], R29 ;  /* 0x0042801d11007388 */ /* 0x0001e80000000400 */
[----:B----4-:R-:W-:Y:S04]  /*ef50*/  STL [R1+0xe5c], R22 ;  /* 0x000e5c1601007387 */ /* 0x010fe80000100800 */
[----:B0-----:R-:W4:Y:S01]  /*ef60*/  LDL.LU R29, [R1+0xf18] ;  /* 0x000f1800011d7983 */ /* 0x001f220000300800 */
[----:B--2---:R-:W-:-:S04]  /*ef70*/  @!P1 LOP3.LUT R5, R5, R4, RZ, 0x3c, !PT ;  /* 0x0000000405059212 */ /* 0x004fc800078e3cff */
[----:B------:R-:W-:-:S04]  /*ef80*/  @!P1 LOP3.LUT R4, R5, R4, RZ, 0x3c, !PT ;  /* 0x0000000405049212 */ /* 0x000fc800078e3cff */
[----:B------:R-:W-:-:S05]  /*ef90*/  @!P1 LOP3.LUT R5, R5, R4, RZ, 0x3c, !PT ;  /* 0x0000000405059212 */ /* 0x000fca00078e3cff */
[----:B------:R0:W2:Y:S04]  /*efa0*/  @!P1 LDG.E.U16 R23, [R4.64] ;  /* 0x0000000804179981 */ /* 0x0000a8000c1e1500 */
[----:B0-----:R-:W2:Y:S04]  /*efb0*/  LDL.LU R4, [R1+0x60] ;  /* 0x0000600001047983 */ /* 0x001ea80000300800 */
[----:B------:R-:W3:Y:S01]  /*efc0*/  LDL R5, [R1+0x3bc] ;  /* 0x0003bc0001057983 */ /* 0x000ee20000100800 */
[----:B------:R-:W-:-:S03]  /*efd0*/  PRMT R11, RZ, 0x7610, R11 ;  /* 0x00007610ff0b7816 */ /* 0x000fc6000000000b */
[----:B--2---:R0:W-:Y:S02]  /*efe0*/  STS.U16 [R17+0x4480], R4 ;  /* 0x0044800411007388 */ /* 0x0041e40000000400 */
[----:B0-----:R-:W-:Y:S02]  /*eff0*/  @!P0 IMAD.MOV.U32 R4, RZ, RZ, R12 ;  /* 0x000000ffff048224 */ /* 0x001fe400078e000c */
[----:B------:R-:W2:Y:S04]  /*f000*/  LDL R12, [R1+0x2c0] ;  /* 0x0002c000010c7983 */ /* 0x000ea80000100800 */
[----:B---3--:R0:W3:Y:S04]  /*f010*/  @!P0 LDG.E.U16 R11, [R4.64] ;  /* 0x00000008040b8981 */ /* 0x0080e8000c1e1500 */
[----:B------:R-:W-:Y:S04]  /*f020*/  STS.U16 [R17+0x4680], R0 ;  /* 0x0046800011007388 */ /* 0x000fe80000000400 */
[----:B0-----:R-:W2:Y:S04]  /*f030*/  LDL R4, [R1+0x344] ;  /* 0x0003440001047983 */ /* 0x001ea80000100800 */
[----:B------:R-:W2:Y:S04]  /*f040*/  LDL R5, [R1+0x348] ;  /* 0x0003480001057983 */ /* 0x000ea80000100800 */
[----:B---3--:R0:W-:Y:S04]  /*f050*/  STL [R1+0x120], R11 ;  /* 0x0001200b01007387 */ /* 0x0081e80000100800 */
[----:B0-----:R-:W3:Y:S04]  /*f060*/  LDL.LU R11, [R1+0x18] ;  /* 0x00001800010b7983 */ /* 0x001ee80000300800 */
[----:B------:R-:W3:Y:S01]  /*f070*/  LDL.LU R0, [R1+0xf14] ;  /* 0x000f140001007983 */ /* 0x000ee20000300800 */
[----:B--2---:R-:W-:-:S04]  /*f080*/  @!P1 LOP3.LUT R5, R5, R4, RZ, 0x3c, !PT ;  /* 0x0000000405059212 */ /* 0x004fc800078e3cff */
[----:B------:R-:W-:-:S04]  /*f090*/  @!P1 LOP3.LUT R4, R5, R4, RZ, 0x3c, !PT ;  /* 0x0000000405049212 */ /* 0x000fc800078e3cff */
[----:B------:R-:W-:Y:S02]  /*f0a0*/  @!P1 LOP3.LUT R5, R5, R4, RZ, 0x3c, !PT ;  /* 0x0000000405059212 */ /* 0x000fe400078e3cff */
[----:B---3--:R-:W-:-:S06]  /*f0b0*/  PRMT R0, RZ, 0x7610, R0 ;  /* 0x00007610ff007816 */ /* 0x008fcc0000000000 */
[----:B------:R-:W2:Y:S04]  /*f0c0*/  @!P1 LDG.E.U16 R0, [R4.64] ;  /* 0x0000000804009981 */ /* 0x000ea8000c1e1500 */
[----:B--2---:R0:W-:Y:S04]  /*f0d0*/  STL [R1+0x11c], R0 ;  /* 0x00011c0001007387 */ /* 0x0041e80000100800 */
[----:B0-----:R-:W2:Y:S04]  /*f0e0*/  LDL.LU R0, [R1+0xf10] ;  /* 0x000f100001007983 */ /* 0x001ea80000300800 */
[----:B------:R-:W3:Y:S04]  /*f0f0*/  LDL R4, [R1+0x33c] ;  /* 0x00033c0001047983 */ /* 0x000ee80000100800 */
[----:B------:R-:W3:Y:S01]  /*f100*/  LDL R5, [R1+0x340] ;  /* 0x0003400001057983 */ /* 0x000ee20000100800 */
[----:B--2---:R-:W-:-:S02]  /*f110*/  PRMT R0, RZ, 0x7610, R0 ;  /* 0x00007610ff007816 */ /* 0x004fc40000000000 */
[----:B---3--:R-:W-:-:S04]  /*f120*/  @!P0 LOP3.LUT R5, R5, R4, RZ, 0x3c, !PT ;  /* 0x0000000405058212 */ /* 0x008fc800078e3cff */
[----:B------:R-:W-:-:S04]  /*f130*/  @!P0 LOP3.LUT R4, R5, R4, RZ, 0x3c, !PT ;  /* 0x0000000405048212 */ /* 0x000fc800078e3cff */
[----:B------:R-:W-:-:S05]  /*f140*/  @!P0 LOP3.LUT R5, R5, R4, RZ, 0x3c, !PT ;  /* 0x0000000405058212 */ /* 0x000fca00078e3cff */
[----:B------:R-:W2:Y:S04]  /*f150*/  @!P0 LDG.E.U16 R0, [R4.64] ;  /* 0x0000000804008981 */ /* 0x000ea8000c1e1500 */
[----:B------:R0:W-:Y:S04]  /*f160*/  STS.U16 [R17+0x4880], R19 ;  /* 0x0048801311007388 */ /* 0x0001e80000000400 */
[----:B0-----:R-:W3:Y:S04]  /*f170*/  LDL R19, [R1+0x248] ;  /* 0x0002480001137983 */ /* 0x001ee80000100800 */
[----:B--2---:R0:W-:Y:S04]  /*f180*/  STL [R1+0x118], R0 ;  /* 0x0001180001007387 */ /* 0x0041e80000100800 */
[----:B0-----:R-:W2:Y:S04]  /*f190*/  LDL.LU R0, [R1+0xf0c] ;  /* 0x000f0c0001007983 */ /* 0x001ea80000300800 */
[----:B------:R-:W2:Y:S04]  /*f1a0*/  LDL R4, [R1+0x2c4] ;  /* 0x0002c40001047983 */ /* 0x000ea80000100800 */
[----:B------:R-:W2:Y:S01]  /*f1b0*/  LDL R5, [R1+0x2c8] ;  /* 0x0002c80001057983 */ /* 0x000ea20000100800 */
[----:B----4-:R-:W-:-:S02]  /*f1c0*/  PRMT R29, RZ, 0x7610, R29 ;  /* 0x00007610ff1d7816 */ /* 0x010fc4000000001d */
[----:B--2---:R-:W-:-:S04]  /*f1d0*/  @!P1 LOP3.LUT R5, R5, R4, RZ, 0x3c, !PT ;  /* 0x0000000405059212 */ /* 0x004fc800078e3cff */
[----:B------:R-:W-:-:S04]  /*f1e0*/  @!P1 LOP3.LUT R4, R5, R4, RZ, 0x3c, !PT ;  /* 0x0000000405049212 */ /* 0x000fc800078e3cff */
[----:B------:R-:W-:-:S05]  /*f1f0*/  @!P1 LOP3.LUT R5, R5, R4, RZ, 0x3c, !PT ;  /* 0x0000000405059212 */ /* 0x000fca00078e3cff */
[----:B------:R-:W2:Y:S04]  /*f200*/  @!P1 LDG.E.U16 R29, [R4.64] ;  /* 0x00000008041d9981 */ /* 0x000ea8000c1e1500 */
[----:B------:R0:W-:Y:S04]  /*f210*/  STS.U16 [R17+0x4a80], R0 ;  /* 0x004a800011007388 */ /* 0x0001e80000000400 */
[----:B0-----:R-:W4:Y:S04]  /*f220*/  LDL R0, [R1+0x240] ;  /* 0x0002400001007983 */ /* 0x001f280000100800 */
[----:B--2---:R0:W-:Y:S04]  /*f230*/  STL [R1+0x114], R29 ;  /* 0x0001141d01007387 */ /* 0x0041e80000100800 */
[----:B0-----:R-:W2:Y:S04]  /*f240*/  LDL.LU R29, [R1+0xf08] ;  /* 0x000f0800011d7983 */ /* 0x001ea80000300800 */
[----:B------:R-:W2:Y:S04]  /*f250*/  LDL.LU R4, [R1+0x14] ;  /* 0x0000140001047983 */ /* 0x000ea80000300800 */
[----:B------:R-:W3:Y:S01]  /*f260*/  LDL R5, [R1+0x2bc] ;  /* 0x0002bc0001057983 */ /* 0x000ee20000100800 */
[----:B------:R-:W-:-:S03]  /*f270*/  PRMT R20, RZ, 0x7610, R20 ;  /* 0x00007610ff147816 */ /* 0x000fc60000000014 */
[----:B--2---:R0:W-:Y:S02]  /*f280*/  STS.U16 [R17+0x4c80], R4 ;  /* 0x004c800411007388 */ /* 0x0041e40000000400 */
[----:B0-----:R-:W-:Y:S02]  /*f290*/  @!P0 IMAD.MOV.U32 R4, RZ, RZ, R12 ;  /* 0x000000ffff048224 */ /* 0x001fe400078e000c */
[----:B------:R-:W2:Y:S04]  /*f2a0*/  LDL R12, [R1+0x74c] ;  /* 0x00074c00010c7983 */ /* 0x000ea80000100800 */
[----:B---3--:R0:W3:Y:S04]  /*f2b0*/  @!P0 LDG.E.U16 R20, [R4.64] ;  /* 0x0000000804148981 */ /* 0x0080e8000c1e1500 */
[----:B0-----:R-:W2:Y:S04]  /*f2c0*/  LDL.LU R4, [R1+0x30] ;  /* 0x0000300001047983 */ /* 0x001ea80000300800 */
[----:B------:R-:W4:Y:S01]  /*f2d0*/  LDL R5, [R1+0x244] ;  /* 0x0002440001057983 */ /* 0x000f220000100800 */
[----:B------:R-:W-:-:S03]  /*f2e0*/  PRMT R18, RZ, 0x7610, R18 ;  /* 0x00007610ff127816 */ /* 0x000fc60000000012 */
[----:B---3--:R0:W-:Y:S04]  /*f2f0*/  STL [R1+0x110], R20 ;  /* 0x0001101401007387 */ /* 0x0081e80000100800 */
[----:B--2---:R1:W-:Y:S04]  /*f300*/  STS.U16 [R17+0x4e80], R4 ;  /* 0x004e800411007388 */ /* 0x0043e80000000400 */
[----:B0-----:R-:W2:Y:S01]  /*f310*/  LDL.LU R20, [R1] ;  /* 0x0000000001147983 */ /* 0x001ea20000300800 */
[----:B-1----:R-:W-:-:S05]  /*f320*/  @!P1 IMAD.MOV.U32 R4, RZ, RZ, R19 ;  /* 0x000000ffff049224 */ /* 0x002fca00078e0013 */
[----:B----4-:R0:W3:Y:S04]  /*f330*/  @!P1 LDG.E.U16 R18, [R4.64] ;  /* 0x0000000804129981 */ /* 0x0100e8000c1e1500 */
[----:B0-----:R-:W4:Y:S04]  /*f340*/  LDL.LU R4, [R1+0x24] ;  /* 0x0000240001047983 */ /* 0x001f280000300800 */
[----:B------:R-:W2:Y:S01]  /*f350*/  LDL R5, [R1+0x23c] ;  /* 0x00023c0001057983 */ /* 0x000ea20000100800 */
[----:B------:R-:W-:-:S03]  /*f360*/  PRMT R29, RZ, 0x7610, R29 ;  /* 0x00007610ff1d7816 */ /* 0x000fc6000000001d */
[----:B------:R-:W2:Y:S04]  /*f370*/  LDL R19, [R1+0x748] ;  /* 0x0007480001137983 */ /* 0x000ea80000100800 */
[----:B----4-:R0:W-:Y:S02]  /*f380*/  STS.U16 [R17+0x5080], R4 ;  /* 0x0050800411007388 */ /* 0x0101e40000000400 */
[----:B0-----:R-:W-:-:S05]  /*f390*/  @!P0 IMAD.MOV.U32 R4, RZ, RZ, R0 ;  /* 0x000000ffff048224 */ /* 0x001fca00078e0000 */
[----:B--2---:R-:W2:Y:S04]  /*f3a0*/  @!P0 LDG.E.U16 R29, [R4.64] ;  /* 0x00000008041d8981 */ /* 0x004ea8000c1e1500 */
[----:B---3--:R0:W-:Y:S04]  /*f3b0*/  STL [R1+0x30], R18 ;  /* 0x0000301201007387 */ /* 0x0081e80000100800 */
[----:B0-----:R-:W3:Y:S04]  /*f3c0*/  LDL R18, [R1+0x754] ;  /* 0x0007540001127983 */ /* 0x001ee80000100800 */
[----:B------:R-:W4:Y:S04]  /*f3d0*/  LDL.LU R0, [R1+0x530] ;  /* 0x0005300001007983 */ /* 0x000f280000300800 */
[----:B--2---:R0:W-:Y:S04]  /*f3e0*/  STL [R1+0x14], R29 ;  /* 0x0000141d01007387 */ /* 0x0041e80000100800 */
[----:B0-----:R-:W2:Y:S04]  /*f3f0*/  LDL.LU R29, [R1+0xf04] ;  /* 0x000f0400011d7983 */ /* 0x001ea80000300800 */
[----:B------:R-:W2:Y:S01]  /*f400*/  LDL R5, [R1+0x1b4] ;  /* 0x0001b40001057983 */ /* 0x000ea20000100800 */
[----:B------:R-:W-:Y:S01]  /*f410*/  PRMT R25, RZ, 0x7610, R25 ;  /* 0x00007610ff197816 */ /* 0x000fe20000000019 */
[----:B------:R-:W-:-:S02]  /*f420*/  @!P1 IMAD.MOV.U32 R4, RZ, RZ, R12 ;  /* 0x000000ffff049224 */ /* 0x000fc400078e000c */
[----:B------:R0:W-:Y:S04]  /*f430*/  STS.U16 [R17+0x5280], R11 ;  /* 0x0052800b11007388 */ /* 0x0001e80000000400 */
[----:B------:R-:W3:Y:S04]  /*f440*/  LDL R12, [R1+0x52c] ;  /* 0x00052c00010c7983 */ /* 0x000ee80000100800 */
[----:B0-----:R-:W4:Y:S04]  /*f450*/  LDL R11, [R1+0x538] ;  /* 0x00053800010b7983 */ /* 0x001f280000100800 */
[----:B--2---:R0:W2:Y:S04]  /*f460*/  @!P1 LDG.E.U16 R25, [R4.64] ;  /* 0x0000000804199981 */ /* 0x0040a8000c1e1500 */
[----:B0-----:R-:W4:Y:S01]  /*f470*/  LDL.LU R5, [R1+0x8] ;  /* 0x0000080001057983 */ /* 0x001f220000300800 */
[----:B------:R-:W-:Y:S01]  /*f480*/  PRMT R24, RZ, 0x7610, R24 ;  /* 0x00007610ff187816 */ /* 0x000fe20000000018 */
[----:B---3--:R-:W-:-:S02]  /*f490*/  @!P0 IMAD.MOV.U32 R4, RZ, RZ, R18 ;  /* 0x000000ffff048224 */ /* 0x008fc400078e0012 */
[----:B--2---:R-:W-:Y:S04]  /*f4a0*/  STL [R1+0xe44], R25 ;  /* 0x000e441901007387 */ /* 0x004fe80000100800 */
[----:B------:R-:W-:Y:S04]  /*f4b0*/  STL [R1+0xe48], R25 ;  /* 0x000e481901007387 */ /* 0x000fe80000100800 */
[----:B----4-:R0:W-:Y:S04]  /*f4c0*/  STS.U16 [R17+0x5480], R5 ;  /* 0x0054800511007388 */ /* 0x0101e80000000400 */
[----:B------:R-:W-:Y:S04]  /*f4d0*/  STL [R1+0xe4c], R25 ;  /* 0x000e4c1901007387 */ /* 0x000fe80000100800 */
[----:B------:R-:W2:Y:S01]  /*f4e0*/  LDL R18, [R1+0x4b8] ;  /* 0x0004b80001127983 */ /* 0x000ea20000100800 */
[----:B0-----:R-:W-:-:S03]  /*f4f0*/  @!P0 IMAD.MOV.U32 R5, RZ, RZ, R19 ;  /* 0x000000ffff058224 */ /* 0x001fc600078e0013 */
[----:B------:R-:W3:Y:S04]  /*f500*/  LDL R19, [R1+0x4b4] ;  /* 0x0004b40001137983 */ /* 0x000ee80000100800 */
[----:B------:R0:W4:Y:S04]  /*f510*/  @!P0 LDG.E.U16 R24, [R4.64] ;  /* 0x0000000804188981 */ /* 0x000128000c1e1500 */
[----:B0-----:R-:W2:Y:S04]  /*f520*/  LDL.LU R4, [R1+0x4] ;  /* 0x0000040001047983 */ /* 0x001ea80000300800 */
[----:B------:R-:W3:Y:S01]  /*f530*/  LDL R5, [R1+0x534] ;  /* 0x0005340001057983 */ /* 0x000ee20000100800 */
[----:B------:R-:W-:-:S03]  /*f540*/  PRMT R29, RZ, 0x7610, R29 ;  /* 0x00007610ff1d7816 */ /* 0x000fc6000000001d */
[----:B--2---:R0:W-:Y:S02]  /*f550*/  STS.U16 [R17+0x5680], R4 ;  /* 0x0056800411007388 */ /* 0x0041e40000000400 */
[----:B0-----:R-:W-:-:S05]  /*f560*/  @!P1 IMAD.MOV.U32 R4, RZ, RZ, R11 ;  /* 0x000000ffff049224 */ /* 0x001fca00078e000b */
[----:B---3--:R0:W2:Y:S01]  /*f570*/  @!P1 LDG.E.U16 R29, [R4.64] ;  /* 0x00000008041d9981 */ /* 0x0080a2000c1e1500 */
[----:B------:R-:W-:-:S03]  /*f580*/  PRMT R10, RZ, 0x7610, R10 ;  /* 0x00007610ff0a7816 */ /* 0x000fc6000000000a */
[----:B----4-:R-:W-:Y:S04]  /*f590*/  STL [R1+0xe50], R24 ;  /* 0x000e501801007387 */ /* 0x010fe80000100800 */
[----:B------:R-:W-:Y:S01]  /*f5a0*/  STL [R1+0xe54], R24 ;  /* 0x000e541801007387 */ /* 0x000fe20000100800 */
[----:B0-----:R-:W-:-:S03]  /*f5b0*/  @!P0 IMAD.MOV.U32 R4, RZ, RZ, R0 ;  /* 0x000000ffff048224 */ /* 0x001fc600078e0000 */
[----:B------:R-:W3:Y:S01]  /*f5c0*/  LDL.LU R11, [R1+0x128] ;  /* 0x00012800010b7983 */ /* 0x000ee20000300800 */
[----:B------:R-:W-:-:S05]  /*f5d0*/  @!P0 IMAD.MOV.U32 R5, RZ, RZ, R12 ;  /* 0x000000ffff058224 */ /* 0x000fca00078e000c */
[----:B------:R0:W4:Y:S04]  /*f5e0*/  @!P0 LDG.E.U16 R10, [R4.64] ;  /* 0x00000008040a8981 */ /* 0x000128000c1e1500 */
[----:B--2---:R1:W-:Y:S04]  /*f5f0*/  STL [R1+0x8], R29 ;  /* 0x0000081d01007387 */ /* 0x0043e80000100800 */
[----:B-1----:R-:W2:Y:S01]  /*f600*/  LDL.LU R29, [R1+0xf00] ;  /* 0x000f0000011d7983 */ /* 0x002ea20000300800 */
[----:B0-----:R-:W-:-:S03]  /*f610*/  @!P1 IMAD.MOV.U32 R4, RZ, RZ, R18 ;  /* 0x000000ffff049224 */ /* 0x001fc600078e0012 */
[----:B------:R0:W-:Y:S01]  /*f620*/  STS.U16 [R17+0x5880], R20 ;  /* 0x0058801411007388 */ /* 0x0001e20000000400 */
[----:B------:R-:W-:-:S03]  /*f630*/  @!P1 IMAD.MOV.U32 R5, RZ, RZ, R19 ;  /* 0x000000ffff059224 */ /* 0x000fc600078e0013 */
[----:B0-----:R-:W3:Y:S04]  /*f640*/  LDL.LU R20, [R1+0x130] ;  /* 0x0001300001147983 */ /* 0x001ee80000300800 */
[----:B------:R-:W-:Y:S04]  /*f650*/  STL [R1+0x9a8], R0 ;  /* 0x0009a80001007387 */ /* 0x000fe80000100800 */
[----:B------:R-:W3:Y:S04]  /*f660*/  LDL R12, [R1+0x434] ;  /* 0x00043400010c7983 */ /* 0x000ee80000100800 */
[----:B----4-:R0:W-:Y:S04]  /*f670*/  STL [R1+0x4], R10 ;  /* 0x0000040a01007387 */ /* 0x0101e80000100800 */
[----:B0-----:R-:W4:Y:S04]  /*f680*/  LDL R10, [R1+0x438] ;  /* 0x00043800010a7983 */ /* 0x001f280000100800 */
[----:B------:R-:W3:Y:S04]  /*f690*/  LDL.LU R19, [R1+0x12c] ;  /* 0x00012c0001137983 */ /* 0x000ee80000300800 */
[----:B--2---:R0:W-:Y:S02]  /*f6a0*/  STS.U16 [R17+0x5a80], R29 ;  /* 0x005a801d11007388 */ /* 0x0041e40000000400 */
[----:B0-----:R-:W-:-:S06]  /*f6b0*/  PRMT R29, RZ, 0x7610, R29 ;  /* 0x00007610ff1d7816 */ /* 0x001fcc000000001d */
[----:B------:R0:W2:Y:S04]  /*f6c0*/  @!P1 LDG.E.U16 R29, [R4.64] ;  /* 0x00000008041d9981 */ /* 0x0000a8000c1e1500 */
[----:B0-----:R-:W2:Y:S04]  /*f6d0*/  LDL R4, [R1+0x4ac] ;  /* 0x0004ac0001047983 */ /* 0x001ea80000100800 */
[----:B------:R-:W2:Y:S04]  /*f6e0*/  LDL R5, [R1+0x4b0] ;  /* 0x0004b00001057983 */ /* 0x000ea80000100800 */
[----:B------:R0:W-:Y:S02]  /*f6f0*/  STS.U16 [R17+0x5c80], R27 ;  /* 0x005c801b11007388 */ /* 0x0001e40000000400 */
[----:B0-----:R-:W-:-:S02]  /*f700*/  PRMT R27, RZ, 0x7610, R27 ;  /* 0x00007610ff1b7816 */ /* 0x001fc4000000001b */
[----:B--2---:R-:W-:-:S04]  /*f710*/  @!P0 LOP3.LUT R5, R5, R4, RZ, 0x3c, !PT ;  /* 0x0000000405058212 */ /* 0x004fc800078e3cff */
[----:B------:R-:W-:-:S04]  /*f720*/  @!P0 LOP3.LUT R4, R5, R4, RZ, 0x3c, !PT ;  /* 0x0000000405048212 */ /* 0x000fc800078e3cff */
[----:B------:R-:W-:-:S05]  /*f730*/  @!P0 LOP3.LUT R5, R5, R4, RZ, 0x3c, !PT ;  /* 0x0000000405058212 */ /* 0x000fca00078e3cff */
[----:B------:R4:W2:Y:S04]  /*f740*/  @!P0 LDG.E.U16 R27, [R4.64] ;  /* 0x00000008041b8981 */ /* 0x0008a8000c1e1500 */
[----:B------:R0:W-:Y:S04]  /*f750*/  STS.U16 [R17+0x5e80], R26 ;  /* 0x005e801a11007388 */ /* 0x0001e80000000400 */
[----:B------:R-:W-:Y:S01]  /*f760*/  STL [R1+0xe40], R29 ;  /* 0x000e401d01007387 */ /* 0x000fe20000100800 */
[----:B----4-:R-:W-:Y:S02]  /*f770*/  @!P1 IMAD.MOV.U32 R4, RZ, RZ, R10 ;  /* 0x000000ffff049224 */ /* 0x010fe400078e000a */
[----:B---3--:R-:W-:Y:S01]  /*f780*/  @!P1 IMAD.MOV.U32 R5, RZ, RZ, R12 ;  /* 0x000000ffff059224 */ /* 0x008fe200078e000c */
[----:B0-----:R-:W-:Y:S01]  /*f790*/  PRMT R26, RZ, 0x7610, R26 ;  /* 0x00007610ff1a7816 */ /* 0x001fe2000000001a */
[----:B------:R-:W-:Y:S05]  /*f7a0*/  STL [R1+0xe58], R29 ;  /* 0x000e581d01007387 */ /* 0x000fea0000100800 */
[----:B------:R0:W3:Y:S04]  /*f7b0*/  @!P1 LDG.E.U16 R26, [R4.64] ;  /* 0x00000008041a9981 */ /* 0x0000e8000c1e1500 */
[----:B--2---:R-:W-:Y:S04]  /*f7c0*/  STL [R1+0xe3c], R27 ;  /* 0x000e3c1b01007387 */ /* 0x004fe80000100800 */
[----:B------:R-:W2:Y:S04]  /*f7d0*/  LDL.LU R17, [R1+0x80] ;  /* 0x0000800001117983 */ /* 0x000ea80000300800 */
[----:B------:R-:W4:Y:S04]  /*f7e0*/  LDL.LU R10, [R1+0x78] ;  /* 0x00007800010a7983 */ /* 0x000f280000300800 */
        /* <DEDUP_REMOVED lines=8> */
[----:B0-----:R-:W-:-:S05]  /*f870*/  LOP3.LUT R18, R18, 0x3f, RZ, 0xc0, !PT ;  /* 0x0000003f12127812 */ /* 0x001fca00078ec0ff */
[----:B------:R-:W-:-:S05]  /*f880*/  IMAD.SHL.U32 R18, R18, 0x2, RZ ;  /* 0x0000000212127824 */ /* 0x000fca00078e00ff */
[----:B------:R-:W-:Y:S01]  /*f890*/  LOP3.LUT R18, R18, 0x20, RZ, 0x3c, !PT ;  /* 0x0000002012127812 */ /* 0x000fe200078e3cff */
[----:B---3--:R-:W-:Y:S04]  /*f8a0*/  STL [R1+0xe38], R26 ;  /* 0x000e381a01007387 */ /* 0x008fe80000100800 */
[----:B------:R0:W-:Y:S04]  /*f8b0*/  STS.U16 [R18+0x4100], R11 ;  /* 0x0041000b12007388 */ /* 0x0001e80000000400 */
[----:B0-----:R-:W3:Y:S04]  /*f8c0*/  LDL R11, [R1+0x338] ;  /* 0x00033800010b7983 */ /* 0x001ee80000100800 */
[----:B------:R-:W3:Y:S04]  /*f8d0*/  LDL.LU R12, [R1+0x74] ;  /* 0x00007400010c7983 */ /* 0x000ee80000300800 */
        /* <DEDUP_REMOVED lines=8> */
[----:B------:R0:W2:Y:S04]  /*f960*/  @!P1 LDG.E.U16 R2, [R4.64] ;  /* 0x0000000804029981 */ /* 0x0000a8000c1e1500 */
[----:B------:R1:W-:Y:S04]  /*f970*/  STS.U16 [R18+0x4300], R20 ;  /* 0x0043001412007388 */ /* 0x0003e80000000400 */
[----:B-1----:R-:W3:Y:S04]  /*f980*/  LDL.LU R20, [R1+0x70] ;  /* 0x0000700001147983 */ /* 0x002ee80000300800 */
[----:B0-----:R-:W3:Y:S04]  /*f990*/  LDL R4, [R1+0x3ac] ;  /* 0x0003ac0001047983 */ /* 0x001ee80000100800 */
[----:B------:R-:W3:Y:S04]  /*f9a0*/  LDL R5, [R1+0x3b0] ;  /* 0x0003b00001057983 */ /* 0x000ee80000100800 */
[----:B------:R-:W-:Y:S04]  /*f9b0*/  STS.U16 [R18+0x4500], R19 ;  /* 0x0045001312007388 */ /* 0x000fe80000000400 */
[----:B--2---:R0:W-:Y:S04]  /*f9c0*/  STL [R1+0x130], R2 ;  /* 0x0001300201007387 */ /* 0x0041e80000100800 */
[----:B0-----:R-:W2:Y:S04]  /*f9d0*/  LDL.LU R2, [R1+0x6c] ;  /* 0x00006c0001027983 */ /* 0x001ea80000300800 */
[----:B------:R-:W2:Y:S01]  /*f9e0*/  LDL.LU R19, [R1+0xef8] ;  /* 0x000ef80001137983 */ /* 0x000ea20000300800 */
[----:B---3--:R-:W-:-:S04]  /*f9f0*/  @!P0 LOP3.LUT R5, R5, R4, RZ, 0x3c, !PT ;  /* 0x0000000405058212 */ /* 0x008fc800078e3cff */
[----:B------:R-:W-:-:S04]  /*fa00*/  @!P0 LOP3.LUT R4, R5, R4, RZ, 0x3c, !PT ;  /* 0x0000000405048212 */ /* 0x000fc800078e3cff */
[----:B------:R-:W-:Y:S02]  /*fa10*/  @!P0 LOP3.LUT R5, R5, R4, RZ, 0x3c, !PT ;  /* 0x0000000405058212 */ /* 0x000fe400078e3cff */
[----:B--2---:R-:W-:-:S06]  /*fa20*/  PRMT R19, RZ, 0x7610, R19 ;  /* 0x00007610ff137816 */ /* 0x004fcc0000000013 */
[----:B------:R0:W2:Y:S04]  /*fa30*/  @!P0 LDG.E.U16 R19, [R4.64] ;  /* 0x0000000804138981 */ /* 0x0000a8000c1e1500 */
[----:B0-----:R-:W3:Y:S04]  /*fa40*/  LDL.LU R4, [R1+0x8c] ;  /* 0x00008c0001047983 */ /* 0x001ee80000300800 */
[----:B------:R-:W2:Y:S01]  /*fa50*/  LDL R5, [R1+0x334] ;  /* 0x0003340001057983 */ /* 0x000ea20000100800 */
[----:B------:R-:W-:-:S03]  /*fa60*/  PRMT R13, RZ, 0x7610, R13 ;  /* 0x00007610ff0d7816 */ /* 0x000fc6000000000d */
[----:B---3--:R0:W-:Y:S02]  /*fa70*/  STS.U16 [R18+0x4700], R4 ;  /* 0x0047000412007388 */ /* 0x0081e40000000400 */
[----:B0-----:R-:W-:-:S05]  /*fa80*/  @!P1 IMAD.MOV.U32 R4, RZ, RZ, R11 ;  /* 0x000000ffff049224 */ /* 0x001fca00078e000b */
[----:B--2---:R-:W2:Y:S04]  /*fa90*/  @!P1 LDG.E.U16 R13, [R4.64] ;  /* 0x00000008040d9981 */ /* 0x004ea8000c1e1500 */
[----:B------:R0:W-:Y:S04]  /*faa0*/  STL [R1+0x134], R19 ;  /* 0x0001341301007387 */ /* 0x0001e80000100800 */
[----:B0-----:R-:W3:Y:S04]  /*fab0*/  LDL.LU R19, [R1+0x34] ;  /* 0x0000340001137983 */ /* 0x001ee80000300800 */
[----:B------:R-:W3:Y:S04]  /*fac0*/  LDL.LU R11, [R1+0x2c] ;  /* 0x00002c00010b7983 */ /* 0x000ee80000300800 */
[----:B------:R-:W-:Y:S04]  /*fad0*/  STS.U16 [R18+0x4900], R17 ;  /* 0x0049001112007388 */ /* 0x000fe80000000400 */
[----:B--2---:R0:W-:Y:S04]  /*fae0*/  STL [R1+0x13c], R13 ;  /* 0x00013c0d01007387 */ /* 0x0041e80000100800 */
[----:B0-----:R-:W2:Y:S04]  /*faf0*/  LDL.LU R13, [R1+0xef4] ;  /* 0x000ef400010d7983 */ /* 0x001ea80000300800 */
[----:B------:R-:W2:Y:S04]  /*fb00*/  LDL R4, [R1+0x32c] ;  /* 0x00032c0001047983 */ /* 0x000ea80000100800 */
[----:B------:R-:W2:Y:S04]  /*fb10*/  LDL R5, [R1+0x330] ;  /* 0x0003300001057983 */ /* 0x000ea80000100800 */
[----:B------:R-:W3:Y:S01]  /*fb20*/  LDL.LU R17, [R1+0xef0] ;  /* 0x000ef00001117983 */ /* 0x000ee20000300800 */
[----:B--2---:R-:W-:-:S04]  /*fb30*/  @!P0 LOP3.LUT R5, R5, R4, RZ, 0x3c, !PT ;  /* 0x0000000405058212 */ /* 0x004fc800078e3cff */
[C---:B------:R-:W-:Y:S02]  /*fb40*/  @!P0 LOP3.LUT R4, R5.reuse, R4, RZ, 0x3c, !PT ;  /* 0x0000000405048212 */ /* 0x040fe400078e3cff */
[----:B---3--:R-:W-:Y:S02]  /*fb50*/  PRMT R17, RZ, 0x7610, R17 ;  /* 0x00007610ff117816 */ /* 0x008fe40000000011 */
[----:B------:R-:W-:-:S05]  /*fb60*/  @!P0 LOP3.LUT R5, R5, R4, RZ, 0x3c, !PT ;  /* 0x0000000405058212 */ /* 0x000fca00078e3cff */
[----:B------:R0:W2:Y:S04]  /*fb70*/  @!P0 LDG.E.U16 R17, [R4.64] ;  /* 0x0000000804118981 */ /* 0x0000a8000c1e1500 */
[----:B----4-:R-:W-:Y:S04]  /*fb80*/  STS.U16 [R18+0x4b00], R10 ;  /* 0x004b000a12007388 */ /* 0x010fe80000000400 */
[----:B0-----:R-:W3:Y:S04]  /*fb90*/  LDL R4, [R1+0x2b4] ;  /* 0x0002b40001047983 */ /* 0x001ee80000100800 */
[----:B------:R-:W3:Y:S04]  /*fba0*/  LDL R5, [R1+0x2b8] ;  /* 0x0002b80001057983 */ /* 0x000ee80000100800 */
[----:B--2---:R0:W-:Y:S04]  /*fbb0*/  STL [R1+0x148], R17 ;  /* 0x0001481101007387 */ /* 0x0041e80000100800 */
[----:B0-----:R-:W2:Y:S04]  /*fbc0*/  LDL.LU R17, [R1+0x28] ;  /* 0x0000280001117983 */ /* 0x001ea80000300800 */
[----:B------:R-:W4:Y:S01]  /*fbd0*/  LDL.LU R10, [R1+0xeec] ;  /* 0x000eec00010a7983 */ /* 0x000f220000300800 */
[----:B---3--:R-:W-:-:S04]  /*fbe0*/  @!P1 LOP3.LUT R5, R5, R4, RZ, 0x3c, !PT ;  /* 0x0000000405059212 */ /* 0x008fc800078e3cff */
[----:B------:R-:W-:-:S04]  /*fbf0*/  @!P1 LOP3.LUT R4, R5, R4, RZ, 0x3c, !PT ;  /* 0x0000000405049212 */ /* 0x000fc800078e3cff */
[----:B------:R-:W-:Y:S02]  /*fc00*/  @!P1 LOP3.LUT R5, R5, R4, RZ, 0x3c, !PT ;  /* 0x0000000405059212 */ /* 0x000fe400078e3cff */
[----:B----4-:R-:W-:-:S06]  /*fc10*/  PRMT R10, RZ, 0x7610, R10 ;  /* 0x00007610ff0a7816 */ /* 0x010fcc000000000a */
[----:B------:R0:W3:Y:S04]  /*fc20*/  @!P1 LDG.E.U16 R10, [R4.64] ;  /* 0x00000008040a9981 */ /* 0x0000e8000c1e1500 */
[----:B------:R-:W-:Y:S04]  /*fc30*/  STS.U16 [R18+0x4d00], R12 ;  /* 0x004d000c12007388 */ /* 0x000fe80000000400 */
[----:B0-----:R-:W4:Y:S04]  /*fc40*/  LDL R4, [R1+0x2ac] ;  /* 0x0002ac0001047983 */ /* 0x001f280000100800 */
[----:B------:R-:W4:Y:S04]  /*fc50*/  LDL R5, [R1+0x2b0] ;  /* 0x0002b00001057983 */ /* 0x000f280000100800 */
[----:B---3--:R0:W-:Y:S04]  /*fc60*/  STL [R1+0x150], R10 ;  /* 0x0001500a01007387 */ /* 0x0081e80000100800 */
[----:B0-----:R-:W3:Y:S04]  /*fc70*/  LDL.LU R10, [R1+0x20] ;  /* 0x00002000010a7983 */ /* 0x001ee80000300800 */
[----:B------:R-:W2:Y:S01]  /*fc80*/  LDL.LU R12, [R1+0xee8] ;  /* 0x000ee800010c7983 */ /* 0x000ea20000300800 */
[----:B----4-:R-:W-:-:S04]  /*fc90*/  @!P0 LOP3.LUT R5, R5, R4, RZ, 0x3c, !PT ;  /* 0x0000000405058212 */ /* 0x010fc800078e3cff */
[----:B------:R-:W-:-:S04]  /*fca0*/  @!P0 LOP3.LUT R4, R5, R4, RZ, 0x3c, !PT ;  /* 0x0000000405048212 */ /* 0x000fc800078e3cff */
[----:B------:R-:W-:Y:S02]  /*fcb0*/  @!P0 LOP3.LUT R5, R5, R4, RZ, 0x3c, !PT ;  /* 0x0000000405058212 */ /* 0x000fe400078e3cff */
[----:B--2---:R-:W-:-:S06]  /*fcc0*/  PRMT R12, RZ, 0x7610, R12 ;  /* 0x00007610ff0c7816 */ /* 0x004fcc000000000c */
[----:B------:R-:W2:Y:S04]  /*fcd0*/  @!P0 LDG.E.U16 R12, [R4.64] ;  /* 0x00000008040c8981 */ /* 0x000ea8000c1e1500 */
[----:B------:R-:W-:Y:S04]  /*fce0*/  STS.U16 [R18+0x4f00], R20 ;  /* 0x004f001412007388 */ /* 0x000fe80000000400 */
[----:B--2---:R0:W-:Y:S04]  /*fcf0*/  STL [R1+0x158], R12 ;  /* 0x0001580c01007387 */ /* 0x0041e80000100800 */
[----:B0-----:R-:W2:Y:S04]  /*fd00*/  LDL.LU R12, [R1+0xee4] ;  /* 0x000ee400010c7983 */ /* 0x001ea80000300800 */
[----:B------:R-:W4:Y:S04]  /*fd10*/  LDL R4, [R1+0x234] ;  /* 0x0002340001047983 */ /* 0x000f280000100800 */
[----:B------:R-:W4:Y:S04]  /*fd20*/  LDL R5, [R1+0x238] ;  /* 0x0002380001057983 */ /* 0x000f280000100800 */
[----:B------:R-:W2:Y:S01]  /*fd30*/  LDL.LU R20, [R1+0xee0] ;  /* 0x000ee00001147983 */ /* 0x000ea20000300800 */
[----:B----4-:R-:W-:-:S04]  /*fd40*/  @!P1 LOP3.LUT R5, R5, R4, RZ, 0x3c, !PT ;  /* 0x0000000405059212 */ /* 0x010fc800078e3cff */
[C---:B------:R-:W-:Y:S02]  /*fd50*/  @!P1 LOP3.LUT R4, R5.reuse, R4, RZ, 0x3c, !PT ;  /* 0x0000000405049212 */ /* 0x040fe400078e3cff */
[----:B--2---:R-:W-:Y:S02]  /*fd60*/  PRMT R20, RZ, 0x7610, R20 ;  /* 0x00007610ff147816 */ /* 0x004fe40000000014 */
[----:B------:R-:W-:-:S05]  /*fd70*/  @!P1 LOP3.LUT R5, R5, R4, RZ, 0x3c, !PT ;  /* 0x0000000405059212 */ /* 0x000fca00078e3cff */
[----:B------:R-:W2:Y:S04]  /*fd80*/  @!P1 LDG.E.U16 R20, [R4.64] ;  /* 0x0000000804149981 */ /* 0x000ea8000c1e1500 */
[----:B--2---:R0:W-:Y:S04]  /*fd90*/  STL [R1+0x168], R20 ;  /* 0x0001681401007387 */ /* 0x0041e80000100800 */
[----:B0-----:R-:W2:Y:S04]  /*fda0*/  LDL.LU R20, [R1+0xedc] ;  /* 0x000edc0001147983 */ /* 0x001ea80000300800 */
[----:B------:R-:W4:Y:S04]  /*fdb0*/  LDL R4, [R1+0x22c] ;  /* 0x00022c0001047983 */ /* 0x000f280000100800 */
[----:B------:R-:W4:Y:S01]  /*fdc0*/  LDL R5, [R1+0x230] ;  /* 0x0002300001057983 */ /* 0x000f220000100800 */
[----:B--2---:R-:W-:-:S02]  /*fdd0*/  PRMT R20, RZ, 0x7610, R20 ;  /* 0x00007610ff147816 */ /* 0x004fc40000000014 */
[----:B----4-:R-:W-:-:S04]  /*fde0*/  @!P0 LOP3.LUT R5, R5, R4, RZ, 0x3c, !PT ;  /* 0x0000000405058212 */ /* 0x010fc800078e3cff */
[----:B------:R-:W-:-:S04]  /*fdf0*/  @!P0 LOP3.LUT R4, R5, R4, RZ, 0x3c, !PT ;  /* 0x0000000405048212 */ /* 0x000fc800078e3cff */
[----:B------:R-:W-:-:S05]  /*fe00*/  @!P0 LOP3.LUT R5, R5, R4, RZ, 0x3c, !PT ;  /* 0x0000000405058212 */ /* 0x000fca00078e3cff */
[----:B------:R-:W2:Y:S04]  /*fe10*/  @!P0 LDG.E.U16 R20, [R4.64] ;  /* 0x0000000804148981 */ /* 0x000ea8000c1e1500 */
[----:B------:R0:W-:Y:S04]  /*fe20*/  STS.U16 [R18+0x5100], R2 ;  /* 0x0051000212007388 */ /* 0x0001e80000000400 */
[----:B0-----:R-:W4:Y:S04]  /*fe30*/  LDL.LU R2, [R1+0x10] ;  /* 0x0000100001027983 */ /* 0x001f280000300800 */
        /* <DEDUP_REMOVED lines=11> */
[----:B0-----:R-:W3:Y:S04]  /*fef0*/  LDL R4, [R1+0x758] ;  /* 0x0007580001047983 */ /* 0x001ee80000100800 */
[----:B------:R-:W3:Y:S01]  /*ff00*/  LDL R5, [R1+0x764] ;  /* 0x0007640001057983 */ /* 0x000ee20000100800 */
[----:B------:R-:W-:Y:S02]  /*ff10*/  PRMT R20, RZ, 0x7610, R20 ;  /* 0x00007610ff147816 */ /* 0x000fe40000000014 */
[----:B---3--:R-:W-:-:S04]  /*ff20*/  @!P0 LOP3.LUT R5, R5, R4, RZ, 0x3c, !PT ;  /* 0x0000000405058212 */ /* 0x008fc800078e3cff */
[----:B------:R-:W-:-:S04]  /*ff30*/  @!P0 LOP3.LUT R4, R5, R4, RZ, 0x3c, !PT ;  /* 0x0000000405048212 */ /* 0x000fc800078e3cff */
[----:B------:R-:W-:-:S05]  /*ff40*/  @!P0 LOP3.LUT R5, R5, R4, RZ, 0x3c, !PT ;  /* 0x0000000405058212 */ /* 0x000fca00078e3cff */
[----:B------:R-:W3:Y:S04]  /*ff50*/  @!P0 LDG.E.U16 R20, [R4.64] ;  /* 0x0000000804148981 */ /* 0x000ee8000c1e1500 */
[----:B--2---:R0:W-:Y:S04]  /*ff60*/  STL [R1+0x160], R19 ;  /* 0x0001601301007387 */ /* 0x0041e80000100800 */
[----:B------:R1:W-:Y:S04]  /*ff70*/  STS.U16 [R18+0x5500], R11 ;  /* 0x0055000b12007388 */ /* 0x0003e80000000400 */
[----:B0-----:R-:W2:Y:S04]  /*ff80*/  LDL R19, [R1+0x4a8] ;  /* 0x0004a80001137983 */ /* 0x001ea80000100800 */
[----:B-1----:R-:W2:Y:S04]  /*ff90*/  LDL.LU R11, [R1+0x184] ;  /* 0x00018400010b7983 */ /* 0x002ea80000300800 */
[----:B---3--:R0:W-:Y:S04]  /*ffa0*/  STL [R1+0x15c], R20 ;  /* 0x00015c1401007387 */ /* 0x0081e80000100800 */
[----:B0-----:R-:W3:Y:S04]  /*ffb0*/  LDL.LU R20, [R1+0xed0] ;  /* 0x000ed00001147983 */ /* 0x001ee80000300800 */
[----:B------:R-:W2:Y:S04]  /*ffc0*/  LDL R4, [R1+0x524] ;  /* 0x0005240001047983 */ /* 0x000ea80000100800 */
[----:B------:R-:W2:Y:S01]  /*ffd0*/  LDL R5, [R1+0x528] ;  /* 0x0005280001057983 */ /* 0x000ea20000100800 */
[----:B------:R-:W-:-:S03]  /*ffe0*/  PRMT R3, RZ, 0x7610, R3 ;  /* 0x00007610ff037816 */ /* 0x000fc60000000003 */
[----:B------:R0:W-:Y:S04]  /*fff0*/  STS.U16 [R18+0x5700], R17 ;  /* 0x0057001112007388 */ /* 0x0001e80000000400 */
[----:B0-----:R-:W3:Y:S01]  /*10000*/  LDL.LU R17, [R1+0x188] ;  /* 0x0001880001117983 */ /* 0x001ee20000300800 */
[----:B--2---:R-:W-:-:S04]  /*10010*/  @!P1 LOP3.LUT R5, R5, R4, RZ, 0x3c, !PT ;  /* 0x0000000405059212 */ /* 0x004fc800078e3cff */
[----:B------:R-:W-:-:S04]  /*10020*/  @!P1 LOP3.LUT R4, R5, R4, RZ, 0x3c, !PT ;  /* 0x0000000405049212 */ /* 0x000fc800078e3cff */
[----:B------:R-:W-:-:S05]  /*10030*/  @!P1 LOP3.LUT R5, R5, R4, RZ, 0x3c, !PT ;  /* 0x0000000405059212 */ /* 0x000fca00078e3cff */
[----:B------:R0:W2:Y:S04]  /*10040*/  @!P1 LDG.E.U16 R3, [R4.64] ;  /* 0x0000000804039981 */ /* 0x0000a8000c1e1500 */
[----:B0-----:R-:W2:Y:S04]  /*10050*/  LDL R4, [R1+0x51c] ;  /* 0x00051c0001047983 */ /* 0x001ea80000100800 */
[----:B------:R-:W2:Y:S01]  /*10060*/  LDL R5, [R1+0x520] ;  /* 0x0005200001057983 */ /* 0x000ea20000100800 */
[----:B---3--:R-:W-:Y:S02]  /*10070*/  PRMT R20, RZ, 0x7610, R20 ;  /* 0x00007610ff147816 */ /* 0x008fe40000000014 */
[----:B--2---:R-:W-:-:S04]  /*10080*/  @!P0 LOP3.LUT R5, R5, R4, RZ, 0x3c, !PT ;  /* 0x0000000405058212 */ /* 0x004fc800078e3cff */
[----:B------:R-:W-:-:S04]  /*10090*/  @!P0 LOP3.LUT R4, R5, R4, RZ, 0x3c, !PT ;  /* 0x0000000405048212 */ /* 0x000fc800078e3cff */
[----:B------:R-:W-:-:S05]  /*100a0*/  @!P0 LOP3.LUT R5, R5, R4, RZ, 0x3c, !PT ;  /* 0x0000000405058212 */ /* 0x000fca00078e3cff */
[----:B------:R-:W2:Y:S04]  /*100b0*/  @!P0 LDG.E.U16 R20, [R4.64] ;  /* 0x0000000804148981 */ /* 0x000ea8000c1e1500 */
[----:B------:R0:W-:Y:S04]  /*100c0*/  STL [R1+0x17c], R3 ;  /* 0x00017c0301007387 */ /* 0x0001e80000100800 */
[----:B------:R1:W-:Y:S04]  /*100d0*/  STS.U16 [R18+0x5900], R10 ;  /* 0x0059000a12007388 */ /* 0x0003e80000000400 */
[----:B0-----:R-:W3:Y:S04]  /*100e0*/  LDL R3, [R1+0x428] ;  /* 0x0004280001037983 */ /* 0x001ee80000100800 */
[----:B-1----:R-:W3:Y:S04]  /*100f0*/  LDL.LU R10, [R1+0x190] ;  /* 0x00019000010a7983 */ /* 0x002ee80000300800 */
[----:B--2---:R0:W-:Y:S04]  /*10100*/  STL [R1+0x178], R20 ;  /* 0x0001781401007387 */ /* 0x0041e80000100800 */
[----:B0-----:R-:W2:Y:S04]  /*10110*/  LDL.LU R20, [R1+0xecc] ;  /* 0x000ecc0001147983 */ /* 0x001ea80000300800 */
[----:B------:R-:W2:Y:S04]  /*10120*/  LDL.LU R4, [R1+0x1c] ;  /* 0x00001c0001047983 */ /* 0x000ea80000300800 */
[----:B------:R-:W3:Y:S01]  /*10130*/  LDL R5, [R1+0x4a4] ;  /* 0x0004a40001057983 */ /* 0x000ee20000100800 */
[----:B------:R-:W-:-:S03]  /*10140*/  PRMT R28, RZ, 0x7610, R28 ;  /* 0x00007610ff1c7816 */ /* 0x000fc6000000001c */
[----:B--2---:R0:W-:Y:S02]  /*10150*/  STS.U16 [R18+0x5b00], R4 ;  /* 0x005b000412007388 */ /* 0x0041e40000000400 */
[----:B0-----:R-:W-:Y:S02]  /*10160*/  @!P1 IMAD.MOV.U32 R4, RZ, RZ, R19 ;  /* 0x000000ffff049224 */ /* 0x001fe400078e0013 */
[----:B------:R-:W2:Y:S04]  /*10170*/  LDL.LU R19, [R1+0x194] ;  /* 0x0001940001137983 */ /* 0x000ea80000300800 */
[----:B---3--:R0:W3:Y:S04]  /*10180*/  @!P1 LDG.E.U16 R28, [R4.64] ;  /* 0x00000008041c9981 */ /* 0x0080e8000c1e1500 */
[----:B----4-:R1:W-:Y:S04]  /*10190*/  STS.U16 [R18+0x5d00], R2 ;  /* 0x005d000212007388 */ /* 0x0103e80000000400 */
[----:B0-----:R-:W4:Y:S04]  /*101a0*/  LDL R4, [R1+0x49c] ;  /* 0x00049c0001047983 */ /* 0x001f280000100800 */
[----:B------:R-:W4:Y:S04]  /*101b0*/  LDL R5, [R1+0x4a0] ;  /* 0x0004a00001057983 */ /* 0x000f280000100800 */
[----:B---3--:R-:W-:Y:S04]  /*101c0*/  STL [R1+0x174], R28 ;  /* 0x0001741c01007387 */ /* 0x008fe80000100800 */
[----:B-1----:R-:W3:Y:S01]  /*101d0*/  LDL.LU R2, [R1+0xec8] ;  /* 0x000ec80001027983 */ /* 0x002ee20000300800 */
[----:B----4-:R-:W-:-:S04]  /*101e0*/  @!P0 LOP3.LUT R5, R5, R4, RZ, 0x3c, !PT ;  /* 0x0000000405058212 */ /* 0x010fc800078e3cff */
[----:B------:R-:W-:-:S04]  /*101f0*/  @!P0 LOP3.LUT R4, R5, R4, RZ, 0x3c, !PT ;  /* 0x0000000405048212 */ /* 0x000fc800078e3cff */
[----:B------:R-:W-:Y:S02]  /*10200*/  @!P0 LOP3.LUT R5, R5, R4, RZ, 0x3c, !PT ;  /* 0x0000000405058212 */ /* 0x000fe400078e3cff */
[----:B---3--:R-:W-:-:S06]  /*10210*/  PRMT R2, RZ, 0x7610, R2 ;  /* 0x00007610ff027816 */ /* 0x008fcc0000000002 */
[----:B------:R-:W3:Y:S04]  /*10220*/  @!P0 LDG.E.U16 R2, [R4.64] ;  /* 0x0000000804028981 */ /* 0x000ee8000c1e1500 */
[----:B---3--:R0:W-:Y:S04]  /*10230*/  STL [R1+0x170], R2 ;  /* 0x0001700201007387 */ /* 0x0081e80000100800 */
[----:B0-----:R-:W3:Y:S04]  /*10240*/  LDL.LU R2, [R1+0xec4] ;  /* 0x000ec40001027983 */ /* 0x001ee80000300800 */
[----:B---3--:R0:W-:Y:S04]  /*10250*/  STS.U16 [R18+0x5f00], R2 ;  /* 0x005f000212007388 */ /* 0x0081e80000000400 */
[----:B0-----:R-:W3:Y:S04]  /*10260*/  LDL.LU R18, [R1+0xec0] ;  /* 0x000ec00001127983 */ /* 0x001ee80000300800 */
[----:B------:R-:W4:Y:S02]  /*10270*/  LDL R2, [R1+0x424] ;  /* 0x0004240001027983 */ /* 0x000f240000100800 */
[----:B----4-:R-:W-:-:S04]  /*10280*/  @!P1 LOP3.LUT R3, R3, R2, RZ, 0x3c, !PT ;  /* 0x0000000203039212 */ /* 0x010fc800078e3cff */
[C---:B------:R-:W-:Y:S02]  /*10290*/  @!P1 LOP3.LUT R2, R3.reuse, R2, RZ, 0x3c, !PT ;  /* 0x0000000203029212 */ /* 0x040fe400078e3cff */
[----:B---3--:R-:W-:Y:S02]  /*102a0*/  PRMT R18, RZ, 0x7610, R18 ;  /* 0x00007610ff127816 */ /* 0x008fe40000000012 */
[----:B------:R-:W-:-:S05]  /*102b0*/  @!P1 LOP3.LUT R3, R3, R2, RZ, 0x3c, !PT ;  /* 0x0000000203039212 */ /* 0x000fca00078e3cff */
[----:B------:R-:W3:Y:S04]  /*102c0*/  @!P1 LDG.E.U16 R18, [R2.64] ;  /* 0x0000000802129981 */ /* 0x000ee8000c1e1500 */
[----:B------:R-:W0:Y:S04]  /*102d0*/  S2R R28, SR_TID.X ;  /* 0x00000000001c7919 */ /* 0x000e280000002100 */
[----:B---3--:R1:W-:Y:S04]  /*102e0*/  STL [R1+0x16c], R18 ;  /* 0x00016c1201007387 */ /* 0x0083e80000100800 */
[----:B-1----:R-:W3:Y:S04]  /*102f0*/  LDL.LU R18, [R1+0xebc] ;  /* 0x000ebc0001127983 */ /* 0x002ee80000300800 */
[----:B------:R-:W4:Y:S04]  /*10300*/  LDL R2, [R1+0x41c] ;  /* 0x00041c0001027983 */ /* 0x000f280000100800 */
[----:B------:R-:W4:Y:S01]  /*10310*/  LDL R3, [R1+0x420] ;  /* 0x0004200001037983 */ /* 0x000f220000100800 */
[----:B0-----:R-:W-:-:S05]  /*10320*/  LOP3.LUT R28, R28, 0x3f, RZ, 0xc0, !PT ;  /* 0x0000003f1c1c7812 */ /* 0x001fca00078ec0ff */
[----:B------:R-:W-:Y:S01]  /*10330*/  IMAD.SHL.U32 R28, R28, 0x2, RZ ;  /* 0x000000021c1c7824 */ /* 0x000fe200078e00ff */
[----:B------:R-:W-:-:S04]  /*10340*/  PRMT R16, RZ, 0x7610, R16 ;  /* 0x00007610ff107816 */ /* 0x000fc80000000010 */
        /* <DEDUP_REMOVED lines=11> */
[----:B0-----:R-:W3:Y:S04]  /*10400*/  LDL R17, [R1+0x320] ;  /* 0x0003200001117983 */ /* 0x001ee80000100800 */
[----:B----4-:R0:W-:Y:S04]  /*10410*/  STL [R1+0x184], R16 ;  /* 0x0001841001007387 */ /* 0x0101e80000100800 */
[----:B0-----:R-:W4:Y:S01]  /*10420*/  LDL.LU R16, [R1+0x14c] ;  /* 0x00014c0001107983 */ /* 0x001f220000300800 */
        /* <DEDUP_REMOVED lines=11> */
[----:B------:R0:W-:Y:S04]  /*104e0*/  STS.U16 [R28+0x4580], R10 ;  /* 0x0045800a1c007388 */ /* 0x0001e80000000400 */
[----:B0-----:R-:W3:Y:S04]  /*104f0*/  LDL R10, [R1+0x2a8] ;  /* 0x0002a800010a7983 */ /* 0x001ee80000100800 */
[----:B------:R0:W-:Y:S04]  /*10500*/  STL [R1+0x188], R20 ;  /* 0x0001881401007387 */ /* 0x0001e80000100800 */
[----:B0-----:R-:W3:Y:S04]  /*10510*/  LDL.LU R20, [R1+0x138] ;  /* 0x0001380001147983 */ /* 0x001ee80000300800 */
[----:B--2---:R0:W-:Y:S04]  /*10520*/  STL [R1+0x190], R18 ;  /* 0x0001901201007387 */ /* 0x0041e80000100800 */
[----:B0-----:R-:W2:Y:S04]  /*10530*/  LDL.LU R18, [R1+0xeb8] ;  /* 0x000eb80001127983 */ /* 0x001ea80000300800 */
[----:B------:R-:W3:Y:S04]  /*10540*/  LDL R2, [R1+0x324] ;  /* 0x0003240001027983 */ /* 0x000ee80000100800 */
[----:B------:R-:W3:Y:S04]  /*10550*/  LDL R3, [R1+0x328] ;  /* 0x0003280001037983 */ /* 0x000ee80000100800 */
[----:B------:R0:W-:Y:S04]  /*10560*/  STS.U16 [R28+0x4780], R19 ;  /* 0x004780131c007388 */ /* 0x0001e80000000400 */
[----:B0-----:R-:W4:Y:S01]  /*10570*/  LDL.LU R19, [R1+0x124] ;  /* 0x0001240001137983 */ /* 0x001f220000300800 */
[----:B--2---:R-:W-:-:S02]  /*10580*/  PRMT R18, RZ, 0x7610, R18 ;  /* 0x00007610ff127816 */ /* 0x004fc40000000012 */
[----:B---3--:R-:W-:-:S04]  /*10590*/  @!P1 LOP3.LUT R3, R3, R2, RZ, 0x3c, !PT ;  /* 0x0000000203039212 */ /* 0x008fc800078e3cff */
[----:B------:R-:W-:-:S04]  /*105a0*/  @!P1 LOP3.LUT R2, R3, R2, RZ, 0x3c, !PT ;  /* 0x0000000203029212 */ /* 0x000fc800078e3cff */
[----:B------:R-:W-:-:S05]  /*105b0*/  @!P1 LOP3.LUT R3, R3, R2, RZ, 0x3c, !PT ;  /* 0x0000000203039212 */ /* 0x000fca00078e3cff */
        /* <DEDUP_REMOVED lines=10> */
[----:B--2---:R0:W-:Y:S04]  /*10660*/  STL [R1+0x198], R12 ;  /* 0x0001980c01007387 */ /* 0x0041e80000100800 */
[----:B0-----:R-:W2:Y:S04]  /*10670*/  LDL.LU R12, [R1+0xeb4] ;  /* 0x000eb400010c7983 */ /* 0x001ea80000300800 */
[----:B------:R-:W3:Y:S04]  /*10680*/  LDL.LU R2, [R1+0x180] ;  /* 0x0001800001027983 */ /* 0x000ee80000300800 */
[----:B------:R-:W4:Y:S01]  /*10690*/  LDL R3, [R1+0x2a4] ;  /* 0x0002a40001037983 */ /* 0x000f220000100800 */
[----:B--2---:R-:W-:-:S03]  /*106a0*/  PRMT R12, RZ, 0x7610, R12 ;  /* 0x00007610ff0c7816 */ /* 0x004fc6000000000c */
[----:B---3--:R0:W-:Y:S02]  /*106b0*/  STS.U16 [R28+0x4b80], R2 ;  /* 0x004b80021c007388 */ /* 0x0081e40000000400 */
[----:B0-----:R-:W-:Y:S02]  /*106c0*/  @!P1 IMAD.MOV.U32 R2, RZ, RZ, R10 ;  /* 0x000000ffff029224 */ /* 0x001fe400078e000a */
[----:B------:R-:W2:Y:S04]  /*106d0*/  LDL.LU R10, [R1+0x7c] ;  /* 0x00007c00010a7983 */ /* 0x000ea80000300800 */
[----:B----4-:R-:W3:Y:S04]  /*106e0*/  @!P1 LDG.E.U16 R12, [R2.64] ;  /* 0x00000008020c9981 */ /* 0x010ee8000c1e1500 */
[----:B---3--:R0:W-:Y:S04]  /*106f0*/  STL [R1+0x18c], R12 ;  /* 0x00018c0c01007387 */ /* 0x0081e80000100800 */
[----:B0-----:R-:W3:Y:S04]  /*10700*/  LDL.LU R12, [R1+0xeb0] ;  /* 0x000eb000010c7983 */ /* 0x001ee80000300800 */
[----:B------:R-:W4:Y:S04]  /*10710*/  LDL R2, [R1+0x29c] ;  /* 0x00029c0001027983 */ /* 0x000f280000100800 */
[----:B------:R-:W4:Y:S01]  /*10720*/  LDL R3, [R1+0x2a0] ;  /* 0x0002a00001037983 */ /* 0x000f220000100800 */
[----:B---3--:R-:W-:-:S02]  /*10730*/  PRMT R12, RZ, 0x7610, R12 ;  /* 0x00007610ff0c7816 */ /* 0x008fc4000000000c */
[----:B----4-:R-:W-:-:S04]  /*10740*/  @!P0 LOP3.LUT R3, R3, R2, RZ, 0x3c, !PT ;  /* 0x0000000203038212 */ /* 0x010fc800078e3cff */
[----:B------:R-:W-:-:S04]  /*10750*/  @!P0 LOP3.LUT R2, R3, R2, RZ, 0x3c, !PT ;  /* 0x0000000203028212 */ /* 0x000fc800078e3cff */
[----:B------:R-:W-:-:S05]  /*10760*/  @!P0 LOP3.LUT R3, R3, R2, RZ, 0x3c, !PT ;  /* 0x0000000203038212 */ /* 0x000fca00078e3cff */
[----:B------:R-:W3:Y:S04]  /*10770*/  @!P0 LDG.E.U16 R12, [R2.64] ;  /* 0x00000008020c8981 */ /* 0x000ee8000c1e1500 */
[----:B------:R0:W-:Y:S04]  /*10780*/  STS.U16 [R28+0x4d80], R11 ;  /* 0x004d800b1c007388 */ /* 0x0001e80000000400 */
[----:B0-----:R-:W4:Y:S04]  /*10790*/  LDL.LU R11, [R1+0x54] ;  /* 0x00005400010b7983 */ /* 0x001f280000300800 */
[----:B---3--:R0:W-:Y:S04]  /*107a0*/  STL [R1+0x180], R12 ;  /* 0x0001800c01007387 */ /* 0x0081e80000100800 */
[----:B0-----:R-:W3:Y:S04]  /*107b0*/  LDL.LU R12, [R1+0xeac] ;  /* 0x000eac00010c7983 */ /* 0x001ee80000300800 */
[----:B------:R-:W2:Y:S04]  /*107c0*/  LDL R2, [R1+0x210] ;  /* 0x0002100001027983 */ /* 0x000ea80000100800 */
[----:B------:R-:W2:Y:S01]  /*107d0*/  LDL R3, [R1+0x228] ;  /* 0x0002280001037983 */ /* 0x000ea20000100800 */
[----:B---3--:R-:W-:-:S02]  /*107e0*/  PRMT R12, RZ, 0x7610, R12 ;  /* 0x00007610ff0c7816 */ /* 0x008fc4000000000c */
[----:B--2---:R-:W-:-:S04]  /*107f0*/  @!P1 LOP3.LUT R3, R3, R2, RZ, 0x3c, !PT ;  /* 0x0000000203039212 */ /* 0x004fc800078e3cff */
[----:B------:R-:W-:-:S04]  /*10800*/  @!P1 LOP3.LUT R2, R3, R2, RZ, 0x3c, !PT ;  /* 0x0000000203029212 */ /* 0x000fc800078e3cff */
[----:B------:R-:W-:-:S05]  /*10810*/  @!P1 LOP3.LUT R3, R3, R2, RZ, 0x3c, !PT ;  /* 0x0000000203039212 */ /* 0x000fca00078e3cff */
[----:B------:R-:W2:Y:S04]  /*10820*/  @!P1 LDG.E.U16 R12, [R2.64] ;  /* 0x00000008020c9981 */ /* 0x000ea8000c1e1500 */
[----:B------:R0:W-:Y:S04]  /*10830*/  STS.U16 [R28+0x4f80], R16 ;  /* 0x004f80101c007388 */ /* 0x0001e80000000400 */
[----:B0-----:R-:W3:Y:S04]  /*10840*/  LDL.LU R16, [R1+0x50] ;  /* 0x0000500001107983 */ /* 0x001ee80000300800 */
        /* <DEDUP_REMOVED lines=10> */
[----:B------:R-:W2:Y:S04]  /*108f0*/  @!P0 LDG.E.U16 R20, [R2.64] ;  /* 0x0000000802148981 */ /* 0x000ea8000c1e1500 */
[----:B------:R-:W-:Y:S04]  /*10900*/  STS.U16 [R28+0x5380], R19 ;  /* 0x005380131c007388 */ /* 0x000fe80000000400 */
[----:B--2---:R0:W-:Y:S04]  /*10910*/  STL [R1+0x14c], R20 ;  /* 0x00014c1401007387 */ /* 0x0041e80000100800 */
[----:B0-----:R-:W2:Y:S04]  /*10920*/  LDL.LU R20, [R1+0xea0] ;  /* 0x000ea00001147983 */ /* 0x001ea80000300800 */
[----:B------:R-:W3:Y:S04]  /*10930*/  LDL R2, [R1+0x760] ;  /* 0x0007600001027983 */ /* 0x000ee80000100800 */
[----:B------:R-:W3:Y:S04]  /*10940*/  LDL R3, [R1+0x76c] ;  /* 0x00076c0001037983 */ /* 0x000ee80000100800 */
[----:B------:R-:W2:Y:S01]  /*10950*/  LDL.LU R19, [R1+0xe9c] ;  /* 0x000e9c0001137983 */ /* 0x000ea20000300800 */
[----:B---3--:R-:W-:-:S04]  /*10960*/  @!P1 LOP3.LUT R3, R3, R2, RZ, 0x3c, !PT ;  /* 0x0000000203039212 */ /* 0x008fc800078e3cff */
[C---:B------:R-:W-:Y:S02]  /*10970*/  @!P1 LOP3.LUT R2, R3.reuse, R2, RZ, 0x3c, !PT ;  /* 0x0000000203029212 */ /* 0x040fe400078e3cff */
[----:B--2---:R-:W-:Y:S02]  /*10980*/  PRMT R19, RZ, 0x7610, R19 ;  /* 0x00007610ff137816 */ /* 0x004fe40000000013 */
        /* <DEDUP_REMOVED lines=22> */
[----:B------:R1:W-:Y:S04]  /*10af0*/  STS.U16 [R28+0x5780], R17 ;  /* 0x005780111c007388 */ /* 0x0003e80000000400 */
[----:B-1----:R-:W2:Y:S04]  /*10b00*/  LDL.LU R17, [R1+0xe8c] ;  /* 0x000e8c0001117983 */ /* 0x002ea80000300800 */
[----:B0-----:R-:W2:Y:S04]  /*10b10*/  LDL R2, [R1+0x50c] ;  /* 0x00050c0001027983 */ /* 0x001ea80000100800 */
[----:B------:R-:W2:Y:S04]  /*10b20*/  LDL R3, [R1+0x510] ;  /* 0x0005100001037983 */ /* 0x000ea80000100800 */
[----:B------:R-:W-:Y:S04]  /*10b30*/  STS.U16 [R28+0x5980], R10 ;  /* 0x0059800a1c007388 */ /* 0x000fe80000000400 */
[----:B---3--:R0:W-:Y:S04]  /*10b40*/  STL [R1+0x124], R14 ;  /* 0x0001240e01007387 */ /* 0x0081e80000100800 */
[----:B0-----:R-:W3:Y:S04]  /*10b50*/  LDL R14, [R1+0x418] ;  /* 0x00041800010e7983 */ /* 0x001ee80000100800 */
[----:B------:R-:W3:Y:S01]  /*10b60*/  LDL.LU R10, [R1+0xe88] ;  /* 0x000e8800010a7983 */ /* 0x000ee20000300800 */
[----:B--2---:R-:W-:-:S04]  /*10b70*/  @!P0 LOP3.LUT R3, R3, R2, RZ, 0x3c, !PT ;  /* 0x0000000203038212 */ /* 0x004fc800078e3cff */
[----:B------:R-:W-:-:S04]  /*10b80*/  @!P0 LOP3.LUT R2, R3, R2, RZ, 0x3c, !PT ;  /* 0x0000000203028212 */ /* 0x000fc800078e3cff */
[----:B------:R-:W-:Y:S02]  /*10b90*/  @!P0 LOP3.LUT R3, R3, R2, RZ, 0x3c, !PT ;  /* 0x0000000203038212 */ /* 0x000fe400078e3cff */
[----:B---3--:R-:W-:-:S06]  /*10ba0*/  PRMT R10, RZ, 0x7610, R10 ;  /* 0x00007610ff0a7816 */ /* 0x008fcc000000000a */
[----:B------:R-:W2:Y:S04]  /*10bb0*/  @!P0 LDG.E.U16 R10, [R2.64] ;  /* 0x00000008020a8981 */ /* 0x000ea8000c1e1500 */
[----:B----4-:R-:W-:Y:S04]  /*10bc0*/  STS.U16 [R28+0x5b80], R11 ;  /* 0x005b800b1c007388 */ /* 0x010fe80000000400 */
[----:B--2---:R0:W-:Y:S04]  /*10bd0*/  STL [R1+0x8c], R10 ;  /* 0x00008c0a01007387 */ /* 0x0041e80000100800 */
[----:B0-----:R-:W2:Y:S04]  /*10be0*/  LDL.LU R10, [R1+0xe84] ;  /* 0x000e8400010a7983 */ /* 0x001ea80000300800 */
[----:B------:R-:W3:Y:S04]  /*10bf0*/  LDL R2, [R1+0x494] ;  /* 0x0004940001027983 */ /* 0x000ee80000100800 */
[----:B------:R-:W3:Y:S04]  /*10c00*/  LDL R3, [R1+0x498] ;  /* 0x0004980001037983 */ /* 0x000ee80000100800 */
[----:B------:R-:W4:Y:S01]  /*10c10*/  LDL.LU R11, [R1+0xe80] ;  /* 0x000e8000010b7983 */ /* 0x000f220000300800 */
[----:B---3--:R-:W-:-:S04]  /*10c20*/  @!P1 LOP3.LUT R3, R3, R2, RZ, 0x3c, !PT ;  /* 0x0000000203039212 */ /* 0x008fc800078e3cff */
[C---:B------:R-:W-:Y:S02]  /*10c30*/  @!P1 LOP3.LUT R2, R3.reuse, R2, RZ, 0x3c, !PT ;  /* 0x0000000203029212 */ /* 0x040fe400078e3cff */
[----:B----4-:R-:W-:Y:S02]  /*10c40*/  PRMT R11, RZ, 0x7610, R11 ;  /* 0x00007610ff0b7816 */ /* 0x010fe4000000000b */
[----:B------:R-:W-:-:S05]  /*10c50*/  @!P1 LOP3.LUT R3, R3, R2, RZ, 0x3c, !PT ;  /* 0x0000000203039212 */ /* 0x000fca00078e3cff */
[----:B------:R-:W3:Y:S04]  /*10c60*/  @!P1 LDG.E.U16 R11, [R2.64] ;  /* 0x00000008020b9981 */ /* 0x000ee8000c1e1500 */
[----:B---3--:R0:W-:Y:S04]  /*10c70*/  STL [R1+0x88], R11 ;  /* 0x0000880b01007387 */ /* 0x0081e80000100800 */
[----:B0-----:R-:W3:Y:S04]  /*10c80*/  LDL.LU R11, [R1+0xe7c] ;  /* 0x000e7c00010b7983 */ /* 0x001ee80000300800 */
[----:B------:R-:W4:Y:S04]  /*10c90*/  LDL R2, [R1+0x48c] ;  /* 0x00048c0001027983 */ /* 0x000f280000100800 */
[----:B------:R-:W4:Y:S01]  /*10ca0*/  LDL R3, [R1+0x490] ;  /* 0x0004900001037983 */ /* 0x000f220000100800 */
[----:B------:R-:W-:-:S03]  /*10cb0*/  PRMT R15, RZ, 0x7610, R15 ;  /* 0x00007610ff0f7816 */ /* 0x000fc6000000000f */
[----:B------:R0:W-:Y:S04]  /*10cc0*/  STS.U16 [R28+0x5d80], R16 ;  /* 0x005d80101c007388 */ /* 0x0001e80000000400 */
[----:B0-----:R-:W2:Y:S04]  /*10cd0*/  LDL.LU R16, [R1+0x4c] ;  /* 0x00004c0001107983 */ /* 0x001ea80000300800 */
[----:B------:R-:W0:Y:S01]  /*10ce0*/  S2R R28, SR_TID.X ;  /* 0x00000000001c7919 */ /* 0x000e220000002100 */
[----:B----4-:R-:W-:-:S04]  /*10cf0*/  @!P0 LOP3.LUT R3, R3, R2, RZ, 0x3c, !PT ;  /* 0x0000000203038212 */ /* 0x010fc800078e3cff */
[----:B------:R-:W-:-:S04]  /*10d00*/  @!P0 LOP3.LUT R2, R3, R2, RZ, 0x3c, !PT ;  /* 0x0000000203028212 */ /* 0x000fc800078e3cff */
[----:B------:R-:W-:-:S05]  /*10d10*/  @!P0 LOP3.LUT R3, R3, R2, RZ, 0x3c, !PT ;  /* 0x0000000203038212 */ /* 0x000fca00078e3cff */
[----:B------:R1:W4:Y:S04]  /*10d20*/  @!P0 LDG.E.U16 R15, [R2.64] ;  /* 0x00000008020f8981 */ /* 0x000328000c1e1500 */
[----:B-1----:R-:W2:Y:S01]  /*10d30*/  LDL R3, [R1+0x414] ;  /* 0x0004140001037983 */ /* 0x002ea20000100800 */
[----:B0-----:R-:W-:-:S05]  /*10d40*/  LOP3.LUT R28, R28, 0x3f, RZ, 0xc0, !PT ;  /* 0x0000003f1c1c7812 */ /* 0x001fca00078ec0ff */
[----:B------:R-:W-:-:S05]  /*10d50*/  IMAD.SHL.U32 R28, R28, 0x2, RZ ;  /* 0x000000021c1c7824 */ /* 0x000fca00078e00ff */
[----:B------:R-:W-:Y:S02]  /*10d60*/  LOP3.LUT R2, R28, 0x30, RZ, 0x3c, !PT ;  /* 0x000000301c027812 */ /* 0x000fe400078e3cff */
[----:B------:R-:W-:-:S03]  /*10d70*/  PRMT R13, RZ, 0x7610, R13 ;  /* 0x00007610ff0d7816 */ /* 0x000fc6000000000d */
[----:B---3--:R0:W-:Y:S02]  /*10d80*/  STS.U16 [R2+0x5f80], R11 ;  /* 0x005f800b02007388 */ /* 0x0081e40000000400 */
[----:B0-----:R-:W-:Y:S02]  /*10d90*/  @!P1 IMAD.MOV.U32 R2, RZ, RZ, R14 ;  /* 0x000000ffff029224 */ /* 0x001fe400078e000e */
[----:B----4-:R0:W-:Y:S04]  /*10da0*/  STL [R1+0x84], R15 ;  /* 0x0000840f01007387 */ /* 0x0101e80000100800 */
[----:B0-----:R-:W3:Y:S04]  /*10db0*/  LDL.LU R15, [R1+0x48] ;  /* 0x00004800010f7983 */ /* 0x001ee80000300800 */
[----:B------:R-:W4:Y:S04]  /*10dc0*/  LDL.LU R14, [R1+0x44] ;  /* 0x00004400010e7983 */ /* 0x000f280000300800 */
[----:B--2---:R0:W2:Y:S04]  /*10dd0*/  @!P1 LDG.E.U16 R13, [R2.64] ;  /* 0x00000008020d9981 */ /* 0x0040a8000c1e1500 */
[----:B0-----:R-:W3:Y:S04]  /*10de0*/  LDL R2, [R1+0x40c] ;  /* 0x00040c0001027983 */ /* 0x001ee80000100800 */
[----:B------:R-:W3:Y:S01]  /*10df0*/  LDL R3, [R1+0x410] ;  /* 0x0004100001037983 */ /* 0x000ee20000100800 */
[----:B------:R-:W-:-:S03]  /*10e00*/  PRMT R12, RZ, 0x7610, R12 ;  /* 0x00007610ff0c7816 */ /* 0x000fc6000000000c */
[----:B--2---:R0:W-:Y:S04]  /*10e10*/  STL [R1+0x80], R13 ;  /* 0x0000800d01007387 */ /* 0x0041e80000100800 */
[----:B0-----:R-:W2:Y:S01]  /*10e20*/  LDL.LU R13, [R1+0x40] ;  /* 0x00004000010d7983 */ /* 0x001ea20000300800 */
[----:B---3--:R-:W-:-:S04]  /*10e30*/  @!P0 LOP3.LUT R3, R3, R2, RZ, 0x3c, !PT ;  /* 0x0000000203038212 */ /* 0x008fc800078e3cff */
[----:B------:R-:W-:-:S04]  /*10e40*/  @!P0 LOP3.LUT R2, R3, R2, RZ, 0x3c, !PT ;  /* 0x0000000203028212 */ /* 0x000fc800078e3cff */
[----:B------:R-:W-:-:S05]  /*10e50*/  @!P0 LOP3.LUT R3, R3, R2, RZ, 0x3c, !PT ;  /* 0x0000000203038212 */ /* 0x000fca00078e3cff */
[----:B------:R0:W3:Y:S04]  /*10e60*/  @!P0 LDG.E.U16 R12, [R2.64] ;  /* 0x00000008020c8981 */ /* 0x0000e8000c1e1500 */
[----:B0-----:R-:W2:Y:S04]  /*10e70*/  LDL R2, [R1+0x394] ;  /* 0x0003940001027983 */ /* 0x001ea80000100800 */
[----:B------:R-:W2:Y:S01]  /*10e80*/  LDL R3, [R1+0x398] ;  /* 0x0003980001037983 */ /* 0x000ea20000100800 */
[----:B------:R-:W-:-:S03]  /*10e90*/  PRMT R20, RZ, 0x7610, R20 ;  /* 0x00007610ff147816 */ /* 0x000fc60000000014 */
[----:B---3--:R0:W-:Y:S04]  /*10ea0*/  STL [R1+0x7c], R12 ;  /* 0x00007c0c01007387 */ /* 0x0081e80000100800 */
[----:B0-----:R-:W3:Y:S01]  /*10eb0*/  LDL.LU R12, [R1+0x3c] ;  /* 0x00003c00010c7983 */ /* 0x001ee20000300800 */
[----:B--2---:R-:W-:-:S04]  /*10ec0*/  @!P1 LOP3.LUT R3, R3, R2, RZ, 0x3c, !PT ;  /* 0x0000000203039212 */ /* 0x004fc800078e3cff */
[----:B------:R-:W-:-:S04]  /*10ed0*/  @!P1 LOP3.LUT R2, R3, R2, RZ, 0x3c, !PT ;  /* 0x0000000203029212 */ /* 0x000fc800078e3cff */
[----:B------:R-:W-:-:S05]  /*10ee0*/  @!P1 LOP3.LUT R3, R3, R2, RZ, 0x3c, !PT ;  /* 0x0000000203039212 */ /* 0x000fca00078e3cff */
[----:B------:R0:W2:Y:S04]  /*10ef0*/  @!P1 LDG.E.U16 R20, [R2.64] ;  /* 0x0000000802149981 */ /* 0x0000a8000c1e1500 */
[----:B0-----:R-:W2:Y:S04]  /*10f00*/  LDL R2, [R1+0x38c] ;  /* 0x00038c0001027983 */ /* 0x001ea80000100800 */
[----:B------:R-:W2:Y:S04]  /*10f10*/  LDL R3, [R1+0x390] ;  /* 0x0003900001037983 */ /* 0x000ea80000100800 */
[----:B------:R-:W-:Y:S04]  /*10f20*/  STS.U16 [R28], R10 ;  /* 0x0000000a1c007388 */ /* 0x000fe80000000400 */
[----:B------:R-:W-:Y:S04]  /*10f30*/  STS.U16 [R28+0x80], R17 ;  /* 0x000080111c007388 */ /* 0x000fe80000000400 */
[----:B------:R0:W-:Y:S02]  /*10f40*/  STS.U16 [R28+0x800], R18 ;  /* 0x000800121c007388 */ /* 0x0001e40000000400 */
[----:B0-----:R-:W-:-:S02]  /*10f50*/  PRMT R28, RZ, 0x7610, R28 ;  /* 0x00007610ff1c7816 */ /* 0x001fc4000000001c */
[----:B--2---:R-:W-:-:S04]  /*10f60*/  @!P0 LOP3.LUT R3, R3, R2, RZ, 0x3c, !PT ;  /* 0x0000000203038212 */ /* 0x004fc800078e3cff */
[----:B------:R-:W-:-:S04]  /*10f70*/  @!P0 LOP3.LUT R2, R3, R2, RZ, 0x3c, !PT ;  /* 0x0000000203028212 */ /* 0x000fc800078e3cff */
[----:B------:R-:W-:-:S05]  /*10f80*/  @!P0 LOP3.LUT R3, R3, R2, RZ, 0x3c, !PT ;  /* 0x0000000203038212 */ /* 0x000fca00078e3cff */
[----:B------:R-:W2:Y:S04]  /*10f90*/  @!P0 LDG.E.U16 R28, [R2.64] ;  /* 0x00000008021c8981 */ /* 0x000ea8000c1e1500 */
[----:B------:R0:W-:Y:S04]  /*10fa0*/  STL [R1+0x78], R20 ;  /* 0x0000781401007387 */ /* 0x0001e80000100800 */
[----:B0-----:R-:W3:Y:S04]  /*10fb0*/  LDL.LU R20, [R1+0x38] ;  /* 0x0000380001147983 */ /* 0x001ee80000300800 */
[----:B--2---:R0:W-:Y:S04]  /*10fc0*/  STL [R1+0x74], R28 ;  /* 0x0000741c01007387 */ /* 0x0041e80000100800 */
[----:B------:R-:W2:Y:S04]  /*10fd0*/  LDL R2, [R1+0x314] ;  /* 0x0003140001027983 */ /* 0x000ea80000100800 */
[----:B------:R-:W2:Y:S04]  /*10fe0*/  LDL R3, [R1+0x318] ;  /* 0x0003180001037983 */ /* 0x000ea80000100800 */
[----:B0-----:R-:W0:Y:S02]  /*10ff0*/  S2R R28, SR_TID.X ;  /* 0x00000000001c7919 */ /* 0x001e240000002100 */
[----:B0-----:R-:W-:-:S05]  /*11000*/  LOP3.LUT R28, R28, 0x3f, RZ, 0xc0, !PT ;  /* 0x0000003f1c1c7812 */ /* 0x001fca00078ec0ff */
[----:B------:R-:W-:-:S05]  /*11010*/  IMAD.SHL.U32 R28, R28, 0x2, RZ ;  /* 0x000000021c1c7824 */ /* 0x000fca00078e00ff */
[----:B------:R0:W-:Y:S02]  /*11020*/  STS.U16 [R28+0x880], R19 ;  /* 0x000880131c007388 */ /* 0x0001e40000000400 */
[----:B0-----:R-:W-:Y:S02]  /*11030*/  PRMT R28, RZ, 0x7610, R28 ;  /* 0x00007610ff1c7816 */ /* 0x001fe4000000001c */
[----:B--2---:R-:W-:-:S04]  /*11040*/  @!P1 LOP3.LUT R3, R3, R2, RZ, 0x3c, !PT ;  /* 0x0000000203039212 */ /* 0x004fc800078e3cff */
[----:B------:R-:W-:-:S04]  /*11050*/  @!P1 LOP3.LUT R2, R3, R2, RZ, 0x3c, !PT ;  /* 0x0000000203029212 */ /* 0x000fc800078e3cff */
[----:B------:R-:W-:-:S05]  /*11060*/  @!P1 LOP3.LUT R3, R3, R2, RZ, 0x3c, !PT ;  /* 0x0000000203039212 */ /* 0x000fca00078e3cff */
[----:B------:R-:W2:Y:S04]  /*11070*/  @!P1 LDG.E.U16 R28, [R2.64] ;  /* 0x00000008021c9981 */ /* 0x000ea8000c1e1500 */
        /* <DEDUP_REMOVED lines=8> */
[----:B------:R-:W3:Y:S01]  /*11100*/  LDL.LU R16, [R1+0xe78] ;  /* 0x000e780001107983 */ /* 0x000ee20000300800 */
        /* <DEDUP_REMOVED lines=23> */
[----:B----4-:R0:W-:Y:S02]  /*11280*/  STS.U16 [R28+0x1800], R14 ;  /* 0x0018000e1c007388 */ /* 0x0101e40000000400 */
[----:B0-----:R-:W-:Y:S02]  /*11290*/  PRMT R28, RZ, 0x7610, R28 ;  /* 0x00007610ff1c7816 */ /* 0x001fe4000000001c */
[----:B------:R-:W4:Y:S01]  /*112a0*/  LDL.LU R14, [R1+0xe70] ;  /* 0x000e7000010e7983 */ /* 0x000f220000300800 */
        /* <DEDUP_REMOVED lines=23> */
[----:B---3--:R0:W-:Y:S02]  /*11420*/  STS.U16 [R28+0x2000], R12 ;  /* 0x0020000c1c007388 */ /* 0x0081e40000000400 */
        /* <DEDUP_REMOVED lines=63> */
[----:B--2---:R-:W-:-:S04]  /*11820*/  @!P1 LOP3.LUT R3, R3, R2, RZ, 0x3c, !PT ;  /* 0x0000000203039212 */ /* 0x004fc800078e3cff */
[----:B------:R-:W-:-:S04]  /*11830*/  @!P1 LOP3.LUT R2, R3, R2, RZ, 0x3c, !PT ;  /* 0x0000000203029212 */ /* 0x000fc800078e3cff */
[----:B------:R-:W-:-:S05]  /*11840*/  @!P1 LOP3.LUT R3, R3, R2, RZ, 0x3c, !PT ;  /* 0x0000000203039212 */ /* 0x000fca00078e3cff */
[----:B------:R-:W2:Y:S04]  /*11850*/  @!P1 LDG.E.U16 R28, [R2.64] ;  /* 0x00000008021c9981 */ /* 0x000ea8000c1e1500 */
[----:B--2---:R-:W-:Y:S04]  /*11860*/  STL [R1+0x48], R28 ;  /* 0x0000481c01007387 */ /* 0x004fe80000100800 */
[----:B------:R-:W2:Y:S04]  /*11870*/  LDL R2, [R1+0x47c] ;  /* 0x00047c0001027983 */ /* 0x000ea80000100800 */
[----:B------:R-:W2:Y:S01]  /*11880*/  LDL R3, [R1+0x480] ;  /* 0x0004800001037983 */ /* 0x000ea20000100800 */
[----:B------:R-:W-:-:S02]  /*11890*/  PRMT R29, RZ, 0x7610, R29 ;  /* 0x00007610ff1d7816 */ /* 0x000fc4000000001d */
[----:B--2---:R-:W-:-:S04]  /*118a0*/  @!P0 LOP3.LUT R3, R3, R2, RZ, 0x3c, !PT ;  /* 0x0000000203038212 */ /* 0x004fc800078e3cff */
[----:B------:R-:W-:-:S04]  /*118b0*/  @!P0 LOP3.LUT R2, R3, R2, RZ, 0x3c, !PT ;  /* 0x0000000203028212 */ /* 0x000fc800078e3cff */
[----:B------:R-:W-:-:S05]  /*118c0*/  @!P0 LOP3.LUT R3, R3, R2, RZ, 0x3c, !PT ;  /* 0x0000000203038212 */ /* 0x000fca00078e3cff */
[----:B------:R0:W2:Y:S04]  /*118d0*/  @!P0 LDG.E.U16 R29, [R2.64] ;  /* 0x00000008021d8981 */ /* 0x0000a8000c1e1500 */
[----:B0-----:R-:W3:Y:S04]  /*118e0*/  LDL R2, [R1+0x404] ;  /* 0x0004040001027983 */ /* 0x001ee80000100800 */
[----:B------:R-:W3:Y:S01]  /*118f0*/  LDL R3, [R1+0x408] ;  /* 0x0004080001037983 */ /* 0x000ee20000100800 */
[----:B------:R-:W-:-:S03]  /*11900*/  PRMT R0, RZ, 0x7610, R0 ;  /* 0x00007610ff007816 */ /* 0x000fc60000000000 */
[----:B--2---:R0:W-:Y:S01]  /*11910*/  STL [R1+0x44], R29 ;  /* 0x0000441d01007387 */ /* 0x0041e20000100800 */
[----:B------:R-:W-:-:S03]  /*11920*/  PRMT R14, RZ, 0x7610, R14 ;  /* 0x00007610ff0e7816 */ /* 0x000fc6000000000e */
[----:B0-----:R-:W2:Y:S01]  /*11930*/  LDL R29, [R1+0x380] ;  /* 0x00038000011d7983 */ /* 0x001ea20000100800 */
[----:B---3--:R-:W-:-:S04]  /*11940*/  @!P1 LOP3.LUT R3, R3, R2, RZ, 0x3c, !PT ;  /* 0x0000000203039212 */ /* 0x008fc800078e3cff */
[----:B------:R-:W-:-:S04]  /*11950*/  @!P1 LOP3.LUT R2, R3, R2, RZ, 0x3c, !PT ;  /* 0x0000000203029212 */ /* 0x000fc800078e3cff */
[----:B------:R-:W-:-:S05]  /*11960*/  @!P1 LOP3.LUT R3, R3, R2, RZ, 0x3c, !PT ;  /* 0x0000000203039212 */ /* 0x000fca00078e3cff */
[----:B------:R0:W3:Y:S04]  /*11970*/  @!P1 LDG.E.U16 R0, [R2.64] ;  /* 0x0000000802009981 */ /* 0x0000e8000c1e1500 */
[----:B0-----:R-:W4:Y:S04]  /*11980*/  LDL R2, [R1+0x3fc] ;  /* 0x0003fc0001027983 */ /* 0x001f280000100800 */
[----:B------:R-:W4:Y:S04]  /*11990*/  LDL R3, [R1+0x400] ;  /* 0x0004000001037983 */ /* 0x000f280000100800 */
[----:B---3--:R-:W-:Y:S01]  /*119a0*/  STL [R1+0xe18], R0 ;  /* 0x000e180001007387 */ /* 0x008fe20000100800 */
[----:B----4-:R-:W-:-:S04]  /*119b0*/  @!P0 LOP3.LUT R3, R3, R2, RZ, 0x3c, !PT ;  /* 0x0000000203038212 */ /* 0x010fc800078e3cff */
[----:B------:R-:W-:-:S04]  /*119c0*/  @!P0 LOP3.LUT R2, R3, R2, RZ, 0x3c, !PT ;  /* 0x0000000203028212 */ /* 0x000fc800078e3cff */
[----:B------:R-:W-:-:S05]  /*119d0*/  @!P0 LOP3.LUT R3, R3, R2, RZ, 0x3c, !PT ;  /* 0x0000000203038212 */ /* 0x000fca00078e3cff */
[----:B------:R0:W3:Y:S04]  /*119e0*/  @!P0 LDG.E.U16 R14, [R2.64] ;  /* 0x00000008020e8981 */ /* 0x0000e8000c1e1500 */
[----:B0-----:R-:W4:Y:S04]  /*119f0*/  LDL R2, [R1+0x384] ;  /* 0x0003840001027983 */ /* 0x001f280000100800 */
[----:B------:R-:W4:Y:S01]  /*11a00*/  LDL R3, [R1+0x388] ;  /* 0x0003880001037983 */ /* 0x000f220000100800 */
[----:B------:R-:W-:Y:S02]  /*11a10*/  PRMT R8, RZ, 0x7610, R8 ;  /* 0x00007610ff087816 */ /* 0x000fe40000000008 */
[----:B----4-:R-:W-:-:S04]  /*11a20*/  @!P1 LOP3.LUT R3, R3, R2, RZ, 0x3c, !PT ;  /* 0x0000000203039212 */ /* 0x010fc800078e3cff */
[----:B------:R-:W-:-:S04]  /*11a30*/  @!P1 LOP3.LUT R2, R3, R2, RZ, 0x3c, !PT ;  /* 0x0000000203029212 */ /* 0x000fc800078e3cff */
[----:B------:R-:W-:-:S05]  /*11a40*/  @!P1 LOP3.LUT R3, R3, R2, RZ, 0x3c, !PT ;  /* 0x0000000203039212 */ /* 0x000fca00078e3cff */
[----:B------:R-:W4:Y:S04]  /*11a50*/  @!P1 LDG.E.U16 R8, [R2.64] ;  /* 0x0000000802089981 */ /* 0x000f28000c1e1500 */
[----:B---3--:R0:W-:Y:S04]  /*11a60*/  STL [R1+0x2c], R14 ;  /* 0x00002c0e01007387 */ /* 0x0081e80000100800 */
[----:B0-----:R-:W3:Y:S04]  /*11a70*/  LDL.LU R14, [R1+0x120] ;  /* 0x00012000010e7983 */ /* 0x001ee80000300800 */
[----:B----4-:R0:W-:Y:S04]  /*11a80*/  STL [R1+0x20], R8 ;  /* 0x0000200801007387 */ /* 0x0101e80000100800 */
[----:B0-----:R-:W4:Y:S04]  /*11a90*/  LDL.LU R8, [R1+0xe60] ;  /* 0x000e600001087983 */ /* 0x001f280000300800 */
[----:B------:R-:W3:Y:S01]  /*11aa0*/  LDL R3, [R1+0x37c] ;  /* 0x00037c0001037983 */ /* 0x000ee20000100800 */
[----:B------:R-:W-:Y:S01]  /*11ab0*/  PRMT R25, RZ, 0x7610, R25 ;  /* 0x00007610ff197816 */ /* 0x000fe20000000019 */
[----:B--2---:R-:W-:-:S02]  /*11ac0*/  @!P0 IMAD.MOV.U32 R2, RZ, RZ, R29 ;  /* 0x000000ffff028224 */ /* 0x004fc400078e001d */
[----:B------:R-:W2:Y:S04]  /*11ad0*/  LDL.LU R29, [R1+0x11c] ;  /* 0x00011c00011d7983 */ /* 0x000ea80000300800 */
[----:B------:R-:W0:Y:S04]  /*11ae0*/  S2R R28, SR_TID.X ;  /* 0x00000000001c7919 */ /* 0x000e280000002100 */
[----:B---3--:R1:W3:Y:S04]  /*11af0*/  @!P0 LDG.E.U16 R25, [R2.64] ;  /* 0x0000000802198981 */ /* 0x0082e8000c1e1500 */
[----:B-1----:R-:W2:Y:S04]  /*11b00*/  LDL R2, [R1+0x304] ;  /* 0x0003040001027983 */ /* 0x002ea80000100800 */
[----:B------:R-:W2:Y:S01]  /*11b10*/  LDL R3, [R1+0x308] ;  /* 0x0003080001037983 */ /* 0x000ea20000100800 */
[----:B0-----:R-:W-:-:S05]  /*11b20*/  LOP3.LUT R28, R28, 0x3f, RZ, 0xc0, !PT ;  /* 0x0000003f1c1c7812 */ /* 0x001fca00078ec0ff */
[----:B------:R-:W-:-:S05]  /*11b30*/  IMAD.SHL.U32 R28, R28, 0x2, RZ ;  /* 0x000000021c1c7824 */ /* 0x000fca00078e00ff */
[----:B------:R-:W-:Y:S04]  /*11b40*/  STS.U16 [R28+0x3800], R15 ;  /* 0x0038000f1c007388 */ /* 0x000fe80000000400 */
[----:B------:R0:W-:Y:S02]  /*11b50*/  STS.U16 [R28+0x3880], R16 ;  /* 0x003880101c007388 */ /* 0x0001e40000000400 */
[----:B0-----:R-:W-:Y:S02]  /*11b60*/  PRMT R28, RZ, 0x7610, R28 ;  /* 0x00007610ff1c7816 */ /* 0x001fe4000000001c */
[----:B---3--:R0:W-:Y:S01]  /*11b70*/  STL [R1+0x1c], R25 ;  /* 0x00001c1901007387 */ /* 0x0081e20000100800 */
[----:B------:R-:W-:-:S03]  /*11b80*/  PRMT R22, RZ, 0x7610, R22 ;  /* 0x00007610ff167816 */ /* 0x000fc60000000016 */
[----:B0-----:R-:W3:Y:S01]  /*11b90*/  LDL R25, [R1+0x280] ;  /* 0x0002800001197983 */ /* 0x001ee20000100800 */
[----:B--2---:R-:W-:-:S04]  /*11ba0*/  @!P1 LOP3.LUT R3, R3, R2, RZ, 0x3c, !PT ;  /* 0x0000000203039212 */ /* 0x004fc800078e3cff */
[----:B------:R-:W-:-:S04]  /*11bb0*/  @!P1 LOP3.LUT R2, R3, R2, RZ, 0x3c, !PT ;  /* 0x0000000203029212 */ /* 0x000fc800078e3cff */
[----:B------:R-:W-:-:S05]  /*11bc0*/  @!P1 LOP3.LUT R3, R3, R2, RZ, 0x3c, !PT ;  /* 0x0000000203039212 */ /* 0x000fca00078e3cff */
[----:B------:R0:W2:Y:S04]  /*11bd0*/  @!P1 LDG.E.U16 R28, [R2.64] ;  /* 0x00000008021c9981 */ /* 0x0000a8000c1e1500 */
[----:B0-----:R-:W2:Y:S04]  /*11be0*/  LDL R2, [R1+0x2fc] ;  /* 0x0002fc0001027983 */ /* 0x001ea80000100800 */
[----:B------:R-:W2:Y:S02]  /*11bf0*/  LDL R3, [R1+0x300] ;  /* 0x0003000001037983 */ /* 0x000ea40000100800 */
[----:B--2---:R-:W-:-:S04]  /*11c00*/  @!P0 LOP3.LUT R3, R3, R2, RZ, 0x3c, !PT ;  /* 0x0000000203038212 */ /* 0x004fc800078e3cff */
[----:B------:R-:W-:-:S04]  /*11c10*/  @!P0 LOP3.LUT R2, R3, R2, RZ, 0x3c, !PT ;  /* 0x0000000203028212 */ /* 0x000fc800078e3cff */
[----:B------:R-:W-:-:S05]  /*11c20*/  @!P0 LOP3.LUT R3, R3, R2, RZ, 0x3c, !PT ;  /* 0x0000000203038212 */ /* 0x000fca00078e3cff */
[----:B------:R-:W2:Y:S04]  /*11c30*/  @!P0 LDG.E.U16 R22, [R2.64] ;  /* 0x0000000802168981 */ /* 0x000ea8000c1e1500 */
[----:B------:R0:W-:Y:S04]  /*11c40*/  STL [R1+0x10], R28 ;  /* 0x0000101c01007387 */ /* 0x0001e80000100800 */
[----:B0-----:R-:W3:Y:S04]  /*11c50*/  LDL.LU R28, [R1+0x114] ;  /* 0x00011400011c7983 */ /* 0x001ee80000300800 */
[----:B--2---:R0:W-:Y:S04]  /*11c60*/  STL [R1+0xc], R22 ;  /* 0x00000c1601007387 */ /* 0x0041e80000100800 */
[----:B0-----:R-:W2:Y:S04]  /*11c70*/  LDL.LU R22, [R1+0xe5c] ;  /* 0x000e5c0001167983 */ /* 0x001ea80000300800 */
[----:B------:R-:W2:Y:S04]  /*11c80*/  LDL R2, [R1+0x284] ;  /* 0x0002840001027983 */ /* 0x000ea80000100800 */
[----:B------:R-:W2:Y:S01]  /*11c90*/  LDL R3, [R1+0x288] ;  /* 0x0002880001037983 */ /* 0x000ea20000100800 */
[----:B------:R-:W-:-:S02]  /*11ca0*/  PRMT R24, RZ, 0x7610, R24 ;  /* 0x00007610ff187816 */ /* 0x000fc40000000018 */
[----:B--2---:R-:W-:-:S04]  /*11cb0*/  @!P1 LOP3.LUT R3, R3, R2, RZ, 0x3c, !PT ;  /* 0x0000000203039212 */ /* 0x004fc800078e3cff */
[----:B------:R-:W-:-:S04]  /*11cc0*/  @!P1 LOP3.LUT R2, R3, R2, RZ, 0x3c, !PT ;  /* 0x0000000203029212 */ /* 0x000fc800078e3cff */
[----:B------:R-:W-:-:S05]  /*11cd0*/  @!P1 LOP3.LUT R3, R3, R2, RZ, 0x3c, !PT ;  /* 0x0000000203039212 */ /* 0x000fca00078e3cff */
[----:B------:R0:W2:Y:S04]  /*11ce0*/  @!P1 LDG.E.U16 R24, [R2.64] ;  /* 0x0000000802189981 */ /* 0x0000a8000c1e1500 */
[----:B0-----:R-:W4:Y:S01]  /*11cf0*/  LDL R3, [R1+0x27c] ;  /* 0x00027c0001037983 */ /* 0x001f220000100800 */
[----:B------:R-:W-:Y:S01]  /*11d00*/  PRMT R12, RZ, 0x7610, R12 ;  /* 0x00007610ff0c7816 */ /* 0x000fe2000000000c */
[----:B---3--:R-:W-:Y:S02]  /*11d10*/  @!P0 IMAD.MOV.U32 R2, RZ, RZ, R25 ;  /* 0x000000ffff028224 */ /* 0x008fe400078e0019 */
[----:B--2---:R0:W-:Y:S04]  /*11d20*/  STL [R1], R24 ;  /* 0x0000001801007387 */ /* 0x0041e80000100800 */
[----:B0-----:R-:W2:Y:S04]  /*11d30*/  LDL.LU R24, [R1+0x110] ;  /* 0x0001100001187983 */ /* 0x001ea80000300800 */
[----:B------:R-:W3:Y:S04]  /*11d40*/  LDL.LU R25, [R1+0x30] ;  /* 0x0000300001197983 */ /* 0x000ee80000300800 */
[----:B----4-:R0:W4:Y:S04]  /*11d50*/  @!P0 LDG.E.U16 R12, [R2.64] ;  /* 0x00000008020c8981 */ /* 0x010128000c1e1500 */
[----:B0-----:R-:W2:Y:S04]  /*11d60*/  LDL R2, [R1+0x1f0] ;  /* 0x0001f00001027983 */ /* 0x001ea80000100800 */
[----:B------:R-:W2:Y:S01]  /*11d70*/  LDL R3, [R1+0x1f4] ;  /* 0x0001f40001037983 */ /* 0x000ea20000100800 */
[----:B------:R-:W-:-:S03]  /*11d80*/  PRMT R11, RZ, 0x7610, R11 ;  /* 0x00007610ff0b7816 */ /* 0x000fc6000000000b */
[----:B------:R-:W0:Y:S04]  /*11d90*/  S2R R0, SR_TID.X ;  /* 0x0000000000007919 */ /* 0x000e280000002100 */
[----:B----4-:R1:W-:Y:S01]  /*11da0*/  STL [R1+0xe08], R12 ;  /* 0x000e080c01007387 */ /* 0x0103e20000100800 */
[----:B--2---:R-:W-:-:S03]  /*11db0*/  @!P1 LOP3.LUT R3, R3, R2, RZ, 0x3c, !PT ;  /* 0x0000000203039212 */ /* 0x004fc600078e3cff */
[----:B-1----:R-:W2:Y:S01]  /*11dc0*/  LDL R12, [R1+0x794] ;  /* 0x00079400010c7983 */ /* 0x002ea20000100800 */
[----:B------:R-:W-:-:S04]  /*11dd0*/  @!P1 LOP3.LUT R2, R3, R2, RZ, 0x3c, !PT ;  /* 0x0000000203029212 */ /* 0x000fc800078e3cff */
[----:B------:R-:W-:-:S05]  /*11de0*/  @!P1 LOP3.LUT R3, R3, R2, RZ, 0x3c, !PT ;  /* 0x0000000203039212 */ /* 0x000fca00078e3cff */
[----:B------:R1:W4:Y:S04]  /*11df0*/  @!P1 LDG.E.U16 R11, [R2.64] ;  /* 0x00000008020b9981 */ /* 0x000328000c1e1500 */
[----:B-1----:R-:W2:Y:S04]  /*11e00*/  LDL R2, [R1+0x1e8] ;  /* 0x0001e80001027983 */ /* 0x002ea80000100800 */
[----:B------:R-:W2:Y:S01]  /*11e10*/  LDL R3, [R1+0x1ec] ;  /* 0x0001ec0001037983 */ /* 0x000ea20000100800 */
[----:B0-----:R-:W-:-:S05]  /*11e20*/  LOP3.LUT R0, R0, 0x3f, RZ, 0xc0, !PT ;  /* 0x0000003f00007812 */ /* 0x001fca00078ec0ff */
[----:B------:R-:W-:-:S05]  /*11e30*/  IMAD.SHL.U32 R0, R0, 0x2, RZ ;  /* 0x0000000200007824 */ /* 0x000fca00078e00ff */
[----:B------:R-:W-:-:S05]  /*11e40*/  LOP3.LUT R0, R0, 0x10, RZ, 0x3c, !PT ;  /* 0x0000001000007812 */ /* 0x000fca00078e3cff */
[----:B------:R-:W-:Y:S01]  /*11e50*/  STS.U16 [R0+0x100], R21 ;  /* 0x0001001500007388 */ /* 0x000fe20000000400 */
[----:B------:R-:W-:-:S03]  /*11e60*/  PRMT R10, RZ, 0x7610, R10 ;  /* 0x00007610ff0a7816 */ /* 0x000fc6000000000a */
[----:B------:R-:W-:Y:S04]  /*11e70*/  STS.U16 [R0+0x180], R9 ;  /* 0x0001800900007388 */ /* 0x000fe80000000400 */
[----:B------:R-:W-:Y:S04]  /*11e80*/  STS.U16 [R0+0x900], R8 ;  /* 0x0009000800007388 */ /* 0x000fe80000000400 */
[----:B------:R-:W-:Y:S04]  /*11e90*/  STS.U16 [R0+0x980], R7 ;  /* 0x0009800700007388 */ /* 0x000fe80000000400 */
[----:B------:R-:W-:Y:S04]  /*11ea0*/  STS.U16 [R0+0x1100], R6 ;  /* 0x0011000600007388 */ /* 0x000fe80000000400 */
[----:B------:R-:W-:Y:S04]  /*11eb0*/  STS.U16 [R0+0x1180], R22 ;  /* 0x0011801600007388 */ /* 0x000fe80000000400 */
[----:B------:R-:W-:Y:S04]  /*11ec0*/  STS.U16 [R0+0x1900], R23 ;  /* 0x0019001700007388 */ /* 0x000fe80000000400 */
[----:B------:R0:W-:Y:S04]  /*11ed0*/  STS.U16 [R0+0x1980], R14 ;  /* 0x0019800e00007388 */ /* 0x0001e80000000400 */
[----:B------:R1:W-:Y:S04]  /*11ee0*/  STS.U16 [R0+0x2100], R29 ;  /* 0x0021001d00007388 */ /* 0x0003e80000000400 */
[----:B0-----:R-:W3:Y:S04]  /*11ef0*/  LDL R14, [R1+0x788] ;  /* 0x00078800010e7983 */ /* 0x001ee80000100800 */
[----:B----4-:R-:W-:Y:S04]  /*11f00*/  STL [R1+0xe0c], R11 ;  /* 0x000e0c0b01007387 */ /* 0x010fe80000100800 */
[----:B-1----:R-:W4:Y:S01]  /*11f10*/  LDL.LU R29, [R1+0xe58] ;  /* 0x000e5800011d7983 */ /* 0x002f220000300800 */
[----:B--2---:R-:W-:-:S04]  /*11f20*/  @!P0 LOP3.LUT R3, R3, R2, RZ, 0x3c, !PT ;  /* 0x0000000203038212 */ /* 0x004fc800078e3cff */
[----:B------:R-:W-:-:S04]  /*11f30*/  @!P0 LOP3.LUT R2, R3, R2, RZ, 0x3c, !PT ;  /* 0x0000000203028212 */ /* 0x000fc800078e3cff */
[----:B------:R-:W-:-:S05]  /*11f40*/  @!P0 LOP3.LUT R3, R3, R2, RZ, 0x3c, !PT ;  /* 0x0000000203038212 */ /* 0x000fca00078e3cff */
[----:B------:R0:W2:Y:S04]  /*11f50*/  @!P0 LDG.E.U16 R10, [R2.64] ;  /* 0x00000008020a8981 */ /* 0x0000a8000c1e1500 */
[----:B0-----:R-:W3:Y:S04]  /*11f60*/  LDL R2, [R1+0x780] ;  /* 0x0007800001027983 */ /* 0x001ee80000100800 */
[----:B------:R-:W3:Y:S01]  /*11f70*/  LDL R3, [R1+0x78c] ;  /* 0x00078c0001037983 */ /* 0x000ee20000100800 */
[----:B------:R-:W-:Y:S02]  /*11f80*/  PRMT R9, RZ, 0x7610, R9 ;  /* 0x00007610ff097816 */ /* 0x000fe40000000009 */
[----:B------:R-:W-:Y:S01]  /*11f90*/  PRMT R8, RZ, 0x7610, R8 ;  /* 0x00007610ff087816 */ /* 0x000fe20000000008 */
[----:B--2---:R0:W-:Y:S04]  /*11fa0*/  STL [R1+0xe10], R10 ;  /* 0x000e100a01007387 */ /* 0x0041e80000100800 */
[----:B0-----:R-:W2:Y:S01]  /*11fb0*/  LDL.LU R10, [R1+0x118] ;  /* 0x00011800010a7983 */ /* 0x001ea20000300800 */
[----:B---3--:R-:W-:-:S04]  /*11fc0*/  @!P1 LOP3.LUT R3, R3, R2, RZ, 0x3c, !PT ;  /* 0x0000000203039212 */ /* 0x008fc800078e3cff */
[----:B------:R-:W-:-:S04]  /*11fd0*/  @!P1 LOP3.LUT R2, R3, R2, RZ, 0x3c, !PT ;  /* 0x0000000203029212 */ /* 0x000fc800078e3cff */
[----:B------:R-:W-:-:S05]  /*11fe0*/  @!P1 LOP3.LUT R3, R3, R2, RZ, 0x3c, !PT ;  /* 0x0000000203039212 */ /* 0x000fca00078e3cff */
[----:B------:R0:W3:Y:S02]  /*11ff0*/  @!P1 LDG.E.U16 R9, [R2.64] ;  /* 0x0000000802099981 */ /* 0x0000e4000c1e1500 */
[----:B0-----:R-:W-:Y:S02]  /*12000*/  @!P0 IMAD.MOV.U32 R2, RZ, RZ, R12 ;  /* 0x000000ffff028224 */ /* 0x001fe400078e000c */
[----:B------:R-:W-:-:S05]  /*12010*/  @!P0 IMAD.MOV.U32 R3, RZ, RZ, R14 ;  /* 0x000000ffff038224 */ /* 0x000fca00078e000e */
[----:B------:R0:W4:Y:S04]  /*12020*/  @!P0 LDG.E.U16 R8, [R2.64] ;  /* 0x0000000802088981 */ /* 0x000128000c1e1500 */
[----:B--2---:R-:W-:Y:S04]  /*12030*/  STS.U16 [R0+0x2180], R10 ;  /* 0x0021800a00007388 */ /* 0x004fe80000000400 */
[----:B------:R1:W-:Y:S04]  /*12040*/  STS.U16 [R0+0x2900], R28 ;  /* 0x0029001c00007388 */ /* 0x0003e80000000400 */
[----:B------:R2:W-:Y:S04]  /*12050*/  STS.U16 [R0+0x2980], R24 ;  /* 0x0029801800007388 */ /* 0x0005e80000000400 */
[----:B---3--:R-:W-:Y:S04]  /*12060*/  STL [R1+0xe14], R9 ;  /* 0x000e140901007387 */ /* 0x008fe80000100800 */
[----:B-1----:R-:W3:Y:S04]  /*12070*/  LDL R28, [R1+0x478] ;  /* 0x00047800011c7983 */ /* 0x002ee80000100800 */
[----:B------:R-:W3:Y:S04]  /*12080*/  LDL R14, [R1+0x46c] ;  /* 0x00046c00010e7983 */ /* 0x000ee80000100800 */
[----:B------:R-:W3:Y:S04]  /*12090*/  LDL R10, [R1+0x470] ;  /* 0x00047000010a7983 */ /* 0x000ee80000100800 */
[----:B------:R-:W3:Y:S04]  /*120a0*/  LDL.LU R12, [R1+0x4] ;  /* 0x00000400010c7983 */ /* 0x000ee80000300800 */
[----:B0-----:R-:W3:Y:S04]  /*120b0*/  LDL R2, [R1+0x4f4] ;  /* 0x0004f40001027983 */ /* 0x001ee80000100800 */
[----:B------:R-:W3:Y:S04]  /*120c0*/  LDL R3, [R1+0x4f8] ;  /* 0x0004f80001037983 */ /* 0x000ee80000100800 */
[----:B----4-:R-:W-:Y:S04]  /*120d0*/  STL [R1+0xe1c], R8 ;  /* 0x000e1c0801007387 */ /* 0x010fe80000100800 */
[----:B--2---:R-:W2:Y:S01]  /*120e0*/  LDL.LU R24, [R1+0xe54] ;  /* 0x000e540001187983 */ /* 0x004ea20000300800 */
        /* <DEDUP_REMOVED lines=18> */
[----:B------:R-:W4:Y:S04]  /*12210*/  LDL.LU R2, [R1+0x14] ;  /* 0x0000140001027983 */ /* 0x000f280000300800 */
[----:B------:R-:W2:Y:S01]  /*12220*/  LDL R3, [R1+0x474] ;  /* 0x0004740001037983 */ /* 0x000ea20000100800 */
[----:B---3--:R-:W-:-:S03]  /*12230*/  PRMT R25, RZ, 0x7610, R25 ;  /* 0x00007610ff197816 */ /* 0x008fc60000000019 */
[----:B----4-:R0:W-:Y:S02]  /*12240*/  STS.U16 [R0+0x3180], R2 ;  /* 0x0031800200007388 */ /* 0x0101e40000000400 */
[----:B0-----:R-:W-:Y:S01]  /*12250*/  @!P1 IMAD.MOV.U32 R2, RZ, RZ, R28 ;  /* 0x000000ffff029224 */ /* 0x001fe200078e001c */
[----:B------:R-:W-:Y:S01]  /*12260*/  PRMT R9, RZ, 0x7610, R9 ;  /* 0x00007610ff097816 */ /* 0x000fe20000000009 */
[----:B------:R-:W3:Y:S04]  /*12270*/  LDL R28, [R1+0x3f0] ;  /* 0x0003f000011c7983 */ /* 0x000ee80000100800 */
[----:B--2---:R0:W2:Y:S02]  /*12280*/  @!P1 LDG.E.U16 R25, [R2.64] ;  /* 0x0000000802199981 */ /* 0x0040a4000c1e1500 */
[----:B0-----:R-:W-:-:S02]  /*12290*/  @!P0 IMAD.MOV.U32 R2, RZ, RZ, R10 ;  /* 0x000000ffff028224 */ /* 0x001fc400078e000a */
[----:B------:R-:W-:-:S05]  /*122a0*/  @!P0 IMAD.MOV.U32 R3, RZ, RZ, R14 ;  /* 0x000000ffff038224 */ /* 0x000fca00078e000e */
[----:B------:R0:W4:Y:S04]  /*122b0*/  @!P0 LDG.E.U16 R9, [R2.64] ;  /* 0x0000000802098981 */ /* 0x000128000c1e1500 */
[----:B--2---:R1:W-:Y:S04]  /*122c0*/  STL [R1+0x34], R25 ;  /* 0x0000341901007387 */ /* 0x0043e80000100800 */
[----:B-1----:R-:W2:Y:S04]  /*122d0*/  LDL.LU R25, [R1+0xe44] ;  /* 0x000e440001197983 */ /* 0x002ea80000300800 */
[----:B0-----:R-:W2:Y:S04]  /*122e0*/  LDL R2, [R1+0x3f4] ;  /* 0x0003f40001027983 */ /* 0x001ea80000100800 */
[----:B------:R-:W2:Y:S01]  /*122f0*/  LDL R3, [R1+0x3f8] ;  /* 0x0003f80001037983 */ /* 0x000ea20000100800 */
[----:B------:R-:W-:-:S03]  /*12300*/  PRMT R29, RZ, 0x7610, R29 ;  /* 0x00007610ff1d7816 */ /* 0x000fc6000000001d */
[----:B------:R-:W3:Y:S01]  /*12310*/  LDL R14, [R1+0x374] ;  /* 0x00037400010e7983 */ /* 0x000ee20000100800 */
[----:B--2---:R-:W-:-:S04]  /*12320*/  @!P1 LOP3.LUT R3, R3, R2, RZ, 0x3c, !PT ;  /* 0x0000000203039212 */ /* 0x004fc800078e3cff */
[----:B------:R-:W-:-:S04]  /*12330*/  @!P1 LOP3.LUT R2, R3, R2, RZ, 0x3c, !PT ;  /* 0x0000000203029212 */ /* 0x000fc800078e3cff */
[----:B------:R-:W-:-:S05]  /*12340*/  @!P1 LOP3.LUT R3, R3, R2, RZ, 0x3c, !PT ;  /* 0x0000000203039212 */ /* 0x000fca00078e3cff */
[----:B------:R-:W2:Y:S04]  /*12350*/  @!P1 LDG.E.U16 R29, [R2.64] ;  /* 0x00000008021d9981 */ /* 0x000ea8000c1e1500 */
[----:B------:R-:W-:Y:S04]  /*12360*/  STS.U16 [R0+0x3900], R25 ;  /* 0x0039001900007388 */ /* 0x000fe80000000400 */
[----:B----4-:R0:W-:Y:S04]  /*12370*/  STL [R1+0x30], R9 ;  /* 0x0000300901007387 */ /* 0x0101e80000100800 */
[----:B------:R1:W-:Y:S04]  /*12380*/  STS.U16 [R0+0x3980], R24 ;  /* 0x0039801800007388 */ /* 0x0003e80000000400 */
[----:B0-----:R-:W4:Y:S04]  /*12390*/  LDL R9, [R1+0x378] ;  /* 0x0003780001097983 */ /* 0x001f280000100800 */
[----:B-1----:R-:W3:Y:S04]  /*123a0*/  LDL.LU R0, [R1+0x128] ;  /* 0x0001280001007983 */ /* 0x002ee80000300800 */
[----:B------:R-:W0:Y:S04]  /*123b0*/  S2R R10, SR_TID.X ;  /* 0x00000000000a7919 */ /* 0x000e280000002100 */
[----:B--2---:R1:W-:Y:S04]  /*123c0*/  STL [R1+0x28], R29 ;  /* 0x0000281d01007387 */ /* 0x0043e80000100800 */
[----:B-1----:R-:W2:Y:S04]  /*123d0*/  LDL.LU R29, [R1+0xe40] ;  /* 0x000e4000011d7983 */ /* 0x002ea80000300800 */
[----:B------:R-:W2:Y:S04]  /*123e0*/  LDL.LU R2, [R1+0x8] ;  /* 0x0000080001027983 */ /* 0x000ea80000300800 */
[----:B------:R-:W3:Y:S01]  /*123f0*/  LDL R3, [R1+0x3ec] ;  /* 0x0003ec0001037983 */ /* 0x000ee20000100800 */
[----:B0-----:R-:W-:-:S05]  /*12400*/  LOP3.LUT R10, R10, 0x3f, RZ, 0xc0, !PT ;  /* 0x0000003f0a0a7812 */ /* 0x001fca00078ec0ff */
[----:B------:R-:W-:-:S05]  /*12410*/  IMAD.SHL.U32 R10, R10, 0x2, RZ ;  /* 0x000000020a0a7824 */ /* 0x000fca00078e00ff */
[----:B------:R-:W-:Y:S02]  /*12420*/  LOP3.LUT R10, R10, 0x20, RZ, 0x3c, !PT ;  /* 0x000000200a0a7812 */ /* 0x000fe400078e3cff */
[----:B------:R-:W-:-:S03]  /*12430*/  PRMT R11, RZ, 0x7610, R11 ;  /* 0x00007610ff0b7816 */ /* 0x000fc6000000000b */
[----:B--2---:R3:W-:Y:S02]  /*12440*/  STS.U16 [R10+0x200], R2 ;  /* 0x000200020a007388 */ /* 0x0047e40000000400 */
[----:B---3--:R-:W-:Y:S01]  /*12450*/  @!P0 IMAD.MOV.U32 R2, RZ, RZ, R28 ;  /* 0x000000ffff028224 */ /* 0x008fe200078e001c */
[----:B------:R-:W-:Y:S01]  /*12460*/  PRMT R8, RZ, 0x7610, R8 ;  /* 0x00007610ff087816 */ /* 0x000fe20000000008 */
[----:B------:R-:W2:Y:S04]  /*12470*/  LDL.LU R28, [R1+0x130] ;  /* 0x00013000011c7983 */ /* 0x000ea80000300800 */
[----:B------:R4:W3:Y:S04]  /*12480*/  @!P0 LDG.E.U16 R11, [R2.64] ;  /* 0x00000008020b8981 */ /* 0x0008e8000c1e1500 */
[----:B------:R0:W-:Y:S01]  /*12490*/  STS.U16 [R10+0x280], R12 ;  /* 0x0002800c0a007388 */ /* 0x0001e20000000400 */
[----:B----4-:R-:W-:-:S02]  /*124a0*/  @!P1 IMAD.MOV.U32 R2, RZ, RZ, R9 ;  /* 0x000000ffff029224 */ /* 0x010fc400078e0009 */
[----:B------:R-:W-:Y:S01]  /*124b0*/  @!P1 IMAD.MOV.U32 R3, RZ, RZ, R14 ;  /* 0x000000ffff039224 */ /* 0x000fe200078e000e */
[----:B0-----:R-:W4:Y:S04]  /*124c0*/  LDL R12, [R1+0x2ec] ;  /* 0x0002ec00010c7983 */ /* 0x001f280000100800 */
[----:B------:R0:W2:Y:S04]  /*124d0*/  @!P1 LDG.E.U16 R8, [R2.64] ;  /* 0x0000000802089981 */ /* 0x0000a8000c1e1500 */
[----:B---3--:R1:W-:Y:S04]  /*124e0*/  STL [R1+0x24], R11 ;  /* 0x0000240b01007387 */ /* 0x0083e80000100800 */
[----:B0-----:R-:W3:Y:S04]  /*124f0*/  LDL R2, [R1+0x36c] ;  /* 0x00036c0001027983 */ /* 0x001ee80000100800 */
[----:B------:R-:W3:Y:S01]  /*12500*/  LDL R3, [R1+0x370] ;  /* 0x0003700001037983 */ /* 0x000ee20000100800 */
[----:B------:R-:W-:-:S03]  /*12510*/  PRMT R27, RZ, 0x7610, R27 ;  /* 0x00007610ff1b7816 */ /* 0x000fc6000000001b */
[----:B-1----:R-:W2:Y:S04]  /*12520*/  LDL R11, [R1+0x2f0] ;  /* 0x0002f000010b7983 */ /* 0x002ea80000100800 */
[----:B------:R-:W2:Y:S01]  /*12530*/  LDL R9, [R1+0x274] ;  /* 0x0002740001097983 */ /* 0x000ea20000100800 */
[----:B---3--:R-:W-:-:S04]  /*12540*/  @!P0 LOP3.LUT R3, R3, R2, RZ, 0x3c, !PT ;  /* 0x0000000203038212 */ /* 0x008fc800078e3cff */
[----:B------:R-:W-:-:S04]  /*12550*/  @!P0 LOP3.LUT R2, R3, R2, RZ, 0x3c, !PT ;  /* 0x0000000203028212 */ /* 0x000fc800078e3cff */
[----:B------:R-:W-:-:S05]  /*12560*/  @!P0 LOP3.LUT R3, R3, R2, RZ, 0x3c, !PT ;  /* 0x0000000203038212 */ /* 0x000fca00078e3cff */
[----:B------:R-:W3:Y:S04]  /*12570*/  @!P0 LDG.E.U16 R27, [R2.64] ;  /* 0x00000008021b8981 */ /* 0x000ee8000c1e1500 */
[----:B--2---:R0:W-:Y:S04]  /*12580*/  STL [R1+0x18], R8 ;  /* 0x0000180801007387 */ /* 0x0041e80000100800 */
[----:B0-----:R-:W2:Y:S04]  /*12590*/  LDL R8, [R1+0x278] ;  /* 0x0002780001087983 */ /* 0x001ea80000100800 */
[----:B------:R-:W2:Y:S04]  /*125a0*/  LDL.LU R14, [R1+0x134] ;  /* 0x00013400010e7983 */ /* 0x000ea80000300800 */
        /* <DEDUP_REMOVED lines=8> */
[----:B------:R0:W2:Y:S01]  /*12630*/  @!P1 LDG.E.U16 R26, [R2.64] ;  /* 0x00000008021a9981 */ /* 0x0000a2000c1e1500 */
[----:B------:R-:W-:Y:S02]  /*12640*/  PRMT R15, RZ, 0x7610, R15 ;  /* 0x00007610ff0f7816 */ /* 0x000fe4000000000f */
[----:B------:R-:W-:Y:S01]  /*12650*/  PRMT R7, RZ, 0x7610, R7 ;  /* 0x00007610ff077816 */ /* 0x000fe20000000007 */
[----:B0-----:R-:W-:Y:S02]  /*12660*/  @!P0 IMAD.MOV.U32 R2, RZ, RZ, R11 ;  /* 0x000000ffff028224 */ /* 0x001fe400078e000b */
[----:B----4-:R-:W-:-:S05]  /*12670*/  @!P0 IMAD.MOV.U32 R3, RZ, RZ, R12 ;  /* 0x000000ffff038224 */ /* 0x010fca00078e000c */
[----:B------:R0:W4:Y:S02]  /*12680*/  @!P0 LDG.E.U16 R15, [R2.64] ;  /* 0x00000008020f8981 */ /* 0x000124000c1e1500 */
[----:B0-----:R-:W-:Y:S02]  /*12690*/  @!P1 IMAD.MOV.U32 R2, RZ, RZ, R8 ;  /* 0x000000ffff029224 */ /* 0x001fe400078e0008 */
[----:B------:R-:W-:-:S05]  /*126a0*/  @!P1 IMAD.MOV.U32 R3, RZ, RZ, R9 ;  /* 0x000000ffff039224 */ /* 0x000fca00078e0009 */
[----:B------:R-:W4:Y:S04]  /*126b0*/  @!P1 LDG.E.U16 R7, [R2.64] ;  /* 0x0000000802079981 */ /* 0x000f28000c1e1500 */
[----:B--2---:R0:W-:Y:S04]  /*126c0*/  STL [R1+0x8], R26 ;  /* 0x0000081a01007387 */ /* 0x0041e80000100800 */
[----:B0-----:R-:W2:Y:S04]  /*126d0*/  LDL.LU R26, [R1+0xe38] ;  /* 0x000e3800011a7983 */ /* 0x001ea80000300800 */
[----:B------:R-:W2:Y:S04]  /*126e0*/  LDL R12, [R1+0x26c] ;  /* 0x00026c00010c7983 */ /* 0x000ea80000100800 */
[----:B------:R-:W2:Y:S04]  /*126f0*/  LDL R11, [R1+0x270] ;  /* 0x00027000010b7983 */ /* 0x000ea80000100800 */
[----:B------:R-:W-:Y:S04]  /*12700*/  STS.U16 [R10+0xa00], R29 ;  /* 0x000a001d0a007388 */ /* 0x000fe80000000400 */
[----:B---3--:R-:W-:Y:S04]  /*12710*/  STS.U16 [R10+0xa80], R27 ;  /* 0x000a801b0a007388 */ /* 0x008fe80000000400 */
[----:B----4-:R0:W-:Y:S01]  /*12720*/  STL [R1+0x4], R15 ;  /* 0x0000040f01007387 */ /* 0x0101e20000100800 */
[----:B------:R-:W-:-:S03]  /*12730*/  PRMT R6, RZ, 0x7610, R6 ;  /* 0x00007610ff067816 */ /* 0x000fc60000000006 */
[----:B0-----:R-:W3:Y:S04]  /*12740*/  LDL.LU R15, [R1+0x148] ;  /* 0x00014800010f7983 */ /* 0x001ee80000300800 */
[----:B------:R-:W4:Y:S04]  /*12750*/  LDL R8, [R1+0x1e4] ;  /* 0x0001e40001087983 */ /* 0x000f280000100800 */
[----:B--2---:R-:W-:Y:S04]  /*12760*/  STS.U16 [R10+0x1200], R26 ;  /* 0x0012001a0a007388 */ /* 0x004fe80000000400 */
[----:B------:R0:W-:Y:S04]  /*12770*/  STS.U16 [R10+0x1280], R0 ;  /* 0x001280000a007388 */ /* 0x0001e80000000400 */
[----:B0-----:R-:W0:Y:S04]  /*12780*/  S2R R0, SR_TID.X ;  /* 0x0000000000007919 */ /* 0x001e280000002100 */
[----:B------:R-:W2:Y:S04]  /*12790*/  LDL.LU R10, [R1+0x150] ;  /* 0x00015000010a7983 */ /* 0x000ea80000300800 */
[----:B------:R1:W-:Y:S01]  /*127a0*/  STL [R1+0xdf0], R7 ;  /* 0x000df00701007387 */ /* 0x0003e20000100800 */
[----:B------:R-:W-:-:S02]  /*127b0*/  @!P0 IMAD.MOV.U32 R2, RZ, RZ, R11 ;  /* 0x000000ffff028224 */ /* 0x000fc400078e000b */
[----:B------:R-:W-:Y:S01]  /*127c0*/  @!P0 IMAD.MOV.U32 R3, RZ, RZ, R12 ;  /* 0x000000ffff038224 */ /* 0x000fe200078e000c */
[----:B------:R-:W2:Y:S04]  /*127d0*/  LDL R9, [R1+0x1d8] ;  /* 0x0001d80001097983 */ /* 0x000ea80000100800 */
[----:B------:R1:W2:Y:S01]  /*127e0*/  @!P0 LDG.E.U16 R6, [R2.64] ;  /* 0x0000000802068981 */ /* 0x0002a2000c1e1500 */
[----:B0-----:R-:W-:-:S05]  /*127f0*/  LOP3.LUT R0, R0, 0x3f, RZ, 0xc0, !PT ;  /* 0x0000003f00007812 */ /* 0x001fca00078ec0ff */
[----:B-1----:R-:W-:Y:S02]  /*12800*/  IMAD.SHL.U32 R7, R0, 0x2, RZ ;  /* 0x0000000200077824 */ /* 0x002fe400078e00ff */
[----:B------:R-:W3:Y:S03]  /*12810*/  LDL R0, [R1+0x1dc] ;  /* 0x0001dc0001007983 */ /* 0x000ee60000100800 */
[----:B------:R-:W-:-:S05]  /*12820*/  LOP3.LUT R7, R7, 0x20, RZ, 0x3c, !PT ;  /* 0x0000002007077812 */ /* 0x000fca00078e3cff */
[----:B------:R0:W-:Y:S04]  /*12830*/  STS.U16 [R7+0x1a00], R28 ;  /* 0x001a001c07007388 */ /* 0x0001e80000000400 */
[----:B0-----:R-:W3:Y:S04]  /*12840*/  LDL.LU R28, [R1+0x798] ;  /* 0x00079800011c7983 */ /* 0x001ee80000300800 */
[----:B------:R-:W3:Y:S04]  /*12850*/  LDL.LU R12, [R1+0x158] ;  /* 0x00015800010c7983 */ /* 0x000ee80000300800 */
[----:B------:R-:W3:Y:S01]  /*12860*/  LDL R3, [R1+0x1e0] ;  /* 0x0001e00001037983 */ /* 0x000ee20000100800 */
[----:B------:R-:W-:Y:S01]  /*12870*/  PRMT R5, RZ, 0x7610, R5 ;  /* 0x00007610ff057816 */ /* 0x000fe20000000005 */
[----:B----4-:R-:W-:-:S02]  /*12880*/  @!P1 IMAD.MOV.U32 R2, RZ, RZ, R8 ;  /* 0x000000ffff029224 */ /* 0x010fc400078e0008 */
[----:B------:R0:W-:Y:S04]  /*12890*/  STS.U16 [R7+0x1a80], R14 ;  /* 0x001a800e07007388 */ /* 0x0001e80000000400 */
[----:B--2---:R1:W-:Y:S04]  /*128a0*/  STL [R1+0xdf4], R6 ;  /* 0x000df40601007387 */ /* 0x0043e80000100800 */
[----:B0-----:R-:W2:Y:S04]  /*128b0*/  LDL R14, [R1+0x790] ;  /* 0x00079000010e7983 */ /* 0x001ea80000100800 */
[----:B------:R-:W4:Y:S04]  /*128c0*/  LDL R11, [R1+0x79c] ;  /* 0x00079c00010b7983 */ /* 0x000f280000100800 */
[----:B------:R-:W2:Y:S04]  /*128d0*/  LDL R8, [R1+0x7a4] ;  /* 0x0007a40001087983 */ /* 0x000ea80000100800 */
[----:B-1----:R-:W2:Y:S04]  /*128e0*/  LDL.LU R6, [R1+0x168] ;  /* 0x0001680001067983 */ /* 0x002ea80000300800 */
[----:B---3--:R0:W3:Y:S04]  /*128f0*/  @!P1 LDG.E.U16 R5, [R2.64] ;  /* 0x0000000802059981 */ /* 0x0080e8000c1e1500 */
[----:B0-----:R-:W2:Y:S01]  /*12900*/  LDL.LU R3, [R1+0x13c] ;  /* 0x00013c0001037983 */ /* 0x001ea20000300800 */
[----:B------:R-:W-:Y:S01]  /*12910*/  PRMT R4, RZ, 0x7610, R4 ;  /* 0x00007610ff047816 */ /* 0x000fe20000000004 */
[----:B------:R-:W-:-:S02]  /*12920*/  @!P0 IMAD.MOV.U32 R2, RZ, RZ, R0 ;  /* 0x000000ffff028224 */ /* 0x000fc400078e0000 */
[----:B--2---:R0:W-:Y:S02]  /*12930*/  STS.U16 [R7+0x2200], R3 ;  /* 0x0022000307007388 */ /* 0x0041e40000000400 */
[----:B0-----:R-:W-:Y:S02]  /*12940*/  @!P0 IMAD.MOV.U32 R3, RZ, RZ, R9 ;  /* 0x000000ffff038224 */ /* 0x001fe400078e0009 */
[----:B------:R0:W-:Y:S04]  /*12950*/  STS.U16 [R7+0x2280], R15 ;  /* 0x0022800f07007388 */ /* 0x0001e80000000400 */
[----:B------:R1:W2:Y:S01]  /*12960*/  @!P0 LDG.E.U16 R4, [R2.64] ;  /* 0x0000000802048981 */ /* 0x0002a2000c1e1500 */
[----:B0-----:R-:W-:Y:S02]  /*12970*/  @!P1 IMAD.MOV.U32 R15, RZ, RZ, R14 ;  /* 0x000000ffff0f9224 */ /* 0x001fe400078e000e */
[----:B----4-:R-:W-:Y:S01]  /*12980*/  @!P1 IMAD.MOV.U32 R14, RZ, RZ, R11 ;  /* 0x000000ffff0e9224 */ /* 0x010fe200078e000b */
[----:B-1----:R-:W-:-:S02]  /*12990*/  PRMT R3, RZ, 0x7610, R3 ;  /* 0x00007610ff037816 */ /* 0x002fc40000000003 */
[----:B------:R-:W-:-:S04]  /*129a0*/  PRMT R2, RZ, 0x7610, R2 ;  /* 0x00007610ff027816 */ /* 0x000fc80000000002 */
[----:B------:R0:W4:Y:S02]  /*129b0*/  @!P1 LDG.E.U16 R3, [R14.64] ;  /* 0x000000080e039981 */ /* 0x000124000c1e1500 */
[----:B0-----:R-:W-:Y:S02]  /*129c0*/  @!P0 IMAD.MOV.U32 R14, RZ, RZ, R8 ;  /* 0x000000ffff0e8224 */ /* 0x001fe400078e0008 */
[----:B------:R-:W-:-:S05]  /*129d0*/  @!P0 IMAD.MOV.U32 R15, RZ, RZ, R28 ;  /* 0x000000ffff0f8224 */ /* 0x000fca00078e001c */
[----:B------:R-:W4:Y:S04]  /*129e0*/  @!P0 LDG.E.U16 R2, [R14.64] ;  /* 0x000000080e028981 */ /* 0x000f28000c1e1500 */
[----:B---3--:R0:W-:Y:S04]  /*129f0*/  STL [R1+0xdf8], R5 ;  /* 0x000df80501007387 */ /* 0x0081e80000100800 */
[----:B------:R-:W3:Y:S04]  /*12a00*/  LDL.LU R0, [R1+0x164] ;  /* 0x0001640001007983 */ /* 0x000ee80000300800 */
[----:B------:R1:W-:Y:S04]  /*12a10*/  STS.U16 [R7+0x2a00], R10 ;  /* 0x002a000a07007388 */ /* 0x0003e80000000400 */
[----:B--2---:R2:W-:Y:S04]  /*12a20*/  STL [R1+0xdfc], R4 ;  /* 0x000dfc0401007387 */ /* 0x0045e80000100800 */
[----:B------:R-:W3:Y:S04]  /*12a30*/  LDL R9, [R1+0x4e4] ;  /* 0x0004e40001097983 */ /* 0x000ee80000100800 */
[----:B0-----:R-:W3:Y:S04]  /*12a40*/  LDL R5, [R1+0x4e8] ;  /* 0x0004e80001057983 */ /* 0x001ee80000100800 */
[----:B------:R-:W3:Y:S04]  /*12a50*/  LDL.LU R11, [R1+0x160] ;  /* 0x00016000010b7983 */ /* 0x000ee80000300800 */
[----:B----4-:R0:W-:Y:S04]  /*12a60*/  STL [R1+0xe00], R3 ;  /* 0x000e000301007387 */ /* 0x0101e80000100800 */
[----:B-1----:R-:W4:Y:S04]  /*12a70*/  LDL R10, [R1+0x4dc] ;  /* 0x0004dc00010a7983 */ /* 0x002f280000100800 */
[----:B--2---:R-:W2:Y:S04]  /*12a80*/  LDL R4, [R1+0x4e0] ;  /* 0x0004e00001047983 */ /* 0x004ea80000100800 */
[----:B------:R-:W2:Y:S04]  /*12a90*/  LDL.LU R8, [R1+0x15c] ;  /* 0x00015c0001087983 */ /* 0x000ea80000300800 */
[----:B------:R-:W-:Y:S04]  /*12aa0*/  STL [R1+0x8e4], R28 ;  /* 0x0008e41c01007387 */ /* 0x000fe80000100800 */
[----:B------:R1:W-:Y:S04]  /*12ab0*/  STL [R1+0xe04], R2 ;  /* 0x000e040201007387 */ /* 0x0003e80000100800 */
[----:B0-----:R-:W2:Y:S04]  /*12ac0*/  LDL R3, [R1+0x464] ;  /* 0x0004640001037983 */ /* 0x001ea80000100800 */
[----:B-1----:R-:W2:Y:S01]  /*12ad0*/  LDL R2, [R1+0x468] ;  /* 0x0004680001027983 */ /* 0x002ea20000100800 */
[----:B------:R-:W-:-:S02]  /*12ae0*/  PRMT R26, RZ, 0x7610, R26 ;  /* 0x00007610ff1a7816 */ /* 0x000fc4000000001a */
[----:B------:R-:W-:Y:S02]  /*12af0*/  PRMT R24, RZ, 0x7610, R24 ;  /* 0x00007610ff187816 */ /* 0x000fe40000000018 */
[----:B------:R-:W-:Y:S01]  /*12b00*/  PRMT R22, RZ, 0x7610, R22 ;  /* 0x00007610ff167816 */ /* 0x000fe20000000016 */
[----:B---3--:R-:W-:Y:S01]  /*12b10*/  @!P1 IMAD.MOV.U32 R15, RZ, RZ, R9 ;  /* 0x000000ffff0f9224 */ /* 0x008fe200078e0009 */
[----:B------:R0:W-:Y:S01]  /*12b20*/  STS.U16 [R7+0x2a80], R12 ;  /* 0x002a800c07007388 */ /* 0x0001e20000000400 */
[----:B------:R-:W-:-:S03]  /*12b30*/  @!P1 IMAD.MOV.U32 R14, RZ, RZ, R5 ;  /* 0x000000ffff0e9224 */ /* 0x000fc600078e0005 */
[----:B------:R-:W3:Y:S04]  /*12b40*/  LDL.LU R9, [R1+0x17c] ;  /* 0x00017c0001097983 */ /* 0x000ee80000300800 */
[----:B------:R4:W3:Y:S04]  /*12b50*/  @!P1 LDG.E.U16 R26, [R14.64] ;  /* 0x000000080e1a9981 */ /* 0x0008e8000c1e1500 */
[----:B0-----:R-:W3:Y:S01]  /*12b60*/  LDL.LU R12, [R1+0x178] ;  /* 0x00017800010c7983 */ /* 0x001ee20000300800 */
[----:B----4-:R-:W-:Y:S02]  /*12b70*/  @!P0 IMAD.MOV.U32 R15, RZ, RZ, R10 ;  /* 0x000000ffff0f8224 */ /* 0x010fe400078e000a */
[----:B--2---:R-:W-:-:S05]  /*12b80*/  @!P0 IMAD.MOV.U32 R14, RZ, RZ, R4 ;  /* 0x000000ffff0e8224 */ /* 0x004fca00078e0004 */
[----:B------:R0:W2:Y:S02]  /*12b90*/  @!P0 LDG.E.U16 R24, [R14.64] ;  /* 0x000000080e188981 */ /* 0x0000a4000c1e1500 */
[----:B0-----:R-:W-:Y:S02]  /*12ba0*/  @!P1 IMAD.MOV.U32 R15, RZ, RZ, R3 ;  /* 0x000000ffff0f9224 */ /* 0x001fe400078e0003 */
[----:B------:R-:W-:-:S05]  /*12bb0*/  @!P1 IMAD.MOV.U32 R14, RZ, RZ, R2 ;  /* 0x000000ffff0e9224 */ /* 0x000fca00078e0002 */
[----:B------:R-:W4:Y:S04]  /*12bc0*/  @!P1 LDG.E.U16 R22, [R14.64] ;  /* 0x000000080e169981 */ /* 0x000f28000c1e1500 */
[----:B------:R0:W-:Y:S04]  /*12bd0*/  STS.U16 [R7+0x3200], R6 ;  /* 0x0032000607007388 */ /* 0x0001e80000000400 */
[----:B------:R1:W-:Y:S04]  /*12be0*/  STS.U16 [R7+0x3280], R0 ;  /* 0x0032800007007388 */ /* 0x0003e80000000400 */
[----:B---3--:R-:W-:Y:S04]  /*12bf0*/  STL [R1+0xe20], R26 ;  /* 0x000e201a01007387 */ /* 0x008fe80000100800 */
[----:B0-----:R-:W3:Y:S04]  /*12c00*/  LDL R6, [R1+0x45c] ;  /* 0x00045c0001067983 */ /* 0x001ee80000100800 */
[----:B------:R-:W3:Y:S04]  /*12c10*/  LDL R5, [R1+0x460] ;  /* 0x0004600001057983 */ /* 0x000ee80000100800 */
[----:B--2---:R-:W-:Y:S04]  /*12c20*/  STL [R1+0xe24], R24 ;  /* 0x000e241801007387 */ /* 0x004fe80000100800 */
[----:B------:R-:W2:Y:S04]  /*12c30*/  LDL R4, [R1+0x3e4] ;  /* 0x0003e40001047983 */ /* 0x000ea80000100800 */
[----:B-1----:R-:W2:Y:S04]  /*12c40*/  LDL R0, [R1+0x3e8] ;  /* 0x0003e80001007983 */ /* 0x002ea80000100800 */
[----:B------:R-:W2:Y:S04]  /*12c50*/  LDL.LU R28, [R1+0x364] ;  /* 0x00036400011c7983 */ /* 0x000ea80000300800 */
[----:B----4-:R-:W-:Y:S04]  /*12c60*/  STL [R1+0xe28], R22 ;  /* 0x000e281601007387 */ /* 0x010fe80000100800 */
[----:B------:R-:W4:Y:S04]  /*12c70*/  LDL R3, [R1+0x3dc] ;  /* 0x0003dc0001037983 */ /* 0x000f280000100800 */
[----:B------:R-:W4:Y:S01]  /*12c80*/  LDL R2, [R1+0x3e0] ;  /* 0x0003e00001027983 */ /* 0x000f220000100800 */
[----:B------:R-:W-:-:S02]  /*12c90*/  PRMT R20, RZ, 0x7610, R20 ;  /* 0x00007610ff147816 */ /* 0x000fc40000000014 */
[----:B------:R-:W-:Y:S02]  /*12ca0*/  PRMT R18, RZ, 0x7610, R18 ;  /* 0x00007610ff127816 */ /* 0x000fe40000000012 */
[----:B------:R-:W-:Y:S01]  /*12cb0*/  PRMT R16, RZ, 0x7610, R16 ;  /* 0x00007610ff107816 */ /* 0x000fe20000000010 */
[----:B---3--:R-:W-:Y:S02]  /*12cc0*/  @!P0 IMAD.MOV.U32 R15, RZ, RZ, R6 ;  /* 0x000000ffff0f8224 */ /* 0x008fe400078e0006 */
[----:B------:R-:W-:-:S05]  /*12cd0*/  @!P0 IMAD.MOV.U32 R14, RZ, RZ, R5 ;  /* 0x000000ffff0e8224 */ /* 0x000fca00078e0005 */
[----:B------:R2:W3:Y:S02]  /*12ce0*/  @!P0 LDG.E.U16 R20, [R14.64] ;  /* 0x000000080e148981 */ /* 0x0004e4000c1e1500 */
[----:B--2---:R-:W-:Y:S02]  /*12cf0*/  @!P1 IMAD.MOV.U32 R15, RZ, RZ, R4 ;  /* 0x000000ffff0f9224 */ /* 0x004fe400078e0004 */
[----:B------:R-:W-:-:S05]  /*12d00*/  @!P1 IMAD.MOV.U32 R14, RZ, RZ, R0 ;  /* 0x000000ffff0e9224 */ /* 0x000fca00078e0000 */
[----:B------:R4:W2:Y:S02]  /*12d10*/  @!P1 LDG.E.U16 R18, [R14.64] ;  /* 0x000000080e129981 */ /* 0x0008a4000c1e1500 */
[----:B----4-:R-:W-:Y:S02]  /*12d20*/  @!P0 IMAD.MOV.U32 R15, RZ, RZ, R3 ;  /* 0x000000ffff0f8224 */ /* 0x010fe400078e0003 */
[----:B------:R-:W-:-:S05]  /*12d30*/  @!P0 IMAD.MOV.U32 R14, RZ, RZ, R2 ;  /* 0x000000ffff0e8224 */ /* 0x000fca00078e0002 */
[----:B------:R-:W4:Y:S04]  /*12d40*/  @!P0 LDG.E.U16 R16, [R14.64] ;  /* 0x000000080e108981 */ /* 0x000f28000c1e1500 */
[----:B------:R0:W-:Y:S04]  /*12d50*/  STS.U16 [R7+0x3a00], R11 ;  /* 0x003a000b07007388 */ /* 0x0001e80000000400 */
[----:B------:R1:W-:Y:S04]  /*12d60*/  STS.U16 [R7+0x3a80], R8 ;  /* 0x003a800807007388 */ /* 0x0003e80000000400 */
[----:B0-----:R-:W4:Y:S04]  /*12d70*/  LDL.LU R11, [R1+0x174] ;  /* 0x00017400010b7983 */ /* 0x001f280000300800 */
[----:B------:R-:W0:Y:S04]  /*12d80*/  S2R R10, SR_TID.X ;  /* 0x00000000000a7919 */ /* 0x000e280000002100 */
[----:B---3--:R-:W-:Y:S04]  /*12d90*/  STL [R1+0xe2c], R20 ;  /* 0x000e2c1401007387 */ /* 0x008fe80000100800 */
[----:B-1----:R-:W3:Y:S04]  /*12da0*/  LDL.LU R7, [R1+0x170] ;  /* 0x0001700001077983 */ /* 0x002ee80000300800 */
[----:B------:R-:W3:Y:S04]  /*12db0*/  LDL R0, [R1+0x368] ;  /* 0x0003680001007983 */ /* 0x000ee80000100800 */
[----:B------:R-:W3:Y:S04]  /*12dc0*/  LDL.LU R8, [R1+0x16c] ;  /* 0x00016c0001087983 */ /* 0x000ee80000300800 */
[----:B--2---:R-:W-:Y:S04]  /*12dd0*/  STL [R1+0xe30], R18 ;  /* 0x000e301201007387 */ /* 0x004fe80000100800 */
[----:B----4-:R-:W-:Y:S04]  /*12de0*/  STL [R1+0xe34], R16 ;  /* 0x000e341001007387 */ /* 0x010fe80000100800 */
[----:B------:R-:W2:Y:S01]  /*12df0*/  LDL R3, [R1+0x360] ;  /* 0x0003600001037983 */ /* 0x000ea20000100800 */
[----:B0-----:R-:W-:-:S03]  /*12e00*/  LOP3.LUT R10, R10, 0x3f, RZ, 0xc0, !PT ;  /* 0x0000003f0a0a7812 */ /* 0x001fc600078ec0ff */
[----:B------:R-:W4:Y:S02]  /*12e10*/  LDL R5, [R1+0x35c] ;  /* 0x00035c0001057983 */ /* 0x000f240000100800 */
[----:B------:R-:W-:Y:S02]  /*12e20*/  IMAD.SHL.U32 R10, R10, 0x2, RZ ;  /* 0x000000020a0a7824 */ /* 0x000fe400078e00ff */
[----:B------:R-:W4:Y:S03]  /*12e30*/  LDL R6, [R1+0x2e4] ;  /* 0x0002e40001067983 */ /* 0x000f260000100800 */
[----:B------:R-:W-:Y:S01]  /*12e40*/  LOP3.LUT R10, R10, 0x30, RZ, 0x3c, !PT ;  /* 0x000000300a0a7812 */ /* 0x000fe200078e3cff */
[----:B------:R-:W4:Y:S04]  /*12e50*/  LDL R4, [R1+0x2e8] ;  /* 0x0002e80001047983 */ /* 0x000f280000100800 */
[----:B------:R-:W-:Y:S04]  /*12e60*/  STS.U16 [R10+0x300], R9 ;  /* 0x000300090a007388 */ /* 0x000fe80000000400 */
[----:B------:R0:W-:Y:S01]  /*12e70*/  STS.U16 [R10+0x380], R12 ;  /* 0x0003800c0a007388 */ /* 0x0001e20000000400 */
[----:B------:R-:W-:-:S03]  /*12e80*/  @!P1 IMAD.MOV.U32 R15, RZ, RZ, R28 ;  /* 0x000000ffff0f9224 */ /* 0x000fc600078e001c */
[----:B------:R-:W4:Y:S04]  /*12e90*/  LDL.LU R26, [R1+0x184] ;  /* 0x00018400011a7983 */ /* 0x000f280000300800 */
[----:B0-----:R-:W0:Y:S01]  /*12ea0*/  S2R R12, SR_TID.X ;  /* 0x00000000000c7919 */ /* 0x001e220000002100 */
[----:B------:R-:W-:Y:S02]  /*12eb0*/  PRMT R13, RZ, 0x7610, R13 ;  /* 0x00007610ff0d7816 */ /* 0x000fe4000000000d */
[----:B0-----:R-:W-:Y:S02]  /*12ec0*/  LOP3.LUT R2, R12, 0x3f, RZ, 0xc0, !PT ;  /* 0x0000003f0c027812 */ /* 0x001fe400078ec0ff */
[----:B------:R-:W4:Y:S01]  /*12ed0*/  LDL.LU R12, [R1+0x188] ;  /* 0x00018800010c7983 */ /* 0x000f220000300800 */
[----:B---3--:R-:W-:-:S03]  /*12ee0*/  @!P1 IMAD.MOV.U32 R14, RZ, RZ, R0 ;  /* 0x000000ffff0e9224 */ /* 0x008fc600078e0000 */
[----:B------:R-:W3:Y:S04]  /*12ef0*/  LDL.LU R0, [R1+0x190] ;  /* 0x0001900001007983 */ /* 0x000ee80000300800 */
[----:B------:R0:W-:Y:S04]  /*12f00*/  STL [R1+0x960], R28 ;  /* 0x0009601c01007387 */ /* 0x0001e80000100800 */
[----:B------:R-:W3:Y:S04]  /*12f10*/  LDL R10, [R1+0x2dc] ;  /* 0x0002dc00010a7983 */ /* 0x000ee80000100800 */
[----:B------:R-:W3:Y:S01]  /*12f20*/  LDL R9, [R1+0x2e0] ;  /* 0x0002e00001097983 */ /* 0x000ee20000100800 */
[----:B0-----:R-:W-:-:S03]  /*12f30*/  IMAD.SHL.U32 R28, R2, 0x2, RZ ;  /* 0x00000002021c7824 */ /* 0x001fc600078e00ff */
[----:B------:R2:W3:Y:S02]  /*12f40*/  @!P1 LDG.E.U16 R13, [R14.64] ;  /* 0x000000080e0d9981 */ /* 0x0004e4000c1e1500 */
[----:B------:R-:W-:-:S05]  /*12f50*/  LOP3.LUT R28, R28, 0x30, RZ, 0x3c, !PT ;  /* 0x000000301c1c7812 */ /* 0x000fca00078e3cff */
[----:B------:R0:W-:Y:S01]  /*12f60*/  STS.U16 [R28+0xb00], R11 ;  /* 0x000b000b1c007388 */ /* 0x0001e20000000400 */
[----:B--2---:R-:W-:-:S03]  /*12f70*/  @!P0 IMAD.MOV.U32 R14, RZ, RZ, R3 ;  /* 0x000000ffff0e8224 */ /* 0x004fc600078e0003 */
[----:B0-----:R-:W2:Y:S04]  /*12f80*/  LDL.LU R11, [R1+0x194] ;  /* 0x00019400010b7983 */ /* 0x001ea80000300800 */
[----:B------:R-:W2:Y:S01]  /*12f90*/  LDL R3, [R1+0x268] ;  /* 0x0002680001037983 */ /* 0x000ea20000100800 */
[----:B------:R-:W-:Y:S01]  /*12fa0*/  PRMT R17, RZ, 0x7610, R17 ;  /* 0x00007610ff117816 */ /* 0x000fe20000000011 */
[----:B----4-:R-:W-:Y:S02]  /*12fb0*/  @!P0 IMAD.MOV.U32 R15, RZ, RZ, R5 ;  /* 0x000000ffff0f8224 */ /* 0x010fe400078e0005 */
[----:B------:R-:W4:Y:S01]  /*12fc0*/  LDL R5, [R1+0x264] ;  /* 0x0002640001057983 */ /* 0x000f220000100800 */
[----:B------:R-:W-:-:S03]  /*12fd0*/  PRMT R19, RZ, 0x7610, R19 ;  /* 0x00007610ff137816 */ /* 0x000fc60000000013 */
[----:B------:R0:W4:Y:S04]  /*12fe0*/  @!P0 LDG.E.U16 R17, [R14.64] ;  /* 0x000000080e118981 */ /* 0x000128000c1e1500 */
[----:B------:R-:W-:Y:S04]  /*12ff0*/  STS.U16 [R28+0xb80], R7 ;  /* 0x000b80071c007388 */ /* 0x000fe80000000400 */
[----:B------:R1:W-:Y:S01]  /*13000*/  STS.U16 [R28+0x1300], R8 ;  /* 0x001300081c007388 */ /* 0x0003e20000000400 */
[----:B0-----:R-:W-:Y:S02]  /*13010*/  @!P1 IMAD.MOV.U32 R14, RZ, RZ, R4 ;  /* 0x000000ffff0e9224 */ /* 0x001fe400078e0004 */
[----:B------:R-:W-:Y:S01]  /*13020*/  @!P1 IMAD.MOV.U32 R15, RZ, RZ, R6 ;  /* 0x000000ffff0f9224 */ /* 0x000fe200078e0006 */
[----:B------:R-:W4:Y:S01]  /*13030*/  LDL R16, [R1+0x25c] ;  /* 0x00025c0001107983 */ /* 0x000f220000100800 */
[----:B------:R-:W-:-:S03]  /*13040*/  PRMT R21, RZ, 0x7610, R21 ;  /* 0x00007610ff157816 */ /* 0x000fc60000000015 */
[----:B------:R3:W4:Y:S04]  /*13050*/  @!P1 LDG.E.U16 R19, [R14.64] ;  /* 0x000000080e139981 */ /* 0x000728000c1e1500 */
[----:B-1----:R-:W4:Y:S04]  /*13060*/  LDL R8, [R1+0x260] ;  /* 0x0002600001087983 */ /* 0x002f280000100800 */
[----:B------:R-:W4:Y:S04]  /*13070*/  LDL.LU R4, [R1+0x198] ;  /* 0x0001980001047983 */ /* 0x000f280000300800 */
[----:B------:R-:W4:Y:S04]  /*13080*/  LDL.LU R6, [R1+0x18c] ;  /* 0x00018c0001067983 */ /* 0x000f280000300800 */
[----:B------:R-:W4:Y:S04]  /*13090*/  LDL.LU R7, [R1+0x180] ;  /* 0x0001800001077983 */ /* 0x000f280000300800 */
[----:B------:R-:W-:Y:S04]  /*130a0*/  STS.U16 [R28+0x1380], R26 ;  /* 0x0013801a1c007388 */ /* 0x000fe80000000400 */
[----:B------:R0:W-:Y:S04]  /*130b0*/  STS.U16 [R28+0x1b00], R12 ;  /* 0x001b000c1c007388 */ /* 0x0001e80000000400 */
[----:B0-----:R-:W4:Y:S01]  /*130c0*/  LDL R12, [R1+0x1c8] ;  /* 0x0001c800010c7983 */ /* 0x001f220000100800 */
[----:B---3--:R-:W-:-:S03]  /*130d0*/  @!P0 IMAD.MOV.U32 R15, RZ, RZ, R10 ;  /* 0x000000ffff0f8224 */ /* 0x008fc600078e000a */
[----:B------:R-:W3:Y:S01]  /*130e0*/  LDL R10, [R1+0x1d0] ;  /* 0x0001d000010a7983 */ /* 0x000ee20000100800 */
[----:B------:R-:W-:-:S03]  /*130f0*/  @!P0 IMAD.MOV.U32 R14, RZ, RZ, R9 ;  /* 0x000000ffff0e8224 */ /* 0x000fc600078e0009 */
[----:B------:R-:W3:Y:S04]  /*13100*/  LDL R9, [R1+0x1d4] ;  /* 0x0001d40001097983 */ /* 0x000ee80000100800 */
[----:B------:R2:W3:Y:S02]  /*13110*/  @!P0 LDG.E.U16 R21, [R14.64] ;  /* 0x000000080e158981 */ /* 0x0004e4000c1e1500 */
[----:B--2---:R-:W-:Y:S02]  /*13120*/  @!P1 IMAD.MOV.U32 R14, RZ, RZ, R3 ;  /* 0x000000ffff0e9224 */ /* 0x004fe400078e0003 */
[----:B------:R-:W2:Y:S01]  /*13130*/  LDL R3, [R1+0x1cc] ;  /* 0x0001cc0001037983 */ /* 0x000ea20000100800 */
[----:B------:R-:W-:Y:S01]  /*13140*/  PRMT R23, RZ, 0x7610, R23 ;  /* 0x00007610ff177816 */ /* 0x000fe20000000017 */
[----:B----4-:R-:W-:Y:S01]  /*13150*/  @!P1 IMAD.MOV.U32 R15, RZ, RZ, R5 ;  /* 0x000000ffff0f9224 */ /* 0x010fe200078e0005 */
[----:B------:R-:W-:Y:S01]  /*13160*/  PRMT R25, RZ, 0x7610, R25 ;  /* 0x00007610ff197816 */ /* 0x000fe20000000019 */
[----:B------:R-:W4:Y:S04]  /*13170*/  LDL.LU R5, [R1+0x154] ;  /* 0x0001540001057983 */ /* 0x000f280000300800 */
[----:B------:R0:W4:Y:S01]  /*13180*/  @!P1 LDG.E.U16 R23, [R14.64] ;  /* 0x000000080e179981 */ /* 0x000122000c1e1500 */
[----:B------:R-:W-:-:S02]  /*13190*/  PRMT R27, RZ, 0x7610, R27 ;  /* 0x00007610ff1b7816 */ /* 0x000fc4000000001b */
[----:B------:R-:W-:Y:S01]  /*131a0*/  PRMT R29, RZ, 0x7610, R29 ;  /* 0x00007610ff1d7816 */ /* 0x000fe2000000001d */
[----:B------:R-:W4:Y:S01]  /*131b0*/  LDL.LU R26, [R1+0x12c] ;  /* 0x00012c00011a7983 */ /* 0x000f220000300800 */
[----:B0-----:R-:W-:Y:S02]  /*131c0*/  @!P0 IMAD.MOV.U32 R15, RZ, RZ, R16 ;  /* 0x000000ffff0f8224 */ /* 0x001fe400078e0010 */
[----:B------:R-:W-:Y:S01]  /*131d0*/  @!P0 IMAD.MOV.U32 R14, RZ, RZ, R8 ;  /* 0x000000ffff0e8224 */ /* 0x000fe200078e0008 */
[----:B------:R0:W-:Y:S04]  /*131e0*/  STS.U16 [R28+0x1b80], R0 ;  /* 0x001b80001c007388 */ /* 0x0001e80000000400 */
[----:B------:R3:W4:Y:S04]  /*131f0*/  @!P0 LDG.E.U16 R25, [R14.64] ;  /* 0x000000080e198981 */ /* 0x000728000c1e1500 */
[----:B------:R-:W4:Y:S04]  /*13200*/  LDL.LU R8, [R1+0x124] ;  /* 0x0001240001087983 */ /* 0x000f280000300800 */
[----:B0-----:R-:W4:Y:S04]  /*13210*/  LDL.LU R0, [R1+0x8c] ;  /* 0x00008c0001007983 */ /* 0x001f280000300800 */
[----:B------:R0:W-:Y:S01]  /*13220*/  STS.U16 [R28+0x2300], R11 ;  /* 0x0023000b1c007388 */ /* 0x0001e20000000400 */
[----:B---3--:R-:W-:-:S02]  /*13230*/  @!P1 IMAD.MOV.U32 R15, RZ, RZ, R10 ;  /* 0x000000ffff0f9224 */ /* 0x008fc400078e000a */
[----:B------:R-:W-:Y:S02]  /*13240*/  @!P1 IMAD.MOV.U32 R14, RZ, RZ, R9 ;  /* 0x000000ffff0e9224 */ /* 0x000fe400078e0009 */
[----:B------:R-:W3:Y:S04]  /*13250*/  LDL.LU R9, [R1+0x88] ;  /* 0x0000880001097983 */ /* 0x000ee80000300800 */
[----:B------:R1:W3:Y:S04]  /*13260*/  @!P1 LDG.E.U16 R27, [R14.64] ;  /* 0x000000080e1b9981 */ /* 0x0002e8000c1e1500 */
[----:B------:R-:W3:Y:S04]  /*13270*/  LDL.LU R10, [R1+0x84] ;  /* 0x00008400010a7983 */ /* 0x000ee80000300800 */
[----:B0-----:R-:W3:Y:S01]  /*13280*/  LDL.LU R11, [R1+0x80] ;  /* 0x00008000010b7983 */ /* 0x001ee20000300800 */
[----:B-1----:R-:W-:-:S03]  /*13290*/  @!P0 IMAD.MOV.U32 R15, RZ, RZ, R12 ;  /* 0x000000ffff0f8224 */ /* 0x002fc600078e000c */
[----:B------:R-:W3:Y:S01]  /*132a0*/  LDL.LU R12, [R1+0x7c] ;  /* 0x00007c00010c7983 */ /* 0x000ee20000300800 */
[----:B--2---:R-:W-:-:S05]  /*132b0*/  @!P0 IMAD.MOV.U32 R14, RZ, RZ, R3 ;  /* 0x000000ffff0e8224 */ /* 0x004fca00078e0003 */
[----:B------:R0:W2:Y:S04]  /*132c0*/  @!P0 LDG.E.U16 R29, [R14.64] ;  /* 0x000000080e1d8981 */ /* 0x0000a8000c1e1500 */
[----:B0-----:R-:W2:Y:S04]  /*132d0*/  LDL.LU R14, [R1+0x14c] ;  /* 0x00014c00010e7983 */ /* 0x001ea80000300800 */
[----:B------:R-:W3:Y:S04]  /*132e0*/  LDL.LU R15, [R1+0x138] ;  /* 0x00013800010f7983 */ /* 0x000ee80000300800 */
[----:B------:R-:W3:Y:S04]  /*132f0*/  LDL.LU R16, [R1+0x78] ;  /* 0x0000780001107983 */ /* 0x000ee80000300800 */
[----:B------:R-:W3:Y:S04]  /*13300*/  LDL.LU R18, [R1+0x74] ;  /* 0x0000740001127983 */ /* 0x000ee80000300800 */
[----:B------:R-:W-:Y:S04]  /*13310*/  STS.U16 [R28+0x2380], R4 ;  /* 0x002380041c007388 */ /* 0x000fe80000000400 */
[----:B------:R-:W3:Y:S04]  /*13320*/  LDL.LU R20, [R1+0x70] ;  /* 0x0000700001147983 */ /* 0x000ee80000300800 */
[----:B------:R-:W-:Y:S04]  /*13330*/  STS.U16 [R28+0x2b00], R6 ;  /* 0x002b00061c007388 */ /* 0x000fe80000000400 */
[----:B------:R-:W3:Y:S04]  /*13340*/  LDL.LU R22, [R1+0x6c] ;  /* 0x00006c0001167983 */ /* 0x000ee80000300800 */
[----:B------:R0:W-:Y:S04]  /*13350*/  STS.U16 [R28+0x2b80], R7 ;  /* 0x002b80071c007388 */ /* 0x0001e80000000400 */
[----:B------:R-:W3:Y:S04]  /*13360*/  LDL.LU R24, [R1+0x68] ;  /* 0x0000680001187983 */ /* 0x000ee80000300800 */
[----:B0-----:R-:W3:Y:S04]  /*13370*/  LDL.LU R7, [R1+0x64] ;  /* 0x0000640001077983 */ /* 0x001ee80000300800 */
[----:B------:R-:W3:Y:S04]  /*13380*/  LDL.LU R6, [R1+0x54] ;  /* 0x0000540001067983 */ /* 0x000ee80000300800 */
[----:B------:R-:W3:Y:S01]  /*13390*/  LDL.LU R3, [R1+0x60] ;  /* 0x0000600001037983 */ /* 0x000ee20000300800 */
[----:B------:R-:W-:-:S03]  /*133a0*/  IMAD.SHL.U32 R2, R2, 0x2, RZ ;  /* 0x0000000202027824 */ /* 0x000fc600078e00ff */
[----:B----4-:R0:W-:Y:S04]  /*133b0*/  STS.U16 [R28+0x3300], R5 ;  /* 0x003300051c007388 */ /* 0x0101e80000000400 */
[----:B------:R-:W4:Y:S04]  /*133c0*/  LDL.LU R4, [R1+0x5c] ;  /* 0x00005c0001047983 */ /* 0x000f280000300800 */
[----:B0-----:R-:W4:Y:S01]  /*133d0*/  LDL.LU R5, [R1+0x58] ;  /* 0x0000580001057983 */ /* 0x001f220000300800 */
[----:B------:R-:W-:-:S03]  /*133e0*/  LOP3.LUT R2, R2, 0x40, RZ, 0x3c, !PT ;  /* 0x0000004002027812 */ /* 0x000fc600078e3cff */
[----:B--2---:R-:W-:Y:S04]  /*133f0*/  STS.U16 [R28+0x3380], R14 ;  /* 0x0033800e1c007388 */ /* 0x004fe80000000400 */
[----:B---3--:R-:W-:Y:S04]  /*13400*/  STS.U16 [R28+0x3b00], R15 ;  /* 0x003b000f1c007388 */ /* 0x008fe80000000400 */
[----:B------:R0:W-:Y:S04]  /*13410*/  STS.U16 [R28+0x3b80], R26 ;  /* 0x003b801a1c007388 */ /* 0x0001e80000000400 */
[----:B------:R1:W-:Y:S04]  /*13420*/  STS.U16 [R2+0x400], R8 ;  /* 0x0004000802007388 */ /* 0x0003e80000000400 */
[----:B------:R2:W-:Y:S04]  /*13430*/  STS.U16 [R2+0x480], R0 ;  /* 0x0004800002007388 */ /* 0x0005e80000000400 */
[----:B0-----:R-:W3:Y:S04]  /*13440*/  LDL.LU R26, [R1+0x50] ;  /* 0x00005000011a7983 */ /* 0x001ee80000300800 */
[----:B-1----:R-:W3:Y:S04]  /*13450*/  LDL.LU R8, [R1+0x4c] ;  /* 0x00004c0001087983 */ /* 0x002ee80000300800 */
[----:B--2---:R-:W2:Y:S04]  /*13460*/  LDL.LU R0, [R1+0x48] ;  /* 0x0000480001007983 */ /* 0x004ea80000300800 */
[----:B------:R0:W-:Y:S04]  /*13470*/  STS.U16 [R2+0xc00], R9 ;  /* 0x000c000902007388 */ /* 0x0001e80000000400 */
[----:B------:R-:W-:Y:S04]  /*13480*/  STS.U16 [R2+0xc80], R10 ;  /* 0x000c800a02007388 */ /* 0x000fe80000000400 */
[----:B------:R-:W-:Y:S04]  /*13490*/  STS.U16 [R2+0x1400], R11 ;  /* 0x0014000b02007388 */ /* 0x000fe80000000400 */
[----:B------:R-:W-:Y:S04]  /*134a0*/  STS.U16 [R2+0x1480], R12 ;  /* 0x0014800c02007388 */ /* 0x000fe80000000400 */
[----:B------:R-:W-:Y:S04]  /*134b0*/  STS.U16 [R2+0x1c00], R16 ;  /* 0x001c001002007388 */ /* 0x000fe80000000400 */
[----:B------:R-:W-:Y:S04]  /*134c0*/  STS.U16 [R2+0x1c80], R18 ;  /* 0x001c801202007388 */ /* 0x000fe80000000400 */
[----:B------:R-:W-:Y:S04]  /*134d0*/  STS.U16 [R2+0x2400], R20 ;  /* 0x0024001402007388 */ /* 0x000fe80000000400 */
[----:B------:R-:W-:Y:S04]  /*134e0*/  STS.U16 [R2+0x2480], R22 ;  /* 0x0024801602007388 */ /* 0x000fe80000000400 */
[----:B------:R-:W-:Y:S04]  /*134f0*/  STS.U16 [R2+0x2c00], R24 ;  /* 0x002c001802007388 */ /* 0x000fe80000000400 */
[----:B------:R1:W-:Y:S04]  /*13500*/  STS.U16 [R2+0x2c80], R7 ;  /* 0x002c800702007388 */ /* 0x0003e80000000400 */
[----:B------:R-:W2:Y:S04]  /*13510*/  LDL.LU R28, [R1+0x44] ;  /* 0x00004400011c7983 */ /* 0x000ea80000300800 */
[----:B0-----:R-:W2:Y:S04]  /*13520*/  LDL.LU R9, [R1+0x2c] ;  /* 0x00002c0001097983 */ /* 0x001ea80000300800 */
[----:B-1----:R-:W0:Y:S04]  /*13530*/  S2R R7, SR_TID.X ;  /* 0x0000000000077919 */ /* 0x002e280000002100 */
[----:B------:R-:W2:Y:S04]  /*13540*/  LDL.LU R15, [R1+0x20] ;  /* 0x00002000010f7983 */ /* 0x000ea80000300800 */
[----:B------:R-:W-:Y:S04]  /*13550*/  STS.U16 [R2+0x3400], R3 ;  /* 0x0034000302007388 */ /* 0x000fe80000000400 */
[----:B------:R-:W2:Y:S04]  /*13560*/  LDL.LU R10, [R1+0x1c] ;  /* 0x00001c00010a7983 */ /* 0x000ea80000300800 */
[----:B----4-:R-:W-:Y:S04]  /*13570*/  STS.U16 [R2+0x3480], R4 ;  /* 0x0034800402007388 */ /* 0x010fe80000000400 */
[----:B------:R-:W4:Y:S01]  /*13580*/  LDL.LU R11, [R1+0x10] ;  /* 0x00001000010b7983 */ /* 0x000f220000300800 */
[----:B0-----:R-:W-:-:S03]  /*13590*/  LOP3.LUT R7, R7, 0x3f, RZ, 0xc0, !PT ;  /* 0x0000003f07077812 */ /* 0x001fc600078ec0ff */
[----:B------:R-:W-:Y:S04]  /*135a0*/  STS.U16 [R2+0x3c00], R5 ;  /* 0x003c000502007388 */ /* 0x000fe80000000400 */
[----:B------:R-:W4:Y:S04]  /*135b0*/  LDL.LU R12, [R1+0xc] ;  /* 0x00000c00010c7983 */ /* 0x000f280000300800 */
[----:B------:R0:W-:Y:S04]  /*135c0*/  STS.U16 [R2+0x3c80], R6 ;  /* 0x003c800602007388 */ /* 0x0001e80000000400 */
[----:B------:R-:W4:Y:S04]  /*135d0*/  LDL.LU R14, [R1] ;  /* 0x00000000010e7983 */ /* 0x000f280000300800 */
[----:B------:R-:W4:Y:S01]  /*135e0*/  LDL.LU R16, [R1+0xe34] ;  /* 0x000e340001107983 */ /* 0x000f220000300800 */
[----:B0-----:R-:W-:-:S03]  /*135f0*/  IMAD.SHL.U32 R2, R7, 0x2, RZ ;  /* 0x0000000207027824 */ /* 0x001fc600078e00ff */
[----:B------:R-:W4:Y:S04]  /*13600*/  LDL.LU R18, [R1+0xe30] ;  /* 0x000e300001127983 */ /* 0x000f280000300800 */
[----:B------:R-:W4:Y:S01]  /*13610*/  LDL.LU R20, [R1+0xe2c] ;  /* 0x000e2c0001147983 */ /* 0x000f220000300800 */
[----:B------:R-:W-:-:S03]  /*13620*/  LOP3.LUT R2, R2, 0x50, RZ, 0x3c, !PT ;  /* 0x0000005002027812 */ /* 0x000fc600078e3cff */
[----:B------:R-:W4:Y:S04]  /*13630*/  LDL.LU R22, [R1+0xe28] ;  /* 0x000e280001167983 */ /* 0x000f280000300800 */
[----:B------:R-:W4:Y:S04]  /*13640*/  LDL.LU R24, [R1+0xe24] ;  /* 0x000e240001187983 */ /* 0x000f280000300800 */
[----:B------:R-:W4:Y:S04]  /*13650*/  LDL.LU R3, [R1+0x3c] ;  /* 0x00003c0001037983 */ /* 0x000f280000300800 */
[----:B------:R-:W4:Y:S04]  /*13660*/  LDL.LU R4, [R1+0x38] ;  /* 0x0000380001047983 */ /* 0x000f280000300800 */
[----:B------:R-:W4:Y:S04]  /*13670*/  LDL.LU R5, [R1+0x34] ;  /* 0x0000340001057983 */ /* 0x000f280000300800 */
[----:B------:R-:W4:Y:S04]  /*13680*/  LDL.LU R6, [R1+0x30] ;  /* 0x0000300001067983 */ /* 0x000f280000300800 */
[----:B------:R-:W4:Y:S04]  /*13690*/  LDL.LU R7, [R1+0x28] ;  /* 0x0000280001077983 */ /* 0x000f280000300800 */
[----:B---3--:R0:W-:Y:S04]  /*136a0*/  STS.U16 [R2+0x500], R26 ;  /* 0x0005001a02007388 */ /* 0x0081e80000000400 */
[----:B------:R1:W-:Y:S04]  /*136b0*/  STS.U16 [R2+0x580], R8 ;  /* 0x0005800802007388 */ /* 0x0003e80000000400 */
[----:B--2---:R2:W-:Y:S04]  /*136c0*/  STS.U16 [R2+0xd00], R0 ;  /* 0x000d000002007388 */ /* 0x0045e80000000400 */
[----:B0-----:R-:W3:Y:S04]  /*136d0*/  LDL.LU R26, [R1+0xe20] ;  /* 0x000e2000011a7983 */ /* 0x001ee80000300800 */
[----:B-1----:R-:W3:Y:S04]  /*136e0*/  LDL.LU R8, [R1+0xe1c] ;  /* 0x000e1c0001087983 */ /* 0x002ee80000300800 */
[----:B--2---:R-:W2:Y:S04]  /*136f0*/  LDL.LU R0, [R1+0xe18] ;  /* 0x000e180001007983 */ /* 0x004ea80000300800 */
[----:B------:R0:W-:Y:S04]  /*13700*/  STS.U16 [R2+0xd80], R28 ;  /* 0x000d801c02007388 */ /* 0x0001e80000000400 */
[----:B0-----:R-:W3:Y:S04]  /*13710*/  LDL.LU R28, [R1+0x1b0] ;  /* 0x0001b000011c7983 */ /* 0x001ee80000300800 */
[----:B--2---:R0:W-:Y:S04]  /*13720*/  STS.U16 [R2+0x1500], R0 ;  /* 0x0015000002007388 */ /* 0x0041e80000000400 */
[----:B------:R1:W-:Y:S04]  /*13730*/  STS.U16 [R2+0x1580], R9 ;  /* 0x0015800902007388 */ /* 0x0003e80000000400 */
[----:B------:R-:W-:Y:S04]  /*13740*/  STS.U16 [R2+0x1d00], R15 ;  /* 0x001d000f02007388 */ /* 0x000fe80000000400 */
[----:B0-----:R-:W2:Y:S04]  /*13750*/  LDL.LU R0, [R1+0x1ac] ;  /* 0x0001ac0001007983 */ /* 0x001ea80000300800 */
[----:B-1----:R-:W2:Y:S04]  /*13760*/  LDL.LU R9, [R1+0xe14] ;  /* 0x000e140001097983 */ /* 0x002ea80000300800 */
[----:B------:R0:W-:Y:S04]  /*13770*/  STS.U16 [R2+0x1d80], R10 ;  /* 0x001d800a02007388 */ /* 0x0001e80000000400 */
[----:B----4-:R1:W-:Y:S04]  /*13780*/  STS.U16 [R2+0x2500], R11 ;  /* 0x0025000b02007388 */ /* 0x0103e80000000400 */
[----:B------:R4:W-:Y:S04]  /*13790*/  STS.U16 [R2+0x2580], R12 ;  /* 0x0025800c02007388 */ /* 0x0009e80000000400 */
[----:B0-----:R-:W2:Y:S04]  /*137a0*/  LDL.LU R10, [R1+0xe10] ;  /* 0x000e1000010a7983 */ /* 0x001ea80000300800 */
[----:B-1----:R-:W2:Y:S04]  /*137b0*/  LDL.LU R11, [R1+0xe0c] ;  /* 0x000e0c00010b7983 */ /* 0x002ea80000300800 */
[----:B----4-:R-:W4:Y:S04]  /*137c0*/  LDL.LU R12, [R1+0xe08] ;  /* 0x000e0800010c7983 */ /* 0x010f280000300800 */
[----:B------:R-:W0:Y:S04]  /*137d0*/  S2R R15, SR_TID.X ;  /* 0x00000000000f7919 */ /* 0x000e280000002100 */
[----:B------:R1:W-:Y:S01]  /*137e0*/  STS.U16 [R2+0x2d00], R14 ;  /* 0x002d000e02007388 */ /* 0x0003e20000000400 */
[----:B0-----:R-:W-:-:S05]  /*137f0*/  LOP3.LUT R15, R15, 0x3f, RZ, 0xc0, !PT ;  /* 0x0000003f0f0f7812 */ /* 0x001fca00078ec0ff */
[----:B-1----:R-:W-:-:S05]  /*13800*/  IMAD.SHL.U32 R14, R15, 0x2, RZ ;  /* 0x000000020f0e7824 */ /* 0x002fca00078e00ff */
[----:B------:R-:W-:Y:S01]  /*13810*/  LOP3.LUT R14, R14, 0x60, RZ, 0x3c, !PT ;  /* 0x000000600e0e7812 */ /* 0x000fe200078e3cff */
[----:B----4-:R0:W-:Y:S04]  /*13820*/  STS.U16 [R2+0x2d80], R12 ;  /* 0x002d800c02007388 */ /* 0x0101e80000000400 */
[----:B--2---:R1:W-:Y:S04]  /*13830*/  STS.U16 [R2+0x3500], R11 ;  /* 0x0035000b02007388 */ /* 0x0043e80000000400 */
[----:B------:R2:W-:Y:S04]  /*13840*/  STS.U16 [R2+0x3580], R10 ;  /* 0x0035800a02007388 */ /* 0x0005e80000000400 */
[----:B0-----:R-:W4:Y:S04]  /*13850*/  LDL.LU R12, [R1+0x4] ;  /* 0x00000400010c7983 */ /* 0x001f280000300800 */
[----:B-1----:R-:W4:Y:S04]  /*13860*/  LDL.LU R11, [R1+0x8] ;  /* 0x00000800010b7983 */ /* 0x002f280000300800 */
[----:B--2---:R-:W2:Y:S04]  /*13870*/  LDL.LU R10, [R1+0x14] ;  /* 0x00001400010a7983 */ /* 0x004ea80000300800 */
[----:B------:R0:W-:Y:S04]  /*13880*/  STS.U16 [R2+0x3d00], R9 ;  /* 0x003d000902007388 */ /* 0x0001e80000000400 */
[----:B---3--:R1:W-:Y:S04]  /*13890*/  STS.U16 [R2+0x3d80], R8 ;  /* 0x003d800802007388 */ /* 0x0083e80000000400 */
[----:B------:R3:W-:Y:S04]  /*138a0*/  STS.U16 [R14+0x600], R3 ;  /* 0x000600030e007388 */ /* 0x0007e80000000400 */
[----:B0-----:R-:W2:Y:S04]  /*138b0*/  LDL.LU R9, [R1+0x18] ;  /* 0x0000180001097983 */ /* 0x001ea80000300800 */
[----:B-1----:R-:W2:Y:S04]  /*138c0*/  LDL.LU R2, [R1+0xe04] ;  /* 0x000e040001027983 */ /* 0x002ea80000300800 */
[----:B------:R-:W2:Y:S04]  /*138d0*/  LDL.LU R8, [R1+0x24] ;  /* 0x0000240001087983 */ /* 0x000ea80000300800 */
[----:B---3--:R-:W3:Y:S04]  /*138e0*/  LDL.LU R3, [R1+0xe00] ;  /* 0x000e000001037983 */ /* 0x008ee80000300800 */
[----:B------:R0:W-:Y:S04]  /*138f0*/  STS.U16 [R14+0x680], R4 ;  /* 0x000680040e007388 */ /* 0x0001e80000000400 */
[----:B------:R1:W-:Y:S04]  /*13900*/  STS.U16 [R14+0xe00], R5 ;  /* 0x000e00050e007388 */ /* 0x0003e80000000400 */
[----:B------:R1:W-:Y:S04]  /*13910*/  STS.U16 [R14+0xe80], R6 ;  /* 0x000e80060e007388 */ /* 0x0003e80000000400 */
[----:B0-----:R-:W3:Y:S04]  /*13920*/  LDL.LU R4, [R1+0xdfc] ;  /* 0x000dfc0001047983 */ /* 0x001ee80000300800 */
[----:B-1----:R-:W3:Y:S04]  /*13930*/  LDL.LU R5, [R1+0xdf8] ;  /* 0x000df80001057983 */ /* 0x002ee80000300800 */
[----:B------:R-:W3:Y:S04]  /*13940*/  LDL.LU R6, [R1+0xdf4] ;  /* 0x000df40001067983 */ /* 0x000ee80000300800 */
[----:B------:R0:W-:Y:S04]  /*13950*/  STS.U16 [R14+0x1600], R7 ;  /* 0x001600070e007388 */ /* 0x0001e80000000400 */
[----:B0-----:R-:W3:Y:S04]  /*13960*/  LDL.LU R7, [R1+0xdf0] ;  /* 0x000df00001077983 */ /* 0x001ee80000300800 */
[----:B--2---:R0:W-:Y:S04]  /*13970*/  STS.U16 [R14+0x1680], R8 ;  /* 0x001680080e007388 */ /* 0x0041e80000000400 */
[----:B------:R-:W-:Y:S04]  /*13980*/  STS.U16 [R14+0x1e00], R9 ;  /* 0x001e00090e007388 */ /* 0x000fe80000000400 */
[----:B------:R-:W-:Y:S01]  /*13990*/  STS.U16 [R14+0x1e80], R10 ;  /* 0x001e800a0e007388 */ /* 0x000fe20000000400 */
[----:B0-----:R-:W-:-:S03]  /*139a0*/  IMAD.SHL.U32 R8, R15, 0x2, RZ ;  /* 0x000000020f087824 */ /* 0x001fc600078e00ff */
[----:B----4-:R-:W-:Y:S04]  /*139b0*/  STS.U16 [R14+0x2600], R11 ;  /* 0x0026000b0e007388 */ /* 0x010fe80000000400 */
[----:B------:R-:W-:Y:S01]  /*139c0*/  STS.U16 [R14+0x2680], R12 ;  /* 0x0026800c0e007388 */ /* 0x000fe20000000400 */
[----:B------:R-:W-:-:S03]  /*139d0*/  LOP3.LUT R8, R8, 0x70, RZ, 0x3c, !PT ;  /* 0x0000007008087812 */ /* 0x000fc600078e3cff */
[----:B---3--:R-:W-:Y:S04]  /*139e0*/  STS.U16 [R14+0x2e00], R7 ;  /* 0x002e00070e007388 */ /* 0x008fe80000000400 */
[----:B------:R-:W-:Y:S04]  /*139f0*/  STS.U16 [R14+0x2e80], R6 ;  /* 0x002e80060e007388 */ /* 0x000fe80000000400 */
[----:B------:R-:W-:Y:S04]  /*13a00*/  STS.U16 [R14+0x3600], R5 ;  /* 0x003600050e007388 */ /* 0x000fe80000000400 */
[----:B------:R-:W-:Y:S04]  /*13a10*/  STS.U16 [R14+0x3680], R4 ;  /* 0x003680040e007388 */ /* 0x000fe80000000400 */
[----:B------:R-:W-:Y:S04]  /*13a20*/  STS.U16 [R14+0x3e00], R3 ;  /* 0x003e00030e007388 */ /* 0x000fe80000000400 */
[----:B------:R-:W-:Y:S04]  /*13a30*/  STS.U16 [R14+0x3e80], R2 ;  /* 0x003e80020e007388 */ /* 0x000fe80000000400 */
        /* <DEDUP_REMOVED lines=16> */
[----:B0-----:R-:W2:Y:S04]  /*13b40*/  LDL R28, [R1+0x1a0] ;  /* 0x0001a000011c7983 */ /* 0x001ea80000100800 */
[----:B------:R-:W-:Y:S06]  /*13b50*/  BAR.SYNC.DEFER_BLOCKING 0x0 ;  /* 0x0000000000007b1d */ /* 0x000fec0000010000 */
[----:B-1----:R-:W3:Y:S04]  /*13b60*/  LDL R29, [R1+0x144] ;  /* 0x00014400011d7983 */ /* 0x002ee80000100800 */
[----:B------:R-:W4:Y:S04]  /*13b70*/  LDL R0, [R1+0x1a4] ;  /* 0x0001a40001007983 */ /* 0x000f280000100800 */
[----:B--2---:R-:W-:Y:S04]  /*13b80*/  LDSM.16.MT88.4 R16, [R28+0x4000] ;  /* 0x004000001c10783b */ /* 0x004fe80000004200 */
[----:B---3--:R-:W0:Y:S04]  /*13b90*/  LDSM.16.M88.4 R24, [R29] ;  /* 0x000000001d18783b */ /* 0x008e280000000200 */
[----:B------:R-:W1:Y:S04]  /*13ba0*/  LDSM.16.M88.4 R12, [R29+0x1000] ;  /* 0x001000001d0c783b */ /* 0x000e680000000200 */
[----:B------:R-:W2:Y:S04]  /*13bb0*/  LDSM.16.M88.4 R20, [R29+0x2000] ;  /* 0x002000001d14783b */ /* 0x000ea80000000200 */
[----:B------:R-:W3:Y:S04]  /*13bc0*/  LDSM.16.M88.4 R4, [R29+0x3000] ;  /* 0x003000001d04783b */ /* 0x000ee80000000200 */
[----:B----4-:R-:W2:Y:S04]  /*13bd0*/  LDSM.16.MT88.4 R8, [R0+0x4000] ;  /* 0x004000000008783b */ /* 0x010ea80000004200 */
[----:B0-----:R-:W-:Y:S04]  /*13be0*/  STL [R1+0xd84], R26 ;  /* 0x000d841a01007387 */ /* 0x001fe80000100800 */
[----:B------:R-:W-:Y:S04]  /*13bf0*/  STL [R1+0xd80], R27 ;  /* 0x000d801b01007387 */ /* 0x000fe80000100800 */
[----:B-1----:R-:W-:Y:S04]  /*13c00*/  STL [R1+0xd7c], R14 ;  /* 0x000d7c0e01007387 */ /* 0x002fe80000100800 */
[----:B------:R-:W-:Y:S04]  /*13c10*/  STL [R1+0xd78], R15 ;  /* 0x000d780f01007387 */ /* 0x000fe80000100800 */
[----:B------:R0:W-:Y:S04]  /*13c20*/  STL.64 [R1+0xde8], R12 ;  /* 0x000de80c01007387 */ /* 0x0001e80000100a00 */
[----:B0-----:R-:W4:Y:S04]  /*13c30*/  LDL.LU.64 R12, [R1+0x100] ;  /* 0x00010000010c7983 */ /* 0x001f280000300a00 */
[----:B------:R-:W4:Y:S04]  /*13c40*/  LDL.LU.64 R14, [R1+0x108] ;  /* 0x00010800010e7983 */ /* 0x000f280000300a00 */
[----:B--2---:R-:W-:Y:S04]  /*13c50*/  STL [R1+0xd68], R22 ;  /* 0x000d681601007387 */ /* 0x004fe80000100800 */
[----:B------:R-:W-:Y:S04]  /*13c60*/  STL [R1+0xd64], R23 ;  /* 0x000d641701007387 */ /* 0x000fe80000100800 */
[----:B------:R0:W-:Y:S01]  /*13c70*/  STL.64 [R1+0xde0], R20 ;  /* 0x000de01401007387 */ /* 0x0001e20000100a00 */
[----:B---3--:R-:W-:-:S02]  /*13c80*/  IMAD.MOV.U32 R3, RZ, RZ, R4 ;  /* 0x000000ffff037224 */ /* 0x008fc400078e0004 */
[----:B------:R-:W-:Y:S01]  /*13c90*/  IMAD.MOV.U32 R2, RZ, RZ, R5 ;  /* 0x000000ffff027224 */ /* 0x000fe200078e0005 */
[----:B0-----:R-:W2:Y:S04]  /*13ca0*/  LDL.LU.64 R20, [R1+0xf0] ;  /* 0x0000f00001147983 */ /* 0x001ea80000300a00 */
[----:B------:R-:W2:Y:S04]  /*13cb0*/  LDL.LU.64 R22, [R1+0xf8] ;  /* 0x0000f80001167983 */ /* 0x000ea80000300a00 */
[----:B------:R-:W-:Y:S04]  /*13cc0*/  STL.64 [R1], R4 ;  /* 0x0000000401007387 */ /* 0x000fe80000100a00 */
[----:B------:R-:W-:Y:S04]  /*13cd0*/  STL.64 [R1+0x8], R6 ;  /* 0x0000080601007387 */ /* 0x000fe80000100a00 */
[----:B------:R-:W0:Y:S04]  /*13ce0*/  LDSM.16.MT88.4 R4, [R28+0x4400] ;  /* 0x004400001c04783b */ /* 0x000e280000004200 */
[----:B------:R-:W-:Y:S04]  /*13cf0*/  STL [R1+0xcd8], R29 ;  /* 0x000cd81d01007387 */ /* 0x000fe80000100800 */
[----:B------:R-:W-:Y:S04]  /*13d00*/  STL.64 [R1+0xdd8], R10 ;  /* 0x000dd80a01007387 */ /* 0x000fe80000100a00 */
[----:B------:R1:W-:Y:S04]  /*13d10*/  STL.64 [R1+0xdd0], R8 ;  /* 0x000dd00801007387 */ /* 0x0003e80000100a00 */
[----:B-1----:R-:W3:Y:S04]  /*13d20*/  LDL.LU.64 R8, [R1+0xe0] ;  /* 0x0000e00001087983 */ /* 0x002ee80000300a00 */
[----:B------:R-:W3:Y:S04]  /*13d30*/  LDL.LU.64 R10, [R1+0xe8] ;  /* 0x0000e800010a7983 */ /* 0x000ee80000300a00 */
[----:B0-----:R-:W-:Y:S04]  /*13d40*/  STL [R1+0xd88], R7 ;  /* 0x000d880701007387 */ /* 0x001fe80000100800 */
[----:B------:R-:W-:Y:S01]  /*13d50*/  STL [R1+0xd60], R28 ;  /* 0x000d601c01007387 */ /* 0x000fe20000100800 */
[C---:B----4-:R-:W-:Y:S11]  /*13d60*/  HMMA.16816.F32 R12, R16.reuse, R24, R12 ;  /* 0x00000018100c723c */ /* 0x050ff6000000180c */
[----:B------:R-:W-:Y:S11]  /*13d70*/  @!UPT UIADD3 URZ, URZ, URZ, URZ ;  /* 0x0000003f3f3ff290 */ /* 0x000ff6000fffe03f */
[----:B------:R-:W-:Y:S01]  /*13d80*/  @!UPT UIADD3 URZ, URZ, URZ, URZ ;  /* 0x0000003f3f3ff290 */ /* 0x000fe2000fffe03f */
[----:B------:R0:W-:Y:S04]  /*13d90*/  STL.64 [R1+0x40], R12 ;  /* 0x0000400c01007387 */ /* 0x0001e80000100a00 */
[----:B------:R1:W-:Y:S04]  /*13da0*/  STL.64 [R1+0x48], R14 ;  /* 0x0000480e01007387 */ /* 0x0003e80000100a00 */
[----:B0-----:R-:W2:Y:S02]  /*13db0*/  LDL.LU.64 R12, [R1+0xde8] ;  /* 0x000de800010c7983 */ /* 0x001ea40000300a00 */
[----:B--2---:R-:W-:Y:S11]  /*13dc0*/  HMMA.16816.F32 R20, R16, R12, R20 ;  /* 0x0000000c1014723c */ /* 0x004ff60000001814 */
[----:B------:R-:W-:Y:S11]  /*13dd0*/  @!UPT UIADD3 URZ, URZ, URZ, URZ ;  /* 0x0000003f3f3ff290 */ /* 0x000ff6000fffe03f */
[----:B------:R-:W-:Y:S01]  /*13de0*/  @!UPT UIADD3 URZ, URZ, URZ, URZ ;  /* 0x0000003f3f3ff290 */ /* 0x000fe2000fffe03f */
[----:B------:R0:W-:Y:S01]  /*13df0*/  STL [R1+0x34], R21 ;  /* 0x0000341501007387 */ /* 0x0001e20000100800 */
[----:B-1----:R-:W-:-:S03]  /*13e00*/  IMAD.MOV.U32 R15, RZ, RZ, R20 ;  /* 0x000000ffff0f7224 */ /* 0x002fc600078e0014 */
[----:B------:R-:W-:Y:S04]  /*13e10*/  STL.64 [R1+0x38], R22 ;  /* 0x0000381601007387 */ /* 0x000fe80000100a00 */
[----:B0-----:R-:W3:Y:S02]  /*13e20*/  LDL.LU.64 R20, [R1+0xde0] ;  /* 0x000de00001147983 */ /* 0x001ee40000300a00 */
[----:B---3--:R-:W-:Y:S11]  /*13e30*/  HMMA.16816.F32 R8, R16, R20, R8 ;  /* 0x000000141008723c */ /* 0x008ff60000001808 */
[----:B------:R-:W-:Y:S11]  /*13e40*/  @!UPT UIADD3 URZ, URZ, URZ, URZ ;  /* 0x0000003f3f3ff290 */ /* 0x000ff6000fffe03f */
[----:B------:R-:W-:Y:S02]  /*13e50*/  @!UPT UIADD3 URZ, URZ, URZ, URZ ;  /* 0x0000003f3f3ff290 */ /* 0x000fe4000fffe03f */
[----:B------:R-:W-:Y:S02]  /*13e60*/  IMAD.MOV.U32 R14, RZ, RZ, R11 ;  /* 0x000000ffff0e7224 */ /* 0x000fe400078e000b */
[----:B------:R-:W-:Y:S02]  /*13e70*/  IMAD.MOV.U32 R7, RZ, RZ, R8 ;  /* 0x000000ffff077224 */ /* 0x000fe400078e0008 */
[----:B------:R-:W-:Y:S02]  /*13e80*/  IMAD.MOV.U32 R27, RZ, RZ, R10 ;  /* 0x000000ffff1b7224 */ /* 0x000fe400078e000a */
[----:B------:R-:W-:Y:S01]  /*13e90*/  IMAD.MOV.U32 R26, RZ, RZ, R9 ;  /* 0x000000ffff1a7224 */ /* 0x000fe200078e0009 */
[----:B------:R-:W2:Y:S04]  /*13ea0*/  LDL.LU.64 R10, [R1+0xdd8] ;  /* 0x000dd800010a7983 */ /* 0x000ea80000300a00 */
[----:B------:R-:W2:Y:S04]  /*13eb0*/  LDL.LU.64 R8, [R1+0xdd0] ;  /* 0x000dd00001087983 */ /* 0x000ea80000300a00 */
[----:B------:R-:W-:Y:S04]  /*13ec0*/  STL.64 [R1+0xdc8], R14 ;  /* 0x000dc80e01007387 */ /* 0x000fe80000100a00 */
[----:B------:R-:W-:Y:S04]  /*13ed0*/  STL.64 [R1+0xdc0], R12 ;  /* 0x000dc00c01007387 */ /* 0x000fe80000100a00 */
[----:B------:R-:W-:Y:S04]  /*13ee0*/  STL.64 [R1+0xd98], R6 ;  /* 0x000d980601007387 */ /* 0x000fe80000100a00 */
[----:B------:R0:W-:Y:S04]  /*13ef0*/  STL.64 [R1+0xd90], R4 ;  /* 0x000d900401007387 */ /* 0x0001e80000100a00 */
[----:B0-----:R-:W3:Y:S04]  /*13f00*/  LDL.LU.64 R4, [R1+0xd0] ;  /* 0x0000d00001047983 */ /* 0x001ee80000300a00 */
[----:B------:R-:W3:Y:S01]  /*13f10*/  LDL.LU.64 R6, [R1+0xd8] ;  /* 0x0000d80001067983 */ /* 0x000ee20000300a00 */
[----:B------:R-:W-:-:S02]  /*13f20*/  IMAD.MOV.U32 R12, RZ, RZ, R3 ;  /* 0x000000ffff0c7224 */ /* 0x000fc400078e0003 */
[----:B------:R-:W-:-:S07]  /*13f30*/  IMAD.MOV.U32 R13, RZ, RZ, R2 ;  /* 0x000000ffff0d7224 */ /* 0x000fce00078e0002 */
[----:B---3--:R-:W-:Y:S11]  /*13f40*/  HMMA.16816.F32 R16, R16, R12, R4 ;  /* 0x0000000c1010723c */ /* 0x008ff60000001804 */
[----:B------:R-:W-:Y:S11]  /*13f50*/  @!UPT UIADD3 URZ, URZ, URZ, URZ ;  /* 0x0000003f3f3ff290 */ /* 0x000ff6000fffe03f */
[----:B------:R-:W-:Y:S01]  /*13f60*/  @!UPT UIADD3 URZ, URZ, URZ, URZ ;  /* 0x0000003f3f3ff290 */ /* 0x000fe2000fffe03f */
[----:B------:R-:W-:Y:S04]  /*13f70*/  STL [R1+0x10], R16 ;  /* 0x0000101001007387 */ /* 0x000fe80000100800 */
[----:B------:R-:W2:Y:S04]  /*13f80*/  LDL.LU.64 R12, [R1+0xc0] ;  /* 0x0000c000010c7983 */ /* 0x000ea80000300a00 */
[----:B------:R-:W2:Y:S01]  /*13f90*/  LDL.LU.64 R14, [R1+0xc8] ;  /* 0x0000c800010e7983 */ /* 0x000ea20000300a00 */
[----:B------:R-:W-:Y:S02]  /*13fa0*/  IMAD.MOV.U32 R22, RZ, RZ, R17 ;  /* 0x000000ffff167224 */ /* 0x000fe400078e0011 */
[----:B------:R-:W-:-:S05]  /*13fb0*/  IMAD.MOV.U32 R23, RZ, RZ, R18 ;  /* 0x000000ffff177224 */ /* 0x000fca00078e0012 */
[----:B------:R-:W-:Y:S04]  /*13fc0*/  STL.64 [R1+0xdb8], R22 ;  /* 0x000db81601007387 */ /* 0x000fe80000100a00 */
[----:B------:R0:W-:Y:S04]  /*13fd0*/  STL.64 [R1+0xdb0], R20 ;  /* 0x000db01401007387 */ /* 0x0001e80000100a00 */
[----:B0-----:R-:W3:Y:S04]  /*13fe0*/  LDL.LU.64 R20, [R1+0xb0] ;  /* 0x0000b00001147983 */ /* 0x001ee80000300a00 */
[----:B------:R-:W3:Y:S04]  /*13ff0*/  LDL.LU.64 R22, [R1+0xb8] ;  /* 0x0000b80001167983 */ /* 0x000ee80000300a00 */
[----:B------:R-:W4:Y:S04]  /*14000*/  LDL.LU.64 R4, [R1+0x90] ;  /* 0x0000900001047983 */ /* 0x000f280000300a00 */
[----:B------:R-:W3:Y:S01]  /*14010*/  LDL.LU.64 R6, [R1+0x98] ;  /* 0x0000980001067983 */ /* 0x000ee20000300a00 */
[----:B------:R-:W-:-:S03]  /*14020*/  IMAD.MOV.U32 R3, RZ, RZ, R19 ;  /* 0x000000ffff037224 */ /* 0x000fc600078e0013 */
[----:B------:R-:W0:Y:S01]  /*14030*/  LDSM.16.MT88.4 R16, [R0+0x4400] ;  /* 0x004400000010783b */ /* 0x000e220000004200 */
[C---:B--2---:R-:W-:Y:S11]  /*14040*/  HMMA.16816.F32 R12, R8.reuse, R24, R12 ;  /* 0x00000018080c723c */ /* 0x044ff6000000180c */
[----:B------:R-:W-:Y:S11]  /*14050*/  @!UPT UIADD3 URZ, URZ, URZ, URZ ;  /* 0x0000003f3f3ff290 */ /* 0x000ff6000fffe03f */
[----:B------:R-:W-:Y:S02]  /*14060*/  @!UPT UIADD3 URZ, URZ, URZ, URZ ;  /* 0x0000003f3f3ff290 */ /* 0x000fe4000fffe03f */
[----:B------:R-:W-:Y:S01]  /*14070*/  IMAD.MOV.U32 R28, RZ, RZ, R15 ;  /* 0x000000ffff1c7224 */ /* 0x000fe200078e000f */
[----:B---3--:R-:W-:Y:S04]  /*14080*/  STL.64 [R1+0xda8], R6 ;  /* 0x000da80601007387 */ /* 0x008fe80000100a00 */
[----:B----4-:R1:W-:Y:S04]  /*14090*/  STL.64 [R1+0xda0], R4 ;  /* 0x000da00401007387 */ /* 0x0103e80000100a00 */
[----:B-1----:R-:W2:Y:S04]  /*140a0*/  LDL.LU.64 R4, [R1+0xa0] ;  /* 0x0000a00001047983 */ /* 0x002ea80000300a00 */
[----:B------:R-:W2:Y:S04]  /*140b0*/  LDL.LU.64 R6, [R1+0xa8] ;  /* 0x0000a80001067983 */ /* 0x000ea80000300a00 */
[----:B0-----:R-:W-:Y:S04]  /*140c0*/  STL.64 [R1+0xd40], R18 ;  /* 0x000d401201007387 */ /* 0x001fe80000100a00 */
[----:B------:R0:W-:Y:S04]  /*140d0*/  STL.64 [R1+0xd38], R16 ;  /* 0x000d381001007387 */ /* 0x0001e80000100a00 */
[----:B0-----:R-:W3:Y:S04]  /*140e0*/  LDL.LU.64 R16, [R1] ;  /* 0x0000000001107983 */ /* 0x001ee80000300a00 */
[----:B------:R-:W4:Y:S04]  /*140f0*/  LDL.LU.64 R18, [R1+0x8] ;  /* 0x0000080001127983 */ /* 0x000f280000300a00 */
[----:B------:R-:W-:Y:S04]  /*14100*/  STL.64 [R1+0x60], R12 ;  /* 0x0000600c01007387 */ /* 0x000fe80000100a00 */
[----:B------:R0:W-:Y:S04]  /*14110*/  STL [R1+0x68], R14 ;  /* 0x0000680e01007387 */ /* 0x0001e80000100800 */
[----:B0-----:R-:W2:Y:S04]  /*14120*/  LDL.LU.64 R14, [R1+0xdc8] ;  /* 0x000dc800010e7983 */ /* 0x001ea80000300a00 */
[----:B------:R-:W2:Y:S04]  /*14130*/  LDL.LU.64 R12, [R1+0xdc0] ;  /* 0x000dc000010c7983 */ /* 0x000ea80000300a00 */
[----:B------:R-:W3:Y:S01]  /*14140*/  LDL R25, [R1+0x1a4] ;  /* 0x0001a40001197983 */ /* 0x000ee20000100800 */
[C---:B--2---:R-:W-:Y:S11]  /*14150*/  HMMA.16816.F32 R20, R8.reuse, R12, R20 ;  /* 0x0000000c0814723c */ /* 0x044ff60000001814 */
[----:B------:R-:W-:Y:S11]  /*14160*/  @!UPT UIADD3 URZ, URZ, URZ, URZ ;  /* 0x0000003f3f3ff290 */ /* 0x000ff6000fffe03f */
[----:B------:R-:W-:Y:S01]  /*14170*/  @!UPT UIADD3 URZ, URZ, URZ, URZ ;  /* 0x0000003f3f3ff290 */ /* 0x000fe2000fffe03f */
[----:B------:R0:W-:Y:S01]  /*14180*/  STL [R1+0x50], R20 ;  /* 0x0000501401007387 */ /* 0x0001e20000100800 */
[----:B------:R-:W-:Y:S02]  /*14190*/  IMAD.MOV.U32 R2, RZ, RZ, R22 ;  /* 0x000000ffff027224 */ /* 0x000fe400078e0016 */
[----:B------:R-:W-:Y:S02]  /*141a0*/  IMAD.MOV.U32 R0, RZ, RZ, R23 ;  /* 0x000000ffff007224 */ /* 0x000fe400078e0017 */
[----:B------:R-:W-:Y:S01]  /*141b0*/  IMAD.MOV.U32 R29, RZ, RZ, R21 ;  /* 0x000000ffff1d7224 */ /* 0x000fe200078e0015 */
[----:B------:R-:W2:Y:S04]  /*141c0*/  LDL.LU.64 R22, [R1+0xdb8] ;  /* 0x000db80001167983 */ /* 0x000ea80000300a00 */
[----:B0-----:R-:W2:Y:S02]  /*141d0*/  LDL.LU.64 R20, [R1+0xdb0] ;  /* 0x000db00001147983 */ /* 0x001ea40000300a00 */
[C---:B--2---:R-:W-:Y:S11]  /*141e0*/  HMMA.16816.F32 R4, R8.reuse, R20, R4 ;  /* 0x000000140804723c */ /* 0x044ff60000001804 */
[----:B------:R-:W-:Y:S11]  /*141f0*/  @!UPT UIADD3 URZ, URZ, URZ, URZ ;  /* 0x0000003f3f3ff290 */ /* 0x000ff6000fffe03f */
[----:B------:R-:W-:Y:S01]  /*14200*/  @!UPT UIADD3 URZ, URZ, URZ, URZ ;  /* 0x0000003f3f3ff290 */ /* 0x000fe2000fffe03f */
[----:B------:R0:W-:Y:S01]  /*14210*/  STL.64 [R1+0x78], R6 ;  /* 0x0000780601007387 */ /* 0x0001e20000100a00 */
[----:B------:R-:W-:Y:S02]  /*14220*/  IMAD.MOV.U32 R12, RZ, RZ, R4 ;  /* 0x000000ffff0c7224 */ /* 0x000fe400078e0004 */
[----:B------:R-:W-:Y:S01]  /*14230*/  IMAD.MOV.U32 R13, RZ, RZ, R5 ;  /* 0x000000ffff0d7224 */ /* 0x000fe200078e0005 */
[----:B0-----:R-:W3:Y:S04]  /*14240*/  LDL.LU.64 R6, [R1+0xda8] ;  /* 0x000da80001067983 */ /* 0x001ee80000300a00 */
[----:B------:R-:W3:Y:S04]  /*14250*/  LDL.LU.64 R4, [R1+0xda0] ;  /* 0x000da00001047983 */ /* 0x000ee80000300a00 */
[----:B------:R0:W-:Y:S04]  /*14260*/  STL.64 [R1+0xd70], R22 ;  /* 0x000d701601007387 */ /* 0x0001e80000100a00 */
[----:B------:R-:W2:Y:S04]  /*14270*/  LDL.LU R20, [R1+0x40] ;  /* 0x0000400001147983 */ /* 0x000ea80000300800 */
[----:B------:R-:W2:Y:S04]  /*14280*/  LDL.LU R21, [R1+0x44] ;  /* 0x0000440001157983 */ /* 0x000ea80000300800 */
[----:B0-----:R-:W2:Y:S04]  /*14290*/  LDL.LU R22, [R1+0x48] ;  /* 0x0000480001167983 */ /* 0x001ea80000300800 */
[----:B------:R-:W2:Y:S01]  /*142a0*/  LDL.LU R23, [R1+0x4c] ;  /* 0x00004c0001177983 */ /* 0x000ea20000300800 */
[----:B---3--:R-:W-:Y:S03]  /*142b0*/  HMMA.16816.F32 R8, R8, R16, R4 ;  /* 0x000000100808723c */ /* 0x008fe60000001804 */
[----:B------:R-:W3:Y:S04]  /*142c0*/  LDL.LU.64 R6, [R1+0xd98] ;  /* 0x000d980001067983 */ /* 0x000ee80000300a00 */
[----:B------:R-:W2:Y:S11]  /*142d0*/  LDL.LU.64 R4, [R1+0xd90] ;  /* 0x000d900001047983 */ /* 0x000eb60000300a00 */
[----:B------:R-:W-:Y:S05]  /*142e0*/  @!UPT UIADD3 URZ, URZ, URZ, URZ ;  /* 0x0000003f3f3ff290 */ /* 0x000fea000fffe03f */
[----:B------:R0:W-:Y:S04]  /*142f0*/  STL.64 [R1+0x90], R8 ;  /* 0x0000900801007387 */ /* 0x0001e80000100a00 */
[----:B------:R1:W-:Y:S01]  /*14300*/  STL.64 [R1+0x98], R10 ;  /* 0x0000980a01007387 */ /* 0x0003e20000100a00 */
[----:B0-----:R-:W-:Y:S02]  /*14310*/  IMAD.MOV.U32 R9, RZ, RZ, R26 ;  /* 0x000000ffff097224 */ /* 0x001fe400078e001a */
[----:B-1----:R-:W-:Y:S02]  /*14320*/  IMAD.MOV.U32 R10, RZ, RZ, R27 ;  /* 0x000000ffff0a7224 */ /* 0x002fe400078e001b */
[----:B---3--:R-:W-:Y:S02]  /*14330*/  IMAD.MOV.U32 R8, RZ, RZ, R7 ;  /* 0x000000ffff087224 */ /* 0x008fe400078e0007 */
[----:B------:R-:W2:Y:S04]  /*14340*/  LDL.LU R7, [R1+0xd88] ;  /* 0x000d880001077983 */ /* 0x000ea80000300800 */
[----:B------:R-:W2:Y:S04]  /*14350*/  LDL.LU R26, [R1+0xd84] ;  /* 0x000d8400011a7983 */ /* 0x000ea80000300800 */
[----:B------:R-:W2:Y:S01]  /*14360*/  LDL.LU R27, [R1+0xd80] ;  /* 0x000d8000011b7983 */ /* 0x000ea20000300800 */
[----:B------:R-:W-:-:S02]  /*14370*/  IMAD.MOV.U32 R11, RZ, RZ, R14 ;  /* 0x000000ffff0b7224 */ /* 0x000fc400078e000e */
[----:B------:R-:W-:Y:S01]  /*14380*/  IMAD.MOV.U32 R16, RZ, RZ, R15 ;  /* 0x000000ffff107224 */ /* 0x000fe200078e000f */
[----:B------:R-:W3:Y:S04]  /*14390*/  LDL.LU R14, [R1+0xd7c] ;  /* 0x000d7c00010e7983 */ /* 0x000ee80000300800 */
[----:B----4-:R0:W-:Y:S04]  /*143a0*/  STL.64 [R1+0xd58], R18 ;  /* 0x000d581201007387 */ /* 0x0101e80000100a00 */
[----:B------:R-:W3:Y:S04]  /*143b0*/  LDL.LU R15, [R1+0xd78] ;  /* 0x000d7800010f7983 */ /* 0x000ee80000300800 */
[----:B------:R-:W3:Y:S04]  /*143c0*/  LDL.LU R17, [R1+0x34] ;  /* 0x0000340001117983 */ /* 0x000ee80000300800 */
[----:B0-----:R-:W3:Y:S04]  /*143d0*/  LDL.LU R18, [R1+0x38] ;  /* 0x0000380001127983 */ /* 0x001ee80000300800 */
[----:B------:R-:W3:Y:S01]  /*143e0*/  LDL.LU R19, [R1+0x3c] ;  /* 0x00003c0001137983 */ /* 0x000ee20000300800 */
[C---:B--2---:R-:W-:Y:S11]  /*143f0*/  HMMA.16816.F32 R20, R4.reuse, R26, R20 ;  /* 0x0000001a0414723c */ /* 0x044ff60000001814 */
[----:B------:R-:W-:Y:S11]  /*14400*/  @!UPT UIADD3 URZ, URZ, URZ, URZ ;  /* 0x0000003f3f3ff290 */ /* 0x000ff6000fffe03f */
[----:B------:R-:W-:Y:S01]  /*14410*/  @!UPT UIADD3 URZ, URZ, URZ, URZ ;  /* 0x0000003f3f3ff290 */ /* 0x000fe2000fffe03f */
[----:B------:R-:W-:Y:S04]  /*14420*/  STL.64 [R1+0xd0], R20 ;  /* 0x0000d01401007387 */ /* 0x000fe80000100a00 */
[----:B------:R0:W-:Y:S04]  /*14430*/  STL.64 [R1+0xd8], R22 ;  /* 0x0000d81601007387 */ /* 0x0001e80000100a00 */
[----:B0-----:R-:W2:Y:S01]  /*14440*/  LDL.LU.64 R22, [R1+0xd70] ;  /* 0x000d700001167983 */ /* 0x001ea20000300a00 */
[----:B---3--:R-:W-:Y:S11]  /*14450*/  HMMA.16816.F32 R16, R4, R14, R16 ;  /* 0x0000000e0410723c */ /* 0x008ff60000001810 */
[----:B------:R-:W-:Y:S11]  /*14460*/  @!UPT UIADD3 URZ, URZ, URZ, URZ ;  /* 0x0000003f3f3ff290 */ /* 0x000ff6000fffe03f */
[----:B------:R-:W-:Y:S02]  /*14470*/  @!UPT UIADD3 URZ, URZ, URZ, URZ ;  /* 0x0000003f3f3ff290 */ /* 0x000fe4000fffe03f */
[----:B------:R-:W-:Y:S01]  /*14480*/  IMAD.MOV.U32 R24, RZ, RZ, R19 ;  /* 0x000000ffff187224 */ /* 0x000fe200078e0013 */
[----:B------:R-:W-:Y:S04]  /*14490*/  STL.64 [R1+0xc0], R16 ;  /* 0x0000c01001007387 */ /* 0x000fe80000100a00 */
[----:B------:R-:W-:Y:S04]  /*144a0*/  STL [R1+0xc8], R18 ;  /* 0x0000c81201007387 */ /* 0x000fe80000100800 */
[----:B------:R0:W-:Y:S04]  /*144b0*/  STL.64 [R1+0xd50], R26 ;  /* 0x000d501a01007387 */ /* 0x0001e80000100a00 */
[----:B------:R1:W-:Y:S01]  /*144c0*/  STL.64 [R1+0xd48], R24 ;  /* 0x000d481801007387 */ /* 0x0003e20000100a00 */
[----:B0-----:R-:W-:-:S03]  /*144d0*/  IMAD.MOV.U32 R27, RZ, RZ, R3 ;  /* 0x000000ffff1b7224 */ /* 0x001fc600078e0003 */
[----:B-1----:R-:W3:Y:S01]  /*144e0*/  LDL.LU R24, [R1+0x10] ;  /* 0x0000100001187983 */ /* 0x002ee20000300800 */
[----:B--2---:R-:W-:-:S03]  /*144f0*/  IMAD.MOV.U32 R25, RZ, RZ, R22 ;  /* 0x000000ffff197224 */ /* 0x004fc600078e0016 */
[----:B------:R-:W2:Y:S01]  /*14500*/  LDL.LU R22, [R1+0xd68] ;  /* 0x000d680001167983 */ /* 0x000ea20000300800 */
[----:B------:R-:W-:-:S03]  /*14510*/  IMAD.MOV.U32 R26, RZ, RZ, R23 ;  /* 0x000000ffff1a7224 */ /* 0x000fc600078e0017 */
[----:B------:R-:W2:Y:S04]  /*14520*/  LDL.LU R23, [R1+0xd64] ;  /* 0x000d640001177983 */ /* 0x000ea80000300800 */
[----:B------:R-:W4:Y:S04]  /*14530*/  LDL R3, [R1+0x7d4] ;  /* 0x0007d40001037983 */ /* 0x000f280000100800 */
[----:B------:R0:W-:Y:S04]  /*14540*/  STL.64 [R1+0xd30], R14 ;  /* 0x000d300e01007387 */ /* 0x0001e80000100a00 */
[----:B------:R1:W-:Y:S01]  /*14550*/  STL.64 [R1+0xd28], R12 ;  /* 0x000d280c01007387 */ /* 0x0003e20000100a00 */
[----:B0-----:R-:W-:-:S03]  /*14560*/  IMAD.MOV.U32 R15, RZ, RZ, R28 ;  /* 0x000000ffff0f7224 */ /* 0x001fc600078e001c */
[----:B-1----:R-:W3:Y:S04]  /*14570*/  LDL.LU R12, [R1+0x60] ;  /* 0x00006000010c7983 */ /* 0x002ee80000300800 */
[----:B------:R-:W3:Y:S04]  /*14580*/  LDL.LU R13, [R1+0x64] ;  /* 0x00006400010d7983 */ /* 0x000ee80000300800 */
[----:B------:R-:W3:Y:S04]  /*14590*/  LDL.LU R14, [R1+0x68] ;  /* 0x00006800010e7983 */ /* 0x000ee80000300800 */
[----:B------:R-:W3:Y:S04]  /*145a0*/  LDL.LU R28, [R1+0xd60] ;  /* 0x000d6000011c7983 */ /* 0x000ee80000300800 */
[----:B----4-:R-:W0:Y:S01]  /*145b0*/  LDSM.16.M88.4 R16, [R3] ;  /* 0x000000000310783b */ /* 0x010e220000000200 */
[----:B--2---:R-:W-:Y:S11]  /*145c0*/  HMMA.16816.F32 R8, R4, R22, R8 ;  /* 0x000000160408723c */ /* 0x004ff60000001808 */
[----:B------:R-:W-:Y:S11]  /*145d0*/  @!UPT UIADD3 URZ, URZ, URZ, URZ ;  /* 0x0000003f3f3ff290 */ /* 0x000ff6000fffe03f */
[----:B------:R-:W-:Y:S02]  /*145e0*/  @!UPT UIADD3 URZ, URZ, URZ, URZ ;  /* 0x0000003f3f3ff290 */ /* 0x000fe4000fffe03f */
[----:B------:R-:W-:Y:S02]  /*145f0*/  IMAD.MOV.U32 R20, RZ, RZ, R8 ;  /* 0x000000ffff147224 */ /* 0x000fe400078e0008 */
[----:B------:R-:W-:Y:S01]  /*14600*/  IMAD.MOV.U32 R21, RZ, RZ, R9 ;  /* 0x000000ffff157224 */ /* 0x000fe200078e0009 */
[----:B------:R-:W-:Y:S04]  /*14610*/  STL.64 [R1+0xb8], R10 ;  /* 0x0000b80a01007387 */ /* 0x000fe80000100a00 */
[----:B------:R-:W-:Y:S04]  /*14620*/  STL.64 [R1+0xd20], R22 ;  /* 0x000d201601007387 */ /* 0x000fe80000100a00 */
[----:B------:R1:W-:Y:S04]  /*14630*/  STL.64 [R1+0xd18], R20 ;  /* 0x000d181401007387 */ /* 0x0003e80000100a00 */
[----:B---3--:R-:W-:Y:S04]  /*14640*/  LDSM.16.MT88.4 R8, [R28+0x4800] ;  /* 0x004800001c08783b */ /* 0x008fe80000004200 */
[----:B-1----:R-:W2:Y:S04]  /*14650*/  LDL.LU R20, [R1+0x50] ;  /* 0x0000500001147983 */ /* 0x002ea80000300800 */
[----:B0-----:R-:W-:Y:S04]  /*14660*/  STL.64 [R1+0xa0], R16 ;  /* 0x0000a01001007387 */ /* 0x001fe80000100a00 */
[----:B------:R-:W-:Y:S04]  /*14670*/  STL.64 [R1+0xa8], R18 ;  /* 0x0000a81201007387 */ /* 0x000fe80000100a00 */
[----:B------:R-:W0:Y:S01]  /*14680*/  LDSM.16.M88.4 R16, [R3+0x1000] ;  /* 0x001000000310783b */ /* 0x000e220000000200 */
[----:B------:R-:W-:-:S03]  /*14690*/  IMAD.MOV.U32 R21, RZ, RZ, R29 ;  /* 0x000000ffff157224 */ /* 0x000fc600078e001d */
[----:B0-----:R-:W-:Y:S01]  /*146a0*/  STL.64 [R1+0xe0], R16 ;  /* 0x0000e01001007387 */ /* 0x001fe20000100a00 */
[----:B------:R-:W-:-:S03]  /*146b0*/  IMAD.MOV.U32 R29, RZ, RZ, R17 ;  /* 0x000000ffff1d7224 */ /* 0x000fc600078e0011 */
[----:B------:R-:W-:Y:S04]  /*146c0*/  STL.64 [R1+0xe8], R18 ;  /* 0x0000e81201007387 */ /* 0x000fe80000100a00 */
[----:B------:R-:W0:Y:S01]  /*146d0*/  LDSM.16.M88.4 R16, [R3+0x2000] ;  /* 0x002000000310783b */ /* 0x000e220000000200 */
[----:B------:R-:W-:Y:S02]  /*146e0*/  IMAD.MOV.U32 R22, RZ, RZ, R2 ;  /* 0x000000ffff167224 */ /* 0x000fe400078e0002 */
[----:B------:R-:W-:Y:S02]  /*146f0*/  IMAD.MOV.U32 R23, RZ, RZ, R0 ;  /* 0x000000ffff177224 */ /* 0x000fe400078e0000 */
[----:B0-----:R-:W-:Y:S01]  /*14700*/  IMAD.MOV.U32 R2, RZ, RZ, R18 ;  /* 0x000000ffff027224 */ /* 0x001fe200078e0012 */
[----:B------:R-:W-:Y:S01]  /*14710*/  STL.64 [R1+0x110], R16 ;  /* 0x0001101001007387 */ /* 0x000fe20000100a00 */
[----:B------:R-:W-:-:S03]  /*14720*/  IMAD.MOV.U32 R0, RZ, RZ, R19 ;  /* 0x000000ffff007224 */ /* 0x000fc600078e0013 */
[----:B------:R-:W0:Y:S04]  /*14730*/  LDSM.16.M88.4 R16, [R3+0x3000] ;  /* 0x003000000310783b */ /* 0x000e280000000200 */
[----:B------:R-:W-:Y:S04]  /*14740*/  STL [R1+0xce0], R0 ;  /* 0x000ce00001007387 */ /* 0x000fe80000100800 */
[----:B------:R-:W-:Y:S04]  /*14750*/  STL [R1+0xcdc], R2 ;  /* 0x000cdc0201007387 */ /* 0x000fe80000100800 */
[----:B0-----:R-:W-:Y:S04]  /*14760*/  STL.64 [R1+0x120], R16 ;  /* 0x0001201001007387 */ /* 0x001fe80000100a00 */
[----:B------:R0:W-:Y:S04]  /*14770*/  STL.64 [R1+0x128], R18 ;  /* 0x0001281201007387 */ /* 0x0001e80000100a00 */
[----:B0-----:R-:W3:Y:S02]  /*14780*/  LDL.LU.64 R18, [R1+0xd58] ;  /* 0x000d580001127983 */ /* 0x001ee40000300a00 */
[----:B---3--:R-:W-:Y:S02]  /*14790*/  HMMA.16816.F32 R4, R4, R18, R24 ;  /* 0x000000120404723c */ /* 0x008fe40000001818 */
[----:B------:R-:W3:Y:S04]  /*147a0*/  LDL.LU.64 R26, [R1+0xd50] ;  /* 0x000d5000011a7983 */ /* 0x000ee80000300a00 */
[----:B------:R-:W4:Y:S01]  /*147b0*/  LDL.LU.64 R24, [R1+0xd48] ;  /* 0x000d480001187983 */ /* 0x000f220000300a00 */
[----:B------:R-:W-:-:S02]  /*147c0*/  IMAD.MOV.U32 R2, RZ, RZ, R18 ;  /* 0x000000ffff027224 */ /* 0x000fc400078e0012 */
[----:B------:R-:W-:Y:S02]  /*147d0*/  IMAD.MOV.U32 R0, RZ, RZ, R19 ;  /* 0x000000ffff007224 */ /* 0x000fe400078e0013 */
[----:B------:R-:W3:Y:S04]  /*147e0*/  LDL.LU.64 R18, [R1+0xd40] ;  /* 0x000d400001127983 */ /* 0x000ee80000300a00 */
[----:B------:R-:W3:Y:S08]  /*147f0*/  LDL.LU.64 R16, [R1+0xd38] ;  /* 0x000d380001107983 */ /* 0x000ef00000300a00 */
[----:B------:R-:W-:Y:S01]  /*14800*/  STL.64 [R1+0x80], R4 ;  /* 0x0000800401007387 */ /* 0x000fe20000100a00 */
[----:B------:R-:W-:-:S03]  /*14810*/  IMAD.MOV.U32 R3, RZ, RZ, R7 ;  /* 0x000000ffff037224 */ /* 0x000fc600078e0007 */
[----:B------:R-:W-:Y:S04]  /*14820*/  STL [R1+0x88], R6 ;  /* 0x0000880601007387 */ /* 0x000fe80000100800 */
[----:B----4-:R-:W0:Y:S01]  /*14830*/  LDSM.16.MT88.4 R4, [R25+0x4800] ;  /* 0x004800001904783b */ /* 0x010e220000004200 */
[C---:B---3--:R-:W-:Y:S03]  /*14840*/  HMMA.16816.F32 R12, R16.reuse, R26, R12 ;  /* 0x0000001a100c723c */ /* 0x048fe6000000180c */
[----:B0-----:R-:W-:Y:S04]  /*14850*/  STL [R1+0xcf4], R4 ;  /* 0x000cf40401007387 */ /* 0x001fe80000100800 */
[----:B------:R-:W-:Y:S04]  /*14860*/  STL [R1+0xcf0], R5 ;  /* 0x000cf00501007387 */ /* 0x000fe80000100800 */
[----:B------:R-:W-:Y:S04]  /*14870*/  STL [R1+0xcec], R6 ;  /* 0x000cec0601007387 */ /* 0x000fe80000100800 */
[----:B------:R-:W-:Y:S08]  /*14880*/  STL [R1+0xce8], R7 ;  /* 0x000ce80701007387 */ /* 0x000ff00000100800 */
[----:B------:R-:W-:Y:S04]  /*14890*/  STL.64 [R1+0x60], R12 ;  /* 0x0000600c01007387 */ /* 0x000fe80000100a00 */
[----:B------:R0:W-:Y:S04]  /*148a0*/  STL.64 [R1+0x68], R14 ;  /* 0x0000680e01007387 */ /* 0x0001e80000100a00 */
[----:B0-----:R-:W2:Y:S04]  /*148b0*/  LDL.LU.64 R14, [R1+0xd30] ;  /* 0x000d3000010e7983 */ /* 0x001ea80000300a00 */
[----:B------:R-:W3:Y:S01]  /*148c0*/  LDL.LU.64 R12, [R1+0xd28] ;  /* 0x000d2800010c7983 */ /* 0x000ee20000300a00 */
[C---:B--2---:R-:W-:Y:S11]  /*148d0*/  HMMA.16816.F32 R20, R16.reuse, R14, R20 ;  /* 0x0000000e1014723c */ /* 0x044ff60000001814 */
[----:B------:R-:W-:Y:S11]  /*148e0*/  @!UPT UIADD3 URZ, URZ, URZ, URZ ;  /* 0x0000003f3f3ff290 */ /* 0x000ff6000fffe03f */
[----:B------:R-:W-:Y:S01]  /*148f0*/  @!UPT UIADD3 URZ, URZ, URZ, URZ ;  /* 0x0000003f3f3ff290 */ /* 0x000fe2000fffe03f */
[----:B------:R-:W-:Y:S04]  /*14900*/  STL.64 [R1+0x40], R20 ;  /* 0x0000401401007387 */ /* 0x000fe80000100a00 */
[----:B------:R0:W-:Y:S04]  /*14910*/  STL.64 [R1+0x48], R22 ;  /* 0x0000481601007387 */ /* 0x0001e80000100a00 */
[----:B0-----:R-:W3:Y:S04]  /*14920*/  LDL.LU.64 R22, [R1+0xd20] ;  /* 0x000d200001167983 */ /* 0x001ee80000300a00 */
[----:B------:R-:W2:Y:S04]  /*14930*/  LDL.LU.64 R20, [R1+0xd18] ;  /* 0x000d180001147983 */ /* 0x000ea80000300a00 */
[----:B------:R-:W3:Y:S04]  /*14940*/  LDL.LU R14, [R1+0x78] ;  /* 0x00007800010e7983 */ /* 0x000ee80000300800 */
[----:B------:R-:W3:Y:S02]  /*14950*/  LDL.LU R15, [R1+0x7c] ;  /* 0x00007c00010f7983 */ /* 0x000ee40000300800 */
[----:B---3--:R-:W-:Y:S02]  /*14960*/  HMMA.16816.F32 R12, R16, R22, R12 ;  /* 0x00000016100c723c */ /* 0x008fe4000000180c */
[----:B--2---:R0:W-:Y:S04]  /*14970*/  STL.64 [R1+0xd10], R20 ;  /* 0x000d101401007387 */ /* 0x0041e80000100a00 */
[----:B0-----:R-:W2:Y:S11]  /*14980*/  LDL.LU.64 R20, [R1+0xa0] ;  /* 0x0000a00001147983 */ /* 0x001eb60000300a00 */
[----:B------:R-:W-:Y:S06]  /*14990*/  @!UPT UIADD3 URZ, URZ, URZ, URZ ;  /* 0x0000003f3f3ff290 */ /* 0x000fec000fffe03f */
[----:B------:R-:W-:Y:S04]  /*149a0*/  STL.64 [R1+0x30], R12 ;  /* 0x0000300c01007387 */ /* 0x000fe80000100a00 */
[----:B------:R-:W-:Y:S04]  /*149b0*/  STL.64 [R1+0x38], R14 ;  /* 0x0000380e01007387 */ /* 0x000fe80000100a00 */
[----:B------:R-:W0:Y:S04]  /*149c0*/  LDSM.16.MT88.4 R12, [R28+0x4c00] ;  /* 0x004c00001c0c783b */ /* 0x000e280000004200 */
[----:B------:R-:W-:Y:S04]  /*149d0*/  STL [R1+0xce4], R28 ;  /* 0x000ce41c01007387 */ /* 0x000fe80000100800 */
[----:B0-----:R-:W-:Y:S04]  /*149e0*/  STL.64 [R1+0xc88], R14 ;  /* 0x000c880e01007387 */ /* 0x001fe80000100a00 */
[----:B------:R0:W-:Y:S04]  /*149f0*/  STL.64 [R1+0xc80], R12 ;  /* 0x000c800c01007387 */ /* 0x0001e80000100a00 */
[----:B0-----:R-:W3:Y:S04]  /*14a00*/  LDL.LU R12, [R1+0x90] ;  /* 0x00009000010c7983 */ /* 0x001ee80000300800 */
[----:B------:R-:W3:Y:S04]  /*14a10*/  LDL.LU R13, [R1+0x94] ;  /* 0x00009400010d7983 */ /* 0x000ee80000300800 */
[----:B------:R-:W3:Y:S04]  /*14a20*/  LDL.LU R14, [R1+0x98] ;  /* 0x00009800010e7983 */ /* 0x000ee80000300800 */
[----:B------:R-:W3:Y:S01]  /*14a30*/  LDL.LU R15, [R1+0x9c] ;  /* 0x00009c00010f7983 */ /* 0x000ee20000300800 */
[----:B------:R-:W-:-:S02]  /*14a40*/  IMAD.MOV.U32 R6, RZ, RZ, R2 ;  /* 0x000000ffff067224 */ /* 0x000fc400078e0002 */
[----:B------:R-:W-:-:S07]  /*14a50*/  IMAD.MOV.U32 R7, RZ, RZ, R0 ;  /* 0x000000ffff077224 */ /* 0x000fce00078e0000 */
[----:B---3--:R-:W-:Y:S11]  /*14a60*/  HMMA.16816.F32 R16, R16, R6, R12 ;  /* 0x000000061010723c */ /* 0x008ff6000000180c */
[----:B------:R-:W-:Y:S11]  /*14a70*/  @!UPT UIADD3 URZ, URZ, URZ, URZ ;  /* 0x0000003f3f3ff290 */ /* 0x000ff6000fffe03f */
[----:B------:R-:W-:Y:S01]  /*14a80*/  @!UPT UIADD3 URZ, URZ, URZ, URZ ;  /* 0x0000003f3f3ff290 */ /* 0x000fe2000fffe03f */
[----:B------:R0:W-:Y:S01]  /*14a90*/  STL [R1+0x20], R16 ;  /* 0x0000201001007387 */ /* 0x0001e20000100800 */
[----:B------:R-:W-:Y:S02]  /*14aa0*/  IMAD.MOV.U32 R15, RZ, RZ, R17 ;  /* 0x000000ffff0f7224 */ /* 0x000fe400078e0011 */
[----:B------:R-:W-:Y:S02]  /*14ab0*/  IMAD.MOV.U32 R7, RZ, RZ, R18 ;  /* 0x000000ffff077224 */ /* 0x000fe400078e0012 */
[----:B------:R-:W-:Y:S01]  /*14ac0*/  IMAD.MOV.U32 R6, RZ, RZ, R19 ;  /* 0x000000ffff067224 */ /* 0x000fe200078e0013 */
[----:B0-----:R-:W3:Y:S04]  /*14ad0*/  LDL.LU R16, [R1+0xd0] ;  /* 0x0000d00001107983 */ /* 0x001ee80000300800 */
[----:B------:R-:W3:Y:S04]  /*14ae0*/  LDL.LU R17, [R1+0xd4] ;  /* 0x0000d40001117983 */ /* 0x000ee80000300800 */
[----:B------:R-:W3:Y:S04]  /*14af0*/  LDL.LU R18, [R1+0xd8] ;  /* 0x0000d80001127983 */ /* 0x000ee80000300800 */
[----:B------:R-:W3:Y:S04]  /*14b00*/  LDL.LU R19, [R1+0xdc] ;  /* 0x0000dc0001137983 */ /* 0x000ee80000300800 */
[----:B------:R0:W-:Y:S04]  /*14b10*/  STL [R1+0xd08], R15 ;  /* 0x000d080f01007387 */ /* 0x0001e80000100800 */
[----:B------:R-:W4:Y:S04]  /*14b20*/  LDL.LU R12, [R1+0xc0] ;  /* 0x0000c000010c7983 */ /* 0x000f280000300800 */
[----:B------:R-:W4:Y:S01]  /*14b30*/  LDL.LU R13, [R1+0xc4] ;  /* 0x0000c400010d7983 */ /* 0x000f220000300800 */
[----:B0-----:R-:W-:-:S03]  /*14b40*/  IMAD.MOV.U32 R15, RZ, RZ, R24 ;  /* 0x000000ffff0f7224 */ /* 0x001fc600078e0018 */
[----:B------:R-:W0:Y:S04]  /*14b50*/  LDSM.16.MT88.4 R24, [R25+0x4c00] ;  /* 0x004c00001918783b */ /* 0x000e280000004200 */
[----:B------:R-:W4:Y:S04]  /*14b60*/  LDL.LU R14, [R1+0xc8] ;  /* 0x0000c800010e7983 */ /* 0x000f280000300800 */
[----:B0-----:R0:W-:Y:S04]  /*14b70*/  STL [R1+0xc48], R24 ;  /* 0x000c481801007387 */ /* 0x0011e80000100800 */
[----:B------:R1:W-:Y:S04]  /*14b80*/  STL [R1+0xc44], R25 ;  /* 0x000c441901007387 */ /* 0x0003e80000100800 */
[----:B------:R-:W-:Y:S04]  /*14b90*/  STL [R1+0xc40], R26 ;  /* 0x000c401a01007387 */ /* 0x000fe80000100800 */
[----:B------:R4:W-:Y:S04]  /*14ba0*/  STL [R1+0xc3c], R27 ;  /* 0x000c3c1b01007387 */ /* 0x0009e80000100800 */
[----:B0-----:R-:W4:Y:S01]  /*14bb0*/  LDL R24, [R1+0xe0] ;  /* 0x0000e00001187983 */ /* 0x001f220000100800 */
[----:B-1----:R-:W-:-:S02]  /*14bc0*/  IMAD.MOV.U32 R25, RZ, RZ, R29 ;  /* 0x000000ffff197224 */ /* 0x002fc400078e001d */
[----:B--2---:R-:W-:Y:S02]  /*14bd0*/  IMAD.MOV.U32 R4, RZ, RZ, R20 ;  /* 0x000000ffff047224 */ /* 0x004fe400078e0014 */
[----:B------:R-:W-:Y:S01]  /*14be0*/  IMAD.MOV.U32 R5, RZ, RZ, R21 ;  /* 0x000000ffff057224 */ /* 0x000fe200078e0015 */
[----:B---3--:R-:W-:Y:S01]  /*14bf0*/  HMMA.16816.F32 R16, R8, R20, R16 ;  /* 0x000000140810723c */ /* 0x008fe20000001810 */
[----:B------:R-:W2:Y:S04]  /*14c00*/  LDL.LU.64 R20, [R1+0xd10] ;  /* 0x000d100001147983 */ /* 0x000ea80000300a00 */
[----:B------:R-:W2:Y:S04]  /*14c10*/  LDL.LU R22, [R1+0xb8] ;  /* 0x0000b80001167983 */ /* 0x000ea80000300800 */
[----:B------:R-:W2:Y:S11]  /*14c20*/  LDL.LU R23, [R1+0xbc] ;  /* 0x0000bc0001177983 */ /* 0x000eb60000300800 */
[----:B------:R-:W-:Y:S04]  /*14c30*/  @!UPT UIADD3 URZ, URZ, URZ, URZ ;  /* 0x0000003f3f3ff290 */ /* 0x000fe8000fffe03f */
[----:B------:R-:W-:Y:S02]  /*14c40*/  IMAD.MOV.U32 R28, RZ, RZ, R16 ;  /* 0x000000ffff1c7224 */ /* 0x000fe400078e0010 */
[----:B------:R-:W-:Y:S01]  /*14c50*/  IMAD.MOV.U32 R0, RZ, RZ, R17 ;  /* 0x000000ffff007224 */ /* 0x000fe200078e0011 */
[----:B------:R-:W3:Y:S01]  /*14c60*/  LDL.LU R16, [R1+0x80] ;  /* 0x0000800001107983 */ /* 0x000ee20000300800 */
[----:B------:R-:W-:-:S03]  /*14c70*/  IMAD.MOV.U32 R2, RZ, RZ, R18 ;  /* 0x000000ffff027224 */ /* 0x000fc600078e0012 */
[----:B------:R-:W3:Y:S01]  /*14c80*/  LDL.LU R17, [R1+0x84] ;  /* 0x0000840001117983 */ /* 0x000ee20000300800 */
[----:B------:R-:W-:-:S03]  /*14c90*/  IMAD.MOV.U32 R29, RZ, RZ, R19 ;  /* 0x000000ffff1d7224 */ /* 0x000fc600078e0013 */
[----:B------:R-:W3:Y:S01]  /*14ca0*/  LDL.LU R18, [R1+0x88] ;  /* 0x0000880001127983 */ /* 0x000ee20000300800 */
[----:B------:R-:W-:Y:S01]  /*14cb0*/  IMAD.MOV.U32 R19, RZ, RZ, R3 ;  /* 0x000000ffff137224 */ /* 0x000fe200078e0003 */
[----:B----4-:R-:W-:Y:S02]  /*14cc0*/  HMMA.16816.F32 R24, R8, R24, R12 ;  /* 0x000000180818723c */ /* 0x010fe4000000180c */
[----:B------:R-:W4:Y:S11]  /*14cd0*/  LDL.LU R15, [R1+0xd08] ;  /* 0x000d0800010f7983 */ /* 0x000f360000300800 */
[----:B------:R-:W-:Y:S11]  /*14ce0*/  @!UPT UIADD3 URZ, URZ, URZ, URZ ;  /* 0x0000003f3f3ff290 */ /* 0x000ff6000fffe03f */
[----:B------:R-:W-:Y:S02]  /*14cf0*/  IMAD.MOV.U32 R14, RZ, RZ, R24 ;  /* 0x000000ffff0e7224 */ /* 0x000fe400078e0018 */
[----:B------:R-:W-:Y:S01]  /*14d00*/  IMAD.MOV.U32 R13, RZ, RZ, R25 ;  /* 0x000000ffff0d7224 */ /* 0x000fe200078e0019 */
[----:B------:R-:W2:Y:S01]  /*14d10*/  LDL.LU R24, [R1+0x40] ;  /* 0x0000400001187983 */ /* 0x000ea20000300800 */
[----:B------:R-:W-:Y:S02]  /*14d20*/  IMAD.MOV.U32 R12, RZ, RZ, R26 ;  /* 0x000000ffff0c7224 */ /* 0x000fe400078e001a */
[----:B------:R-:W-:Y:S01]  /*14d30*/  IMAD.MOV.U32 R3, RZ, RZ, R27 ;  /* 0x000000ffff037224 */ /* 0x000fe200078e001b */
[----:B------:R-:W2:Y:S04]  /*14d40*/  LDL.LU R25, [R1+0x44] ;  /* 0x0000440001197983 */ /* 0x000ea80000300800 */
[----:B------:R-:W2:Y:S04]  /*14d50*/  LDL.LU R26, [R1+0x48] ;  /* 0x00004800011a7983 */ /* 0x000ea80000300800 */
[----:B------:R-:W2:Y:S04]  /*14d60*/  LDL.LU R27, [R1+0x4c] ;  /* 0x00004c00011b7983 */ /* 0x000ea80000300800 */
[----:B--2---:R-:W-:Y:S04]  /*14d70*/  STL.64 [R1+0xcd0], R26 ;  /* 0x000cd01a01007387 */ /* 0x004fe80000100a00 */
[----:B------:R0:W-:Y:S04]  /*14d80*/  STL.64 [R1+0xcc8], R24 ;  /* 0x000cc81801007387 */ /* 0x0001e80000100a00 */
[----:B0-----:R-:W2:Y:S04]  /*14d90*/  LDL.LU R24, [R1+0x60] ;  /* 0x0000600001187983 */ /* 0x001ea80000300800 */
[----:B------:R-:W2:Y:S04]  /*14da0*/  LDL.LU R25, [R1+0x64] ;  /* 0x0000640001197983 */ /* 0x000ea80000300800 */
[----:B------:R-:W2:Y:S04]  /*14db0*/  LDL.LU R26, [R1+0x68] ;  /* 0x00006800011a7983 */ /* 0x000ea80000300800 */
[----:B------:R-:W2:Y:S04]  /*14dc0*/  LDL.LU R27, [R1+0x6c] ;  /* 0x00006c00011b7983 */ /* 0x000ea80000300800 */
[----:B--2---:R-:W-:Y:S04]  /*14dd0*/  STL.64 [R1+0xd00], R26 ;  /* 0x000d001a01007387 */ /* 0x004fe80000100a00 */
[----:B------:R0:W-:Y:S04]  /*14de0*/  STL.64 [R1+0xcf8], R24 ;  /* 0x000cf81801007387 */ /* 0x0001e80000100a00 */
[----:B0-----:R-:W3:Y:S04]  /*14df0*/  LDL.LU.64 R24, [R1+0x120] ;  /* 0x0001200001187983 */ /* 0x001ee80000300a00 */
[----:B------:R-:W-:Y:S04]  /*14e00*/  STL [R1+0xc98], R14 ;  /* 0x000c980e01007387 */ /* 0x000fe80000100800 */
[----:B------:R0:W-:Y:S04]  /*14e10*/  STL.64 [R1+0xc90], R12 ;  /* 0x000c900c01007387 */ /* 0x0001e80000100a00 */
[----:B0-----:R-:W2:Y:S01]  /*14e20*/  LDL.LU R12, [R1+0x20] ;  /* 0x00002000010c7983 */ /* 0x001ea20000300800 */
[----:B----4-:R-:W-:-:S02]  /*14e30*/  IMAD.MOV.U32 R13, RZ, RZ, R15 ;  /* 0x000000ffff0d7224 */ /* 0x010fc400078e000f */
[----:B------:R-:W-:Y:S02]  /*14e40*/  IMAD.MOV.U32 R14, RZ, RZ, R7 ;  /* 0x000000ffff0e7224 */ /* 0x000fe400078e0007 */
[----:B------:R-:W-:-:S05]  /*14e50*/  IMAD.MOV.U32 R15, RZ, RZ, R6 ;  /* 0x000000ffff0f7224 */ /* 0x000fca00078e0006 */
[----:B------:R-:W-:Y:S04]  /*14e60*/  STL.64 [R1+0xca8], R14 ;  /* 0x000ca80e01007387 */ /* 0x000fe80000100a00 */
[----:B--2---:R0:W-:Y:S04]  /*14e70*/  STL.64 [R1+0xca0], R12 ;  /* 0x000ca00c01007387 */ /* 0x0041e80000100a00 */
[----:B0-----:R-:W2:Y:S01]  /*14e80*/  LDL.LU.64 R12, [R1+0x110] ;  /* 0x00011000010c7983 */ /* 0x001ea20000300a00 */
[C---:B---3--:R-:W-:Y:S08]  /*14e90*/  HMMA.16816.F32 R16, R8.reuse, R24, R16 ;  /* 0x000000180810723c */ /* 0x048ff00000001810 */
[----:B--2---:R-:W-:Y:S01]  /*14ea0*/  HMMA.16816.F32 R20, R8, R12, R20 ;  /* 0x0000000c0814723c */ /* 0x004fe20000001814 */
[----:B------:R-:W-:-:S02]  /*14eb0*/  IMAD.MOV.U32 R6, RZ, RZ, R12 ;  /* 0x000000ffff067224 */ /* 0x000fc400078e000c */
[----:B------:R-:W-:-:S04]  /*14ec0*/  IMAD.MOV.U32 R7, RZ, RZ, R13 ;  /* 0x000000ffff077224 */ /* 0x000fc800078e000d */
[----:B------:R-:W-:Y:S02]  /*14ed0*/  IMAD.MOV.U32 R13, RZ, RZ, R24 ;  /* 0x000000ffff0d7224 */ /* 0x000fe400078e0018 */
[----:B------:R-:W-:Y:S11]  /*14ee0*/  IMAD.MOV.U32 R12, RZ, RZ, R25 ;  /* 0x000000ffff0c7224 */ /* 0x000ff600078e0019 */
[----:B------:R-:W-:Y:S03]  /*14ef0*/  @!UPT UIADD3 URZ, URZ, URZ, URZ ;  /* 0x0000003f3f3ff290 */ /* 0x000fe6000fffe03f */
[----:B------:R-:W-:Y:S04]  /*14f00*/  STL.64 [R1+0xc60], R22 ;  /* 0x000c601601007387 */ /* 0x000fe80000100a00 */
[----:B------:R0:W-:Y:S04]  /*14f10*/  STL.64 [R1+0xc58], R20 ;  /* 0x000c581401007387 */ /* 0x0001e80000100a00 */
[----:B0-----:R-:W2:Y:S04]  /*14f20*/  LDL.LU.64 R20, [R1+0xe0] ;  /* 0x0000e00001147983 */ /* 0x001ea80000300a00 */
[----:B------:R-:W3:Y:S04]  /*14f30*/  LDL.LU.64 R22, [R1+0xe8] ;  /* 0x0000e80001167983 */ /* 0x000ee80000300a00 */
[----:B------:R-:W4:Y:S04]  /*14f40*/  LDL.LU.64 R26, [R1+0xd00] ;  /* 0x000d0000011a7983 */ /* 0x000f280000300a00 */
[----:B------:R-:W4:Y:S04]  /*14f50*/  LDL.LU.64 R24, [R1+0xcf8] ;  /* 0x000cf80001187983 */ /* 0x000f280000300a00 */
[----:B------:R0:W-:Y:S04]  /*14f60*/  STL.64 [R1+0xcb0], R12 ;  /* 0x000cb00c01007387 */ /* 0x0001e80000100a00 */
[----:B0-----:R-:W2:Y:S04]  /*14f70*/  LDL.LU R12, [R1+0x30] ;  /* 0x00003000010c7983 */ /* 0x001ea80000300800 */
[----:B------:R-:W2:Y:S04]  /*14f80*/  LDL.LU R13, [R1+0x34] ;  /* 0x00003400010d7983 */ /* 0x000ea80000300800 */
[----:B------:R-:W2:Y:S04]  /*14f90*/  LDL.LU R14, [R1+0x38] ;  /* 0x00003800010e7983 */ /* 0x000ea80000300800 */
[----:B------:R-:W2:Y:S01]  /*14fa0*/  LDL.LU R15, [R1+0x3c] ;  /* 0x00003c00010f7983 */ /* 0x000ea20000300800 */
[----:B------:R-:W-:-:S02]  /*14fb0*/  IMAD.MOV.U32 R8, RZ, RZ, R6 ;  /* 0x000000ffff087224 */ /* 0x000fc400078e0006 */
[----:B------:R-:W-:Y:S01]  /*14fc0*/  IMAD.MOV.U32 R9, RZ, RZ, R7 ;  /* 0x000000ffff097224 */ /* 0x000fe200078e0007 */
[----:B--2---:R-:W-:Y:S04]  /*14fd0*/  STL.64 [R1+0xcc0], R14 ;  /* 0x000cc00e01007387 */ /* 0x004fe80000100a00 */
[----:B------:R0:W-:Y:S02]  /*14fe0*/  STL.64 [R1+0xcb8], R12 ;  /* 0x000cb80c01007387 */ /* 0x0001e40000100a00 */
[----:B0-----:R-:W-:Y:S02]  /*14ff0*/  IMAD.MOV.U32 R12, RZ, RZ, R4 ;  /* 0x000000ffff0c7224 */ /* 0x001fe400078e0004 */
[----:B------:R-:W4:Y:S01]  /*15000*/  LDL.LU R4, [R1+0xcf4] ;  /* 0x000cf40001047983 */ /* 0x000f220000300800 */
[----:B------:R-:W-:-:S03]  /*15010*/  IMAD.MOV.U32 R13, RZ, RZ, R5 ;  /* 0x000000ffff0d7224 */ /* 0x000fc600078e0005 */
[----:B------:R-:W4:Y:S04]  /*15020*/  LDL.LU R5, [R1+0xcf0] ;  /* 0x000cf00001057983 */ /* 0x000f280000300800 */
[----:B------:R-:W4:Y:S04]  /*15030*/  LDL.LU R6, [R1+0xcec] ;  /* 0x000cec0001067983 */ /* 0x000f280000300800 */
[----:B------:R-:W4:Y:S04]  /*15040*/  LDL.LU R7, [R1+0xce8] ;  /* 0x000ce80001077983 */ /* 0x000f280000300800 */
[----:B------:R0:W-:Y:S04]  /*15050*/  STL.64 [R1+0xc70], R18 ;  /* 0x000c701201007387 */ /* 0x0001e80000100a00 */
[----:B------:R1:W-:Y:S01]  /*15060*/  STL.64 [R1+0xc68], R16 ;  /* 0x000c681001007387 */ /* 0x0003e20000100a00 */
[----:B0-----:R-:W-:-:S02]  /*15070*/  IMAD.MOV.U32 R18, RZ, RZ, R2 ;  /* 0x000000ffff127224 */ /* 0x001fc400078e0002 */
[----:B-1----:R-:W-:Y:S02]  /*15080*/  IMAD.MOV.U32 R16, RZ, RZ, R28 ;  /* 0x000000ffff107224 */ /* 0x002fe400078e001c */
[----:B------:R-:W2:Y:S01]  /*15090*/  LDL.LU R28, [R1+0xce4] ;  /* 0x000ce400011c7983 */ /* 0x000ea20000300800 */
[----:B------:R-:W-:Y:S02]  /*150a0*/  IMAD.MOV.U32 R17, RZ, RZ, R0 ;  /* 0x000000ffff117224 */ /* 0x000fe400078e0000 */
[----:B------:R-:W-:Y:S01]  /*150b0*/  IMAD.MOV.U32 R19, RZ, RZ, R29 ;  /* 0x000000ffff137224 */ /* 0x000fe200078e001d */
[----:B------:R-:W2:Y:S04]  /*150c0*/  LDL.LU R0, [R1+0xce0] ;  /* 0x000ce00001007983 */ /* 0x000ea80000300800 */
[----:B------:R-:W2:Y:S04]  /*150d0*/  LDL.LU R2, [R1+0xcdc] ;  /* 0x000cdc0001027983 */ /* 0x000ea80000300800 */
[----:B------:R-:W2:Y:S01]  /*150e0*/  LDL.LU R29, [R1+0xcd8] ;  /* 0x000cd800011d7983 */ /* 0x000ea20000300800 */
[C---:B----4-:R-:W-:Y:S03]  /*150f0*/  HMMA.16816.F32 R12, R4.reuse, R12, R24 ;  /* 0x0000000c040c723c */ /* 0x050fe60000001818 */
[----:B------:R-:W4:Y:S04]  /*15100*/  LDL.LU.64 R26, [R1+0xcd0] ;  /* 0x000cd000011a7983 */ /* 0x000f280000300a00 */
[----:B------:R-:W4:Y:S11]  /*15110*/  LDL.LU.64 R24, [R1+0xcc8] ;  /* 0x000cc80001187983 */ /* 0x000f360000300a00 */
[----:B------:R-:W-:Y:S05]  /*15120*/  @!UPT UIADD3 URZ, URZ, URZ, URZ ;  /* 0x0000003f3f3ff290 */ /* 0x000fea000fffe03f */
[----:B------:R-:W-:Y:S04]  /*15130*/  STL.64 [R1+0x70], R12 ;  /* 0x0000700c01007387 */ /* 0x000fe80000100a00 */
[----:B------:R4:W-:Y:S02]  /*15140*/  STL.64 [R1+0x78], R14 ;  /* 0x0000780e01007387 */ /* 0x0009e40000100a00 */
[----:B----4-:R-:W-:Y:S11]  /*15150*/  HMMA.16816.F32 R12, R4, R20, R24 ;  /* 0x00000014040c723c */ /* 0x010ff60000001818 */
[----:B------:R-:W-:Y:S11]  /*15160*/  @!UPT UIADD3 URZ, URZ, URZ, URZ ;  /* 0x0000003f3f3ff290 */ /* 0x000ff6000fffe03f */
[----:B------:R-:W-:Y:S02]  /*15170*/  @!UPT UIADD3 URZ, URZ, URZ, URZ ;  /* 0x0000003f3f3ff290 */ /* 0x000fe4000fffe03f */
[----:B------:R-:W-:Y:S02]  /*15180*/  IMAD.MOV.U32 R26, RZ, RZ, R14 ;  /* 0x000000ffff1a7224 */ /* 0x000fe400078e000e */
[----:B------:R-:W-:Y:S02]  /*15190*/  IMAD.MOV.U32 R27, RZ, RZ, R15 ;  /* 0x000000ffff1b7224 */ /* 0x000fe400078e000f */
[----:B------:R-:W-:Y:S01]  /*151a0*/  IMAD.MOV.U32 R24, RZ, RZ, R12 ;  /* 0x000000ffff187224 */ /* 0x000fe200078e000c */
[----:B------:R-:W4:Y:S01]  /*151b0*/  LDL.LU.64 R14, [R1+0xcc0] ;  /* 0x000cc000010e7983 */ /* 0x000f220000300a00 */
[----:B------:R-:W-:-:S03]  /*151c0*/  IMAD.MOV.U32 R25, RZ, RZ, R13 ;  /* 0x000000ffff197224 */ /* 0x000fc600078e000d */
[----:B------:R-:W4:Y:S04]  /*151d0*/  LDL.LU.64 R12, [R1+0xcb8] ;  /* 0x000cb800010c7983 */ /* 0x000f280000300a00 */
[----:B---3--:R0:W-:Y:S04]  /*151e0*/  STL.64 [R1+0xc78], R22 ;  /* 0x000c781601007387 */ /* 0x0081e80000100a00 */
[----:B0-----:R-:W3:Y:S04]  /*151f0*/  LDL.LU.64 R22, [R1+0xa8] ;  /* 0x0000a80001167983 */ /* 0x001ee80000300a00 */
[----:B------:R-:W-:Y:S04]  /*15200*/  STL [R1+0xc50], R25 ;  /* 0x000c501901007387 */ /* 0x000fe80000100800 */
[----:B------:R-:W-:Y:S01]  /*15210*/  STL [R1+0xc4c], R24 ;  /* 0x000c4c1801007387 */ /* 0x000fe20000100800 */
[----:B----4-:R-:W-:Y:S03]  /*15220*/  HMMA.16816.F32 R8, R4, R8, R12 ;  /* 0x000000080408723c */ /* 0x010fe6000000180c */
[----:B------:R-:W4:Y:S11]  /*15230*/  LDL.LU.64 R12, [R1+0xcb0] ;  /* 0x000cb000010c7983 */ /* 0x000f360000300a00 */
[----:B------:R-:W-:Y:S09]  /*15240*/  @!UPT UIADD3 URZ, URZ, URZ, URZ ;  /* 0x0000003f3f3ff290 */ /* 0x000ff2000fffe03f */
[----:B------:R-:W-:Y:S04]  /*15250*/  STL.64 [R1+0x80], R8 ;  /* 0x0000800801007387 */ /* 0x000fe80000100a00 */
[----:B------:R-:W-:Y:S04]  /*15260*/  STL.64 [R1+0x88], R10 ;  /* 0x0000880a01007387 */ /* 0x000fe80000100a00 */
[----:B--2---:R-:W0:Y:S04]  /*15270*/  LDSM.16.MT88.4 R8, [R28+0x5000] ;  /* 0x005000001c08783b */ /* 0x004e280000004200 */
[----:B0-----:R-:W-:Y:S04]  /*15280*/  STL.64 [R1+0xbf0], R10 ;  /* 0x000bf00a01007387 */ /* 0x001fe80000100a00 */
[----:B------:R4:W-:Y:S02]  /*15290*/  STL.64 [R1+0xbe8], R8 ;  /* 0x000be80801007387 */ /* 0x0009e40000100a00 */
[----:B----4-:R-:W-:-:S02]  /*152a0*/  IMAD.MOV.U32 R8, RZ, RZ, R13 ;  /* 0x000000ffff087224 */ /* 0x010fc400078e000d */
[----:B------:R-:W-:Y:S02]  /*152b0*/  IMAD.MOV.U32 R9, RZ, RZ, R12 ;  /* 0x000000ffff097224 */ /* 0x000fe400078e000c */
[----:B------:R-:W0:Y:S04]  /*152c0*/  LDSM.16.M88.4 R12, [R29+0x80] ;  /* 0x000080001d0c783b */ /* 0x000e280000000200 */
[----:B0-----:R-:W-:Y:S04]  /*152d0*/  STL.64 [R1+0xb0], R12 ;  /* 0x0000b00c01007387 */ /* 0x001fe80000100a00 */
[----:B------:R0:W-:Y:S04]  /*152e0*/  STL.64 [R1+0xb8], R14 ;  /* 0x0000b80e01007387 */ /* 0x0001e80000100a00 */
[----:B0-----:R-:W2:Y:S04]  /*152f0*/  LDL.LU.64 R14, [R1+0xca8] ;  /* 0x000ca800010e7983 */ /* 0x001ea80000300a00 */
[----:B------:R-:W2:Y:S02]  /*15300*/  LDL.LU.64 R12, [R1+0xca0] ;  /* 0x000ca000010c7983 */ /* 0x000ea40000300a00 */
[----:B--2---:R-:W-:Y:S02]  /*15310*/  HMMA.16816.F32 R8, R4, R8, R12 ;  /* 0x000000080408723c */ /* 0x004fe4000000180c */
[----:B------:R-:W2:Y:S04]  /*15320*/  LDL.LU R14, [R1+0xc98] ;  /* 0x000c9800010e7983 */ /* 0x000ea80000300800 */
[----:B------:R-:W4:Y:S11]  /*15330*/  LDL.LU.64 R12, [R1+0xc90] ;  /* 0x000c9000010c7983 */ /* 0x000f360000300a00 */
[----:B------:R-:W-:Y:S06]  /*15340*/  @!UPT UIADD3 URZ, URZ, URZ, URZ ;  /* 0x0000003f3f3ff290 */ /* 0x000fec000fffe03f */
[----:B------:R-:W-:Y:S04]  /*15350*/  STL.64 [R1+0xc00], R10 ;  /* 0x000c000a01007387 */ /* 0x000fe80000100a00 */
[----:B------:R-:W-:Y:S01]  /*15360*/  STL.64 [R1+0xbf8], R8 ;  /* 0x000bf80801007387 */ /* 0x000fe20000100a00 */
[----:B--2---:R-:W-:Y:S02]  /*15370*/  IMAD.MOV.U32 R4, RZ, RZ, R14 ;  /* 0x000000ffff047224 */ /* 0x004fe400078e000e */
[----:B----4-:R-:W-:Y:S02]  /*15380*/  IMAD.MOV.U32 R5, RZ, RZ, R13 ;  /* 0x000000ffff057224 */ /* 0x010fe400078e000d */
[----:B------:R-:W-:Y:S02]  /*15390*/  IMAD.MOV.U32 R6, RZ, RZ, R12 ;  /* 0x000000ffff067224 */ /* 0x000fe400078e000c */
[----:B------:R-:W0:Y:S04]  /*153a0*/  LDSM.16.M88.4 R12, [R29+0x1080] ;  /* 0x001080001d0c783b */ /* 0x000e280000000200 */
[----:B0-----:R-:W-:Y:S04]  /*153b0*/  STL.64 [R1+0x130], R12 ;  /* 0x0001300c01007387 */ /* 0x001fe80000100a00 */
[----:B------:R0:W-:Y:S04]  /*153c0*/  STL.64 [R1+0x138], R14 ;  /* 0x0001380e01007387 */ /* 0x0001e80000100a00 */
[----:B0-----:R-:W2:Y:S04]  /*153d0*/  LDL.LU.64 R14, [R1+0xc88] ;  /* 0x000c8800010e7983 */ /* 0x001ea80000300a00 */
[----:B------:R-:W2:Y:S01]  /*153e0*/  LDL.LU.64 R12, [R1+0xc80] ;  /* 0x000c8000010c7983 */ /* 0x000ea20000300a00 */
[----:B---3--:R-:W-:-:S02]  /*153f0*/  IMAD.MOV.U32 R25, RZ, RZ, R22 ;  /* 0x000000ffff197224 */ /* 0x008fc400078e0016 */
[----:B------:R-:W-:Y:S02]  /*15400*/  IMAD.MOV.U32 R24, RZ, RZ, R23 ;  /* 0x000000ffff187224 */ /* 0x000fe400078e0017 */
[----:B------:R-:W-:Y:S01]  /*15410*/  IMAD.MOV.U32 R7, RZ, RZ, R3 ;  /* 0x000000ffff077224 */ /* 0x000fe200078e0003 */
[----:B--2---:R-:W-:Y:S01]  /*15420*/  HMMA.16816.F32 R16, R12, R22, R16 ;  /* 0x000000160c10723c */ /* 0x004fe20000001810 */
[----:B------:R-:W2:Y:S01]  /*15430*/  LDL.LU.64 R22, [R1+0xc78] ;  /* 0x000c780001167983 */ /* 0x000ea20000300a00 */
[----:B------:R-:W-:Y:S02]  /*15440*/  IMAD.MOV.U32 R10, RZ, RZ, R2 ;  /* 0x000000ffff0a7224 */ /* 0x000fe400078e0002 */
[----:B------:R-:W-:Y:S11]  /*15450*/  IMAD.MOV.U32 R11, RZ, RZ, R0 ;  /* 0x000000ffff0b7224 */ /* 0x000ff600078e0000 */
[----:B------:R-:W-:Y:S09]  /*15460*/  @!UPT UIADD3 URZ, URZ, URZ, URZ ;  /* 0x0000003f3f3ff290 */ /* 0x000ff2000fffe03f */
[----:B------:R-:W-:Y:S02]  /*15470*/  IMAD.MOV.U32 R2, RZ, RZ, R18 ;  /* 0x000000ffff027224 */ /* 0x000fe400078e0012 */
[----:B------:R-:W-:Y:S02]  /*15480*/  IMAD.MOV.U32 R0, RZ, RZ, R19 ;  /* 0x000000ffff007224 */ /* 0x000fe400078e0013 */
[----:B------:R-:W-:Y:S01]  /*15490*/  IMAD.MOV.U32 R28, RZ, RZ, R16 ;  /* 0x000000ffff1c7224 */ /* 0x000fe200078e0010 */
[----:B------:R-:W3:Y:S01]  /*154a0*/  LDL.LU.64 R18, [R1+0xc70] ;  /* 0x000c700001127983 */ /* 0x000ee20000300a00 */
[----:B------:R-:W-:-:S03]  /*154b0*/  IMAD.MOV.U32 R3, RZ, RZ, R17 ;  /* 0x000000ffff037224 */ /* 0x000fc600078e0011 */
[----:B------:R-:W3:Y:S01]  /*154c0*/  LDL.LU.64 R16, [R1+0xc68] ;  /* 0x000c680001107983 */ /* 0x000ee20000300a00 */
[C---:B--2---:R-:W-:Y:S01]  /*154d0*/  HMMA.16816.F32 R4, R12.reuse, R22, R4 ;  /* 0x000000160c04723c */ /* 0x044fe20000001804 */
[----:B------:R-:W-:Y:S02]  /*154e0*/  IMAD.MOV.U32 R9, RZ, RZ, R23 ;  /* 0x000000ffff097224 */ /* 0x000fe400078e0017 */
[----:B------:R-:W-:Y:S02]  /*154f0*/  IMAD.MOV.U32 R8, RZ, RZ, R22 ;  /* 0x000000ffff087224 */ /* 0x000fe400078e0016 */
[----:B------:R-:W2:Y:S04]  /*15500*/  LDL.LU.64 R22, [R1+0xc60] ;  /* 0x000c600001167983 */ /* 0x000ea80000300a00 */
[----:B------:R-:W2:Y:S11]  /*15510*/  LDL.LU.64 R20, [R1+0xc58] ;  /* 0x000c580001147983 */ /* 0x000eb60000300a00 */
[----:B------:R-:W-:Y:S03]  /*15520*/  @!UPT UIADD3 URZ, URZ, URZ, URZ ;  /* 0x0000003f3f3ff290 */ /* 0x000fe6000fffe03f */
[----:B------:R-:W-:Y:S04]  /*15530*/  STL [R1+0xbe0], R4 ;  /* 0x000be00401007387 */ /* 0x000fe80000100800 */
[----:B------:R-:W-:Y:S04]  /*15540*/  STL [R1+0xbdc], R5 ;  /* 0x000bdc0501007387 */ /* 0x000fe80000100800 */
[----:B------:R-:W-:Y:S04]  /*15550*/  STL [R1+0xbd8], R6 ;  /* 0x000bd80601007387 */ /* 0x000fe80000100800 */
[----:B------:R-:W-:Y:S01]  /*15560*/  STL [R1+0xbd4], R7 ;  /* 0x000bd40701007387 */ /* 0x000fe20000100800 */
[----:B--2---:R-:W-:Y:S11]  /*15570*/  HMMA.16816.F32 R20, R12, R10, R20 ;  /* 0x0000000a0c14723c */ /* 0x004ff60000001814 */
[----:B------:R-:W-:Y:S11]  /*15580*/  @!UPT UIADD3 URZ, URZ, URZ, URZ ;  /* 0x0000003f3f3ff290 */ /* 0x000ff6000fffe03f */
[----:B------:R-:W-:Y:S01]  /*15590*/  @!UPT UIADD3 URZ, URZ, URZ, URZ ;  /* 0x0000003f3f3ff290 */ /* 0x000fe2000fffe03f */
[----:B------:R-:W-:Y:S04]  /*155a0*/  STL.64 [R1+0x40], R20 ;  /* 0x0000401401007387 */ /* 0x000fe80000100a00 */
[----:B------:R0:W-:Y:S04]  /*155b0*/  STL.64 [R1+0x48], R22 ;  /* 0x0000481601007387 */ /* 0x0001e80000100a00 */
[----:B0-----:R-:W3:Y:S01]  /*155c0*/  LDL.LU.64 R22, [R1+0x128] ;  /* 0x0001280001167983 */ /* 0x001ee20000300a00 */
[----:B------:R-:W-:Y:S02]  /*155d0*/  IMAD.MOV.U32 R6, RZ, RZ, R9 ;  /* 0x000000ffff067224 */ /* 0x000fe400078e0009 */
[----:B------:R-:W-:Y:S01]  /*155e0*/  IMAD.MOV.U32 R7, RZ, RZ, R8 ;  /* 0x000000ffff077224 */ /* 0x000fe200078e0008 */
[----:B------:R0:W-:Y:S03]  /*155f0*/  STL.64 [R1+0xc10], R10 ;  /* 0x000c100a01007387 */ /* 0x0001e60000100a00 */
[----:B0-----:R-:W-:-:S02]  /*15600*/  IMAD.MOV.U32 R10, RZ, RZ, R7 ;  /* 0x000000ffff0a7224 */ /* 0x001fc400078e0007 */
[----:B------:R-:W-:Y:S01]  /*15610*/  IMAD.MOV.U32 R11, RZ, RZ, R6 ;  /* 0x000000ffff0b7224 */ /* 0x000fe200078e0006 */
[----:B---3--:R-:W-:Y:S01]  /*15620*/  HMMA.16816.F32 R16, R12, R22, R16 ;  /* 0x000000160c10723c */ /* 0x008fe20000001810 */
[----:B------:R-:W-:Y:S01]  /*15630*/  IMAD.MOV.U32 R9, RZ, RZ, R22 ;  /* 0x000000ffff097224 */ /* 0x000fe200078e0016 */
[----:B------:R-:W0:Y:S01]  /*15640*/  LDSM.16.M88.4 R12, [R29+0x2080] ;  /* 0x002080001d0c783b */ /* 0x000e220000000200 */
[----:B------:R-:W-:Y:S11]  /*15650*/  IMAD.MOV.U32 R8, RZ, RZ, R23 ;  /* 0x000000ffff087224 */ /* 0x000ff600078e0017 */
[----:B------:R-:W-:Y:S09]  /*15660*/  @!UPT UIADD3 URZ, URZ, URZ, URZ ;  /* 0x0000003f3f3ff290 */ /* 0x000ff2000fffe03f */
[----:B------:R-:W-:Y:S01]  /*15670*/  STL.64 [R1+0x30], R16 ;  /* 0x0000301001007387 */ /* 0x000fe20000100a00 */
[----:B------:R-:W-:-:S03]  /*15680*/  IMAD.MOV.U32 R5, RZ, RZ, R19 ;  /* 0x000000ffff057224 */ /* 0x000fc600078e0013 */
[----:B------:R-:W2:Y:S04]  /*15690*/  LDL R19, [R1+0x1a4] ;  /* 0x0001a40001137983 */ /* 0x000ea80000100800 */
[----:B------:R1:W-:Y:S04]  /*156a0*/  STL.64 [R1+0xc30], R10 ;  /* 0x000c300a01007387 */ /* 0x0003e80000100a00 */
[----:B------:R-:W-:Y:S01]  /*156b0*/  STL.64 [R1+0xc28], R8 ;  /* 0x000c280801007387 */ /* 0x000fe20000100a00 */
[----:B-1----:R-:W-:-:S03]  /*156c0*/  IMAD.MOV.U32 R10, RZ, RZ, R25 ;  /* 0x000000ffff0a7224 */ /* 0x002fc600078e0019 */
[----:B------:R-:W3:Y:S01]  /*156d0*/  LDL.LU R25, [R1+0xc50] ;  /* 0x000c500001197983 */ /* 0x000ee20000300800 */
[----:B------:R-:W-:-:S03]  /*156e0*/  IMAD.MOV.U32 R11, RZ, RZ, R24 ;  /* 0x000000ffff0b7224 */ /* 0x000fc600078e0018 */
[----:B------:R-:W4:Y:S04]  /*156f0*/  LDL.LU R24, [R1+0xc4c] ;  /* 0x000c4c0001187983 */ /* 0x000f280000300800 */
[----:B------:R-:W2:Y:S01]  /*15700*/  LDL R23, [R1+0x1a0] ;  /* 0x0001a00001177983 */ /* 0x000ea20000100800 */
[----:B------:R-:W-:-:S03]  /*15710*/  IMAD.MOV.U32 R4, RZ, RZ, R18 ;  /* 0x000000ffff047224 */ /* 0x000fc600078e0012 */
[----:B--2---:R1:W-:Y:S04]  /*15720*/  STL [R1+0xc38], R23 ;  /* 0x000c381701007387 */ /* 0x0043e80000100800 */
[----:B------:R-:W2:Y:S04]  /*15730*/  LDL.LU R20, [R1+0x70] ;  /* 0x0000700001147983 */ /* 0x000ea80000300800 */
[----:B------:R-:W2:Y:S04]  /*15740*/  LDL.LU R21, [R1+0x74] ;  /* 0x0000740001157983 */ /* 0x000ea80000300800 */
[----:B------:R-:W2:Y:S04]  /*15750*/  LDL.LU R22, [R1+0x78] ;  /* 0x0000780001167983 */ /* 0x000ea80000300800 */
[----:B-1----:R-:W2:Y:S04]  /*15760*/  LDL.LU R23, [R1+0x7c] ;  /* 0x00007c0001177983 */ /* 0x002ea80000300800 */
[----:B------:R1:W-:Y:S04]  /*15770*/  STL.64 [R1+0xc08], R4 ;  /* 0x000c080401007387 */ /* 0x0003e80000100a00 */
[----:B-1----:R-:W2:Y:S04]  /*15780*/  LDL.LU R4, [R1+0x80] ;  /* 0x0000800001047983 */ /* 0x002ea80000300800 */
[----:B------:R-:W2:Y:S04]  /*15790*/  LDL.LU R5, [R1+0x84] ;  /* 0x0000840001057983 */ /* 0x000ea80000300800 */
[----:B------:R-:W2:Y:S04]  /*157a0*/  LDL.LU R6, [R1+0x88] ;  /* 0x0000880001067983 */ /* 0x000ea80000300800 */
[----:B------:R-:W2:Y:S04]  /*157b0*/  LDL.LU R7, [R1+0x8c] ;  /* 0x00008c0001077983 */ /* 0x000ea80000300800 */
[----:B--2---:R1:W-:Y:S04]  /*157c0*/  STL.64 [R1+0xc20], R6 ;  /* 0x000c200601007387 */ /* 0x0043e80000100a00 */
[----:B------:R4:W-:Y:S01]  /*157d0*/  STL.64 [R1+0xc18], R4 ;  /* 0x000c180401007387 */ /* 0x0009e20000100a00 */
[----:B-1----:R-:W-:-:S02]  /*157e0*/  IMAD.MOV.U32 R6, RZ, RZ, R26 ;  /* 0x000000ffff067224 */ /* 0x002fc400078e001a */
[----:B----4-:R-:W-:Y:S02]  /*157f0*/  IMAD.MOV.U32 R4, RZ, RZ, R24 ;  /* 0x000000ffff047224 */ /* 0x010fe400078e0018 */
[----:B------:R-:W2:Y:S01]  /*15800*/  LDL.LU R24, [R1+0xc48] ;  /* 0x000c480001187983 */ /* 0x000ea20000300800 */
[----:B---3--:R-:W-:Y:S02]  /*15810*/  IMAD.MOV.U32 R5, RZ, RZ, R25 ;  /* 0x000000ffff057224 */ /* 0x008fe400078e0019 */
[----:B------:R-:W-:Y:S01]  /*15820*/  IMAD.MOV.U32 R7, RZ, RZ, R27 ;  /* 0x000000ffff077224 */ /* 0x000fe200078e001b */
[----:B------:R-:W2:Y:S04]  /*15830*/  LDL.LU R25, [R1+0xc44] ;  /* 0x000c440001197983 */ /* 0x000ea80000300800 */
[----:B------:R-:W2:Y:S04]  /*15840*/  LDL.LU R26, [R1+0xc40] ;  /* 0x000c4000011a7983 */ /* 0x000ea80000300800 */
[----:B------:R-:W2:Y:S04]  /*15850*/  LDL.LU R27, [R1+0xc3c] ;  /* 0x000c3c00011b7983 */ /* 0x000ea80000300800 */
[----:B0-----:R-:W-:Y:S04]  /*15860*/  STL.64 [R1+0xf0], R12 ;  /* 0x0000f00c01007387 */ /* 0x001fe80000100a00 */
[----:B------:R-:W-:Y:S04]  /*15870*/  STL.64 [R1+0xf8], R14 ;  /* 0x0000f80e01007387 */ /* 0x000fe80000100a00 */
[----:B------:R-:W0:Y:S04]  /*15880*/  LDSM.16.M88.4 R12, [R29+0x3080] ;  /* 0x003080001d0c783b */ /* 0x000e280000000200 */
[----:B0-----:R-:W-:Y:S01]  /*15890*/  STL [R1+0x100], R12 ;  /* 0x0001000c01007387 */ /* 0x001fe20000100800 */
[----:B------:R-:W-:-:S03]  /*158a0*/  IMAD.MOV.U32 R29, RZ, RZ, R13 ;  /* 0x000000ffff1d7224 */ /* 0x000fc600078e000d */
[----:B------:R-:W-:Y:S04]  /*158b0*/  STL.64 [R1+0x108], R14 ;  /* 0x0001080e01007387 */ /* 0x000fe80000100a00 */
[----:B------:R-:W0:Y:S04]  /*158c0*/  LDSM.16.MT88.4 R12, [R19+0x5000] ;  /* 0x00500000130c783b */ /* 0x000e280000004200 */
[----:B0-----:R-:W-:Y:S04]  /*158d0*/  STL.64 [R1+0xbb8], R14 ;  /* 0x000bb80e01007387 */ /* 0x001fe80000100a00 */
[----:B------:R0:W-:Y:S04]  /*158e0*/  STL.64 [R1+0xbb0], R12 ;  /* 0x000bb00c01007387 */ /* 0x0001e80000100a00 */
[----:B0-----:R-:W3:Y:S01]  /*158f0*/  LDL.LU.64 R12, [R1+0xb0] ;  /* 0x0000b000010c7983 */ /* 0x001ee20000300a00 */
[----:B--2---:R-:W-:Y:S03]  /*15900*/  HMMA.16816.F32 R8, R24, R10, R20 ;  /* 0x0000000a1808723c */ /* 0x004fe60000001814 */
[----:B------:R-:W2:Y:S01]  /*15910*/  LDL.LU R23, [R1+0xc38] ;  /* 0x000c380001177983 */ /* 0x000ea20000300800 */
[----:B------:R-:W-:-:S02]  /*15920*/  IMAD.MOV.U32 R18, RZ, RZ, R2 ;  /* 0x000000ffff127224 */ /* 0x000fc400078e0002 */
[----:B------:R-:W-:Y:S02]  /*15930*/  IMAD.MOV.U32 R19, RZ, RZ, R0 ;  /* 0x000000ffff137224 */ /* 0x000fe400078e0000 */
[----:B------:R-:W-:Y:S02]  /*15940*/  IMAD.MOV.U32 R16, RZ, RZ, R28 ;  /* 0x000000ffff107224 */ /* 0x000fe400078e001c */
[----:B------:R-:W-:Y:S11]  /*15950*/  IMAD.MOV.U32 R17, RZ, RZ, R3 ;  /* 0x000000ffff117224 */ /* 0x000ff600078e0003 */
[----:B------:R-:W-:Y:S03]  /*15960*/  @!UPT UIADD3 URZ, URZ, URZ, URZ ;  /* 0x0000003f3f3ff290 */ /* 0x000fe6000fffe03f */
[----:B------:R-:W-:Y:S02]  /*15970*/  IMAD.MOV.U32 R2, RZ, RZ, R10 ;  /* 0x000000ffff027224 */ /* 0x000fe400078e000a */
[----:B------:R-:W-:Y:S02]  /*15980*/  IMAD.MOV.U32 R0, RZ, RZ, R11 ;  /* 0x000000ffff007224 */ /* 0x000fe400078e000b */
[----:B------:R-:W-:Y:S01]  /*15990*/  IMAD.MOV.U32 R28, RZ, RZ, R8 ;  /* 0x000000ffff1c7224 */ /* 0x000fe200078e0008 */
[----:B------:R-:W4:Y:S01]  /*159a0*/  LDL.LU.64 R10, [R1+0xc30] ;  /* 0x000c3000010a7983 */ /* 0x000f220000300a00 */
[----:B------:R-:W-:-:S03]  /*159b0*/  IMAD.MOV.U32 R3, RZ, RZ, R9 ;  /* 0x000000ffff037224 */ /* 0x000fc600078e0009 */
[----:B------:R-:W3:Y:S04]  /*159c0*/  LDL.LU.64 R8, [R1+0xc28] ;  /* 0x000c280001087983 */ /* 0x000ee80000300a00 */
[----:B------:R-:W-:Y:S04]  /*159d0*/  STL [R1+0xbd0], R2 ;  /* 0x000bd00201007387 */ /* 0x000fe80000100800 */
[----:B------:R-:W-:Y:S04]  /*159e0*/  STL [R1+0xbcc], R3 ;  /* 0x000bcc0301007387 */ /* 0x000fe80000100800 */
[----:B------:R-:W-:Y:S04]  /*159f0*/  STL [R1+0xbc8], R28 ;  /* 0x000bc81c01007387 */ /* 0x000fe80000100800 */
[----:B--2---:R-:W0:Y:S04]  /*15a00*/  LDSM.16.MT88.4 R20, [R23+0x5400] ;  /* 0x005400001714783b */ /* 0x004e280000004200 */
[----:B0-----:R-:W-:Y:S04]  /*15a10*/  STL.64 [R1+0xb58], R22 ;  /* 0x000b581601007387 */ /* 0x001fe80000100a00 */
[----:B------:R0:W-:Y:S04]  /*15a20*/  STL.64 [R1+0xb50], R20 ;  /* 0x000b501401007387 */ /* 0x0001e80000100a00 */
[----:B0-----:R-:W2:Y:S01]  /*15a30*/  LDL.LU R20, [R1+0x100] ;  /* 0x0001000001147983 */ /* 0x001ea20000300800 */
[----:B---3--:R-:W-:-:S02]  /*15a40*/  IMAD.MOV.U32 R22, RZ, RZ, R9 ;  /* 0x000000ffff167224 */ /* 0x008fc400078e0009 */
[----:B------:R-:W-:Y:S02]  /*15a50*/  IMAD.MOV.U32 R23, RZ, RZ, R8 ;  /* 0x000000ffff177224 */ /* 0x000fe400078e0008 */
[C---:B----4-:R-:W-:Y:S01]  /*15a60*/  HMMA.16816.F32 R8, R24.reuse, R10, R4 ;  /* 0x0000000a1808723c */ /* 0x050fe20000001804 */
[----:B------:R-:W-:Y:S11]  /*15a70*/  IMAD.MOV.U32 R21, RZ, RZ, R29 ;  /* 0x000000ffff157224 */ /* 0x000ff600078e001d */
[----:B------:R-:W-:Y:S11]  /*15a80*/  @!UPT UIADD3 URZ, URZ, URZ, URZ ;  /* 0x0000003f3f3ff290 */ /* 0x000ff6000fffe03f */
[----:B------:R-:W-:Y:S01]  /*15a90*/  @!UPT UIADD3 URZ, URZ, URZ, URZ ;  /* 0x0000003f3f3ff290 */ /* 0x000fe2000fffe03f */
[----:B------:R-:W-:Y:S01]  /*15aa0*/  IMAD.MOV.U32 R29, RZ, RZ, R11 ;  /* 0x000000ffff1d7224 */ /* 0x000fe200078e000b */
[----:B--2---:R-:W-:Y:S04]  /*15ab0*/  STL.64 [R1+0xbc0], R20 ;  /* 0x000bc01401007387 */ /* 0x004fe80000100a00 */
[----:B------:R-:W2:Y:S04]  /*15ac0*/  LDL.LU.64 R6, [R1+0xc20] ;  /* 0x000c200001067983 */ /* 0x000ea80000300a00 */
[----:B------:R-:W2:Y:S04]  /*15ad0*/  LDL.LU.64 R4, [R1+0xc18] ;  /* 0x000c180001047983 */ /* 0x000ea80000300a00 */
[----:B------:R-:W-:Y:S04]  /*15ae0*/  STL.64 [R1+0x10], R8 ;  /* 0x0000100801007387 */ /* 0x000fe80000100a00 */
[----:B------:R0:W-:Y:S04]  /*15af0*/  STL [R1+0x18], R10 ;  /* 0x0000180a01007387 */ /* 0x0001e80000100800 */
[----:B0-----:R-:W2:Y:S02]  /*15b00*/  LDL.LU.64 R10, [R1+0xc10] ;  /* 0x000c1000010a7983 */ /* 0x001ea40000300a00 */
[----:B--2---:R-:W-:Y:S02]  /*15b10*/  HMMA.16816.F32 R8, R24, R10, R4 ;  /* 0x0000000a1808723c */ /* 0x004fe40000001804 */
[----:B------:R-:W2:Y:S11]  /*15b20*/  LDL.LU.64 R4, [R1+0xc08] ;  /* 0x000c080001047983 */ /* 0x000eb60000300a00 */
[----:B------:R-:W-:Y:S11]  /*15b30*/  @!UPT UIADD3 URZ, URZ, URZ, URZ ;  /* 0x0000003f3f3ff290 */ /* 0x000ff6000fffe03f */
[----:B------:R-:W-:Y:S02]  /*15b40*/  IMAD.MOV.U32 R2, RZ, RZ, R10 ;  /* 0x000000ffff027224 */ /* 0x000fe400078e000a */
[----:B------:R-:W-:Y:S02]  /*15b50*/  IMAD.MOV.U32 R3, RZ, RZ, R11 ;  /* 0x000000ffff037224 */ /* 0x000fe400078e000b */
[----:B------:R-:W-:Y:S01]  /*15b60*/  IMAD.MOV.U32 R6, RZ, RZ, R8 ;  /* 0x000000ffff067224 */ /* 0x000fe200078e0008 */
[----:B------:R-:W3:Y:S01]  /*15b70*/  LDL.LU.64 R10, [R1+0xc00] ;  /* 0x000c0000010a7983 */ /* 0x000ee20000300a00 */
[----:B------:R-:W-:-:S03]  /*15b80*/  IMAD.MOV.U32 R7, RZ, RZ, R9 ;  /* 0x000000ffff077224 */ /* 0x000fc600078e0009 */
[----:B------:R-:W3:Y:S02]  /*15b90*/  LDL.LU.64 R8, [R1+0xbf8] ;  /* 0x000bf80001087983 */ /* 0x000ee40000300a00 */
[----:B---3--:R-:W-:Y:S02]  /*15ba0*/  HMMA.16816.F32 R24, R24, R22, R8 ;  /* 0x000000161818723c */ /* 0x008fe40000001808 */
[----:B------:R-:W3:Y:S04]  /*15bb0*/  LDL.LU.64 R10, [R1+0xbf0] ;  /* 0x000bf000010a7983 */ /* 0x000ee80000300a00 */
[----:B------:R-:W3:Y:S01]  /*15bc0*/  LDL.LU.64 R8, [R1+0xbe8] ;  /* 0x000be80001087983 */ /* 0x000ee20000300a00 */
[----:B------:R-:W-:Y:S02]  /*15bd0*/  IMAD.MOV.U32 R28, RZ, RZ, R12 ;  /* 0x000000ffff1c7224 */ /* 0x000fe400078e000c */
[----:B--2---:R-:W-:-:S02]  /*15be0*/  IMAD.MOV.U32 R14, RZ, RZ, R4 ;  /* 0x000000ffff0e7224 */ /* 0x004fc400078e0004 */
[----:B------:R-:W-:Y:S11]  /*15bf0*/  IMAD.MOV.U32 R15, RZ, RZ, R5 ;  /* 0x000000ffff0f7224 */ /* 0x000ff600078e0005 */
[----:B------:R-:W-:Y:S01]  /*15c00*/  @!UPT UIADD3 URZ, URZ, URZ, URZ ;  /* 0x0000003f3f3ff290 */ /* 0x000fe2000fffe03f */
[----:B------:R0:W-:Y:S04]  /*15c10*/  STL.64 [R1+0xb68], R26 ;  /* 0x000b681a01007387 */ /* 0x0001e80000100a00 */
[----:B0-----:R-:W2:Y:S04]  /*15c20*/  LDL R27, [R1+0x1a4] ;  /* 0x0001a400011b7983 */ /* 0x001ea80000100800 */
[----:B------:R0:W-:Y:S01]  /*15c30*/  STL.64 [R1+0xb60], R24 ;  /* 0x000b601801007387 */ /* 0x0001e20000100a00 */
[----:B------:R-:W-:-:S03]  /*15c40*/  IMAD.MOV.U32 R26, RZ, RZ, R13 ;  /* 0x000000ffff1a7224 */ /* 0x000fc600078e000d */
[----:B0-----:R-:W4:Y:S04]  /*15c50*/  LDL.LU R24, [R1+0xf0] ;  /* 0x0000f00001187983 */ /* 0x001f280000300800 */
[----:B------:R-:W4:Y:S04]  /*15c60*/  LDL.LU R25, [R1+0xf4] ;  /* 0x0000f40001197983 */ /* 0x000f280000300800 */
[----:B------:R-:W4:Y:S04]  /*15c70*/  LDL.LU R20, [R1+0x40] ;  /* 0x0000400001147983 */ /* 0x000f280000300800 */
[----:B------:R-:W4:Y:S04]  /*15c80*/  LDL.LU R21, [R1+0x44] ;  /* 0x0000440001157983 */ /* 0x000f280000300800 */
[----:B------:R-:W4:Y:S04]  /*15c90*/  LDL.LU R22, [R1+0x48] ;  /* 0x0000480001167983 */ /* 0x000f280000300800 */
[----:B------:R-:W4:Y:S01]  /*15ca0*/  LDL.LU R23, [R1+0x4c] ;  /* 0x00004c0001177983 */ /* 0x000f220000300800 */
[----:B---3--:R-:W-:Y:S03]  /*15cb0*/  HMMA.16816.F32 R16, R8, R12, R16 ;  /* 0x0000000c0810723c */ /* 0x008fe60000001810 */
[----:B------:R-:W3:Y:S04]  /*15cc0*/  LDL.LU R12, [R1+0x30] ;  /* 0x00003000010c7983 */ /* 0x000ee80000300800 */
[----:B------:R-:W3:Y:S04]  /*15cd0*/  LDL.LU R13, [R1+0x34] ;  /* 0x00003400010d7983 */ /* 0x000ee80000300800 */
[----:B------:R-:W2:Y:S04]  /*15ce0*/  LDL.LU R4, [R1+0xbe0] ;  /* 0x000be00001047983 */ /* 0x000ea80000300800 */
[----:B------:R-:W2:Y:S08]  /*15cf0*/  LDL.LU R5, [R1+0xbdc] ;  /* 0x000bdc0001057983 */ /* 0x000eb00000300800 */
[----:B------:R0:W-:Y:S04]  /*15d00*/  STL.64 [R1+0xb78], R18 ;  /* 0x000b781201007387 */ /* 0x0001e80000100a00 */
[----:B------:R1:W-:Y:S01]  /*15d10*/  STL.64 [R1+0xb70], R16 ;  /* 0x000b701001007387 */ /* 0x0003e20000100a00 */
[----:B0-----:R-:W-:-:S02]  /*15d20*/  IMAD.MOV.U32 R18, RZ, RZ, R2 ;  /* 0x000000ffff127224 */ /* 0x001fc400078e0002 */
[----:B------:R-:W-:Y:S02]  /*15d30*/  IMAD.MOV.U32 R19, RZ, RZ, R3 ;  /* 0x000000ffff137224 */ /* 0x000fe400078e0003 */
[----:B-1----:R-:W-:Y:S02]  /*15d40*/  IMAD.MOV.U32 R16, RZ, RZ, R6 ;  /* 0x000000ffff107224 */ /* 0x002fe400078e0006 */
[----:B------:R-:W2:Y:S01]  /*15d50*/  LDL.LU R6, [R1+0xbd8] ;  /* 0x000bd80001067983 */ /* 0x000ea20000300800 */
[----:B------:R-:W-:-:S03]  /*15d60*/  IMAD.MOV.U32 R17, RZ, RZ, R7 ;  /* 0x000000ffff117224 */ /* 0x000fc600078e0007 */
[----:B------:R-:W2:Y:S04]  /*15d70*/  LDL.LU R7, [R1+0xbd4] ;  /* 0x000bd40001077983 */ /* 0x000ea80000300800 */
[----:B------:R-:W2:Y:S04]  /*15d80*/  LDL.LU R2, [R1+0xbd0] ;  /* 0x000bd00001027983 */ /* 0x000ea80000300800 */
[----:B------:R-:W2:Y:S04]  /*15d90*/  LDL.LU R3, [R1+0xbcc] ;  /* 0x000bcc0001037983 */ /* 0x000ea80000300800 */
[----:B------:R-:W-:Y:S04]  /*15da0*/  STL.64 [R1+0xb88], R18 ;  /* 0x000b881201007387 */ /* 0x000fe80000100a00 */
[----:B------:R0:W-:Y:S04]  /*15db0*/  STL.64 [R1+0xb80], R16 ;  /* 0x000b801001007387 */ /* 0x0001e80000100a00 */
[----:B0-----:R-:W2:Y:S04]  /*15dc0*/  LDL.LU R16, [R1+0x130] ;  /* 0x0001300001107983 */ /* 0x001ea80000300800 */
[----:B------:R-:W2:Y:S02]  /*15dd0*/  LDL.LU R17, [R1+0x134] ;  /* 0x0001340001117983 */ /* 0x000ea40000300800 */
[----:B--2---:R-:W-:Y:S02]  /*15de0*/  HMMA.16816.F32 R4, R8, R16, R4 ;  /* 0x000000100804723c */ /* 0x004fe40000001804 */
[----:B------:R0:W-:Y:S11]  /*15df0*/  STL.64 [R1+0xb98], R16 ;  /* 0x000b981001007387 */ /* 0x0001f60000100a00 */
[----:B------:R-:W-:Y:S10]  /*15e00*/  @!UPT UIADD3 URZ, URZ, URZ, URZ ;  /* 0x0000003f3f3ff290 */ /* 0x000ff4000fffe03f */
[----:B------:R-:W-:Y:S04]  /*15e10*/  STL.64 [R1+0x80], R4 ;  /* 0x0000800401007387 */ /* 0x000fe80000100a00 */
[----:B------:R-:W-:Y:S04]  /*15e20*/  STL.64 [R1+0x88], R6 ;  /* 0x0000880601007387 */ /* 0x000fe80000100a00 */
[----:B------:R-:W1:Y:S01]  /*15e30*/  LDSM.16.MT88.4 R4, [R27+0x5400] ;  /* 0x005400001b04783b */ /* 0x000e620000004200 */
[----:B0-----:R-:W-:-:S03]  /*15e40*/  IMAD.MOV.U32 R16, RZ, RZ, R28 ;  /* 0x000000ffff107224 */ /* 0x001fc600078e001c */
[----:B------:R-:W2:Y:S04]  /*15e50*/  LDL.LU R28, [R1+0xbc8] ;  /* 0x000bc800011c7983 */ /* 0x000ea80000300800 */
[----:B-1----:R-:W-:Y:S04]  /*15e60*/  STL [R1+0xb1c], R6 ;  /* 0x000b1c0601007387 */ /* 0x002fe80000100800 */
[----:B------:R-:W-:Y:S04]  /*15e70*/  STL [R1+0xb18], R7 ;  /* 0x000b180701007387 */ /* 0x000fe80000100800 */
[----:B------:R0:W-:Y:S04]  /*15e80*/  STL.64 [R1+0xb90], R4 ;  /* 0x000b900401007387 */ /* 0x0001e80000100a00 */
[----:B0-----:R-:W2:Y:S04]  /*15e90*/  LDL.LU R4, [R1+0x10] ;  /* 0x0000100001047983 */ /* 0x001ea80000300800 */
[----:B------:R-:W2:Y:S04]  /*15ea0*/  LDL.LU R5, [R1+0x14] ;  /* 0x0000140001057983 */ /* 0x000ea80000300800 */
[----:B------:R-:W2:Y:S01]  /*15eb0*/  LDL.LU R6, [R1+0x18] ;  /* 0x0000180001067983 */ /* 0x000ea20000300800 */
[----:B----4-:R-:W-:Y:S01]  /*15ec0*/  HMMA.16816.F32 R20, R8, R24, R20 ;  /* 0x000000180814723c */ /* 0x010fe20000001814 */
[----:B------:R-:W-:-:S05]  /*15ed0*/  IMAD.MOV.U32 R7, RZ, RZ, R29 ;  /* 0x000000ffff077224 */ /* 0x000fca00078e001d */
[----:B--2---:R-:W-:Y:S04]  /*15ee0*/  STL.64 [R1+0xba8], R6 ;  /* 0x000ba80601007387 */ /* 0x004fe80000100a00 */
[----:B------:R-:W-:Y:S11]  /*15ef0*/  STL.64 [R1+0xba0], R4 ;  /* 0x000ba00401007387 */ /* 0x000ff60000100a00 */
[----:B------:R-:W-:Y:S02]  /*15f00*/  @!UPT UIADD3 URZ, URZ, URZ, URZ ;  /* 0x0000003f3f3ff290 */ /* 0x000fe4000fffe03f */
[----:B------:R0:W-:Y:S04]  /*15f10*/  STL.64 [R1+0x90], R20 ;  /* 0x0000901401007387 */ /* 0x0001e80000100a00 */
[----:B------:R-:W-:Y:S04]  /*15f20*/  STL [R1+0x98], R22 ;  /* 0x0000981601007387 */ /* 0x000fe80000100800 */
[----:B0-----:R-:W3:Y:S01]  /*15f30*/  LDL.LU.64 R20, [R1+0xbc0] ;  /* 0x000bc00001147983 */ /* 0x001ee20000300a00 */
[----:B------:R-:W-:Y:S02]  /*15f40*/  IMAD.MOV.U32 R17, RZ, RZ, R26 ;  /* 0x000000ffff117224 */ /* 0x000fe400078e001a */
[----:B------:R-:W-:-:S02]  /*15f50*/  IMAD.MOV.U32 R4, RZ, RZ, R28 ;  /* 0x000000ffff047224 */ /* 0x000fc400078e001c */
[----:B------:R-:W-:Y:S01]  /*15f60*/  IMAD.MOV.U32 R5, RZ, RZ, R3 ;  /* 0x000000ffff057224 */ /* 0x000fe200078e0003 */
[----:B---3--:R-:W-:Y:S01]  /*15f70*/  HMMA.16816.F32 R8, R8, R20, R12 ;  /* 0x000000140808723c */ /* 0x008fe2000000180c */
[----:B------:R-:W2:Y:S04]  /*15f80*/  LDL.LU.64 R14, [R1+0xbb8] ;  /* 0x000bb800010e7983 */ /* 0x000ea80000300a00 */
[----:B------:R-:W2:Y:S01]  /*15f90*/  LDL.LU.64 R12, [R1+0xbb0] ;  /* 0x000bb000010c7983 */ /* 0x000ea20000300a00 */
[----:B------:R-:W-:Y:S02]  /*15fa0*/  IMAD.MOV.U32 R6, RZ, RZ, R2 ;  /* 0x000000ffff067224 */ /* 0x000fe400078e0002 */
[----:B------:R-:W-:Y:S11]  /*15fb0*/  IMAD.MOV.U32 R7, RZ, RZ, R0 ;  /* 0x000000ffff077224 */ /* 0x000ff600078e0000 */
[----:B------:R-:W-:Y:S04]  /*15fc0*/  @!UPT UIADD3 URZ, URZ, URZ, URZ ;  /* 0x0000003f3f3ff290 */ /* 0x000fe8000fffe03f */
[----:B------:R-:W-:Y:S04]  /*15fd0*/  STL.64 [R1+0x70], R8 ;  /* 0x0000700801007387 */ /* 0x000fe80000100a00 */
[----:B------:R0:W-:Y:S04]  /*15fe0*/  STL.64 [R1+0x78], R10 ;  /* 0x0000780a01007387 */ /* 0x0001e80000100a00 */
[----:B0-----:R-:W3:Y:S01]  /*15ff0*/  LDL R11, [R1+0x1a0] ;  /* 0x0001a000010b7983 */ /* 0x001ee20000100800 */
[----:B--2---:R-:W-:Y:S03]  /*16000*/  HMMA.16816.F32 R16, R12, R16, R4 ;  /* 0x000000100c10723c */ /* 0x004fe60000001804 */
[----:B------:R-:W2:Y:S04]  /*16010*/  LDL.LU.64 R6, [R1+0xba8] ;  /* 0x000ba80001067983 */ /* 0x000ea80000300a00 */
[----:B------:R-:W2:Y:S11]  /*16020*/  LDL.LU.64 R4, [R1+0xba0] ;  /* 0x000ba00001047983 */ /* 0x000eb60000300a00 */
[----:B------:R-:W-:Y:S05]  /*16030*/  @!UPT UIADD3 URZ, URZ, URZ, URZ ;  /* 0x0000003f3f3ff290 */ /* 0x000fea000fffe03f */
[----:B------:R0:W-:Y:S04]  /*16040*/  STL.64 [R1+0x60], R16 ;  /* 0x0000601001007387 */ /* 0x0001e80000100a00 */
[----:B------:R2:W-:Y:S01]  /*16050*/  STL.64 [R1+0x68], R18 ;  /* 0x0000681201007387 */ /* 0x0005e20000100a00 */
[----:B------:R-:W-:-:S03]  /*16060*/  IMAD.MOV.U32 R29, RZ, RZ, R23 ;  /* 0x000000ffff1d7224 */ /* 0x000fc600078e0017 */
[----:B---3--:R-:W1:Y:S04]  /*16070*/  LDSM.16.MT88.4 R8, [R11+0x5800] ;  /* 0x005800000b08783b */ /* 0x008e680000004200 */
        /* <DEDUP_REMOVED lines=10> */
[C---:B---3--:R-:W-:Y:S02]  /*16120*/  HMMA.16816.F32 R24, R12.reuse, R24, R16 ;  /* 0x000000180c18723c */ /* 0x048fe40000001810 */
[----:B------:R-:W3:Y:S04]  /*16130*/  LDL.LU.64 R18, [R1+0xb78] ;  /* 0x000b780001127983 */ /* 0x000ee80000300a00 */
[----:B------:R-:W3:Y:S11]  /*16140*/  LDL.LU.64 R16, [R1+0xb70] ;  /* 0x000b700001107983 */ /* 0x000ef60000300a00 */
[----:B------:R-:W-:Y:S06]  /*16150*/  @!UPT UIADD3 URZ, URZ, URZ, URZ ;  /* 0x0000003f3f3ff290 */ /* 0x000fec000fffe03f */
[----:B------:R-:W-:Y:S04]  /*16160*/  STL.64 [R1+0x40], R24 ;  /* 0x0000401801007387 */ /* 0x000fe80000100a00 */
[----:B------:R0:W-:Y:S04]  /*16170*/  STL.64 [R1+0x48], R26 ;  /* 0x0000481a01007387 */ /* 0x0001e80000100a00 */
[----:B0-----:R-:W4:Y:S04]  /*16180*/  LDL.LU.64 R26, [R1+0xb68] ;  /* 0x000b6800011a7983 */ /* 0x001f280000300a00 */
[----:B------:R-:W4:Y:S04]  /*16190*/  LDL.LU.64 R24, [R1+0xb60] ;  /* 0x000b600001187983 */ /* 0x000f280000300a00 */
[----:B------:R-:W3:Y:S01]  /*161a0*/  LDL.LU.64 R22, [R1+0xb58] ;  /* 0x000b580001167983 */ /* 0x000ee20000300a00 */
[----:B----4-:R-:W-:Y:S03]  /*161b0*/  HMMA.16816.F32 R12, R12, R20, R24 ;  /* 0x000000140c0c723c */ /* 0x010fe60000001818 */
[----:B------:R-:W3:Y:S04]  /*161c0*/  LDL.LU.64 R20, [R1+0xb50] ;  /* 0x000b500001147983 */ /* 0x000ee80000300a00 */
[----:B------:R-:W3:Y:S11]  /*161d0*/  LDL.LU.64 R26, [R1+0xb8] ;  /* 0x0000b800011a7983 */ /* 0x000ef60000300a00 */
[----:B------:R-:W-:Y:S05]  /*161e0*/  @!UPT UIADD3 URZ, URZ, URZ, URZ ;  /* 0x0000003f3f3ff290 */ /* 0x000fea000fffe03f */
[----:B------:R-:W-:Y:S04]  /*161f0*/  STL.64 [R1+0x30], R12 ;  /* 0x0000300c01007387 */ /* 0x000fe80000100a00 */
[----:B------:R0:W-:Y:S04]  /*16200*/  STL.64 [R1+0x38], R14 ;  /* 0x0000380e01007387 */ /* 0x0001e80000100a00 */
[----:B0-----:R-:W4:Y:S01]  /*16210*/  LDL R15, [R1+0x7d4] ;  /* 0x0007d400010f7983 */ /* 0x001f220000100800 */
[----:B---3--:R-:W-:Y:S01]  /*16220*/  HMMA.16816.F32 R16, R20, R26, R16 ;  /* 0x0000001a1410723c */ /* 0x008fe20000001810 */
[----:B------:R-:W-:-:S02]  /*16230*/  IMAD.MOV.U32 R6, RZ, RZ, R26 ;  /* 0x000000ffff067224 */ /* 0x000fc400078e001a */
[----:B------:R-:W-:Y:S11]  /*16240*/  IMAD.MOV.U32 R7, RZ, RZ, R27 ;  /* 0x000000ffff077224 */ /* 0x000ff600078e001b */
[----:B------:R-:W-:Y:S09]  /*16250*/  @!UPT UIADD3 URZ, URZ, URZ, URZ ;  /* 0x0000003f3f3ff290 */ /* 0x000ff2000fffe03f */
[----:B------:R-:W-:Y:S04]  /*16260*/  STL.64 [R1+0x20], R16 ;  /* 0x0000201001007387 */ /* 0x000fe80000100a00 */
[----:B------:R-:W-:Y:S04]  /*16270*/  STL.64 [R1+0x28], R18 ;  /* 0x0000281201007387 */ /* 0x000fe80000100a00 */
[----:B------:R-:W-:Y:S04]  /*16280*/  STL.64 [R1+0xb28], R6 ;  /* 0x000b280601007387 */ /* 0x000fe80000100a00 */
[----:B--2---:R-:W-:Y:S04]  /*16290*/  STL.64 [R1+0xb20], R4 ;  /* 0x000b200401007387 */ /* 0x004fe80000100a00 */
[----:B-1----:R0:W-:Y:S04]  /*162a0*/  STL.64 [R1+0xae0], R10 ;  /* 0x000ae00a01007387 */ /* 0x0021e80000100a00 */
[----:B------:R-:W-:Y:S04]  /*162b0*/  STL.64 [R1+0xad8], R8 ;  /* 0x000ad80801007387 */ /* 0x000fe80000100a00 */
[----:B----4-:R-:W1:Y:S04]  /*162c0*/  LDSM.16.M88.4 R24, [R15+0x80] ;  /* 0x000080000f18783b */ /* 0x010e680000000200 */
[----:B0-----:R-:W2:Y:S04]  /*162d0*/  LDL.LU R10, [R1+0x108] ;  /* 0x00010800010a7983 */ /* 0x001ea80000300800 */
[----:B------:R-:W2:Y:S04]  /*162e0*/  LDL.LU R11, [R1+0x10c] ;  /* 0x00010c00010b7983 */ /* 0x000ea80000300800 */
[----:B------:R-:W3:Y:S04]  /*162f0*/  LDL R19, [R1+0x1a4] ;  /* 0x0001a40001137983 */ /* 0x000ee80000100800 */
[----:B------:R-:W4:Y:S04]  /*16300*/  LDL.LU R4, [R1+0x70] ;  /* 0x0000700001047983 */ /* 0x000f280000300800 */
[----:B------:R-:W4:Y:S04]  /*16310*/  LDL.LU R5, [R1+0x74] ;  /* 0x0000740001057983 */ /* 0x000f280000300800 */
[----:B------:R-:W2:Y:S04]  /*16320*/  LDL.LU R6, [R1+0x78] ;  /* 0x0000780001067983 */ /* 0x000ea80000300800 */
[----:B------:R-:W2:Y:S04]  /*16330*/  LDL.LU R7, [R1+0x7c] ;  /* 0x00007c0001077983 */ /* 0x000ea80000300800 */
[----:B---3--:R-:W-:Y:S04]  /*16340*/  LDSM.16.MT88.4 R16, [R19+0x5800] ;  /* 0x005800001310783b */ /* 0x008fe80000004200 */
[----:B--2---:R0:W-:Y:S04]  /*16350*/  STL.64 [R1+0xb38], R6 ;  /* 0x000b380601007387 */ /* 0x0041e80000100a00 */
[----:B----4-:R2:W-:Y:S01]  /*16360*/  STL.64 [R1+0xb30], R4 ;  /* 0x000b300401007387 */ /* 0x0105e20000100a00 */
[----:B0-----:R-:W-:-:S03]  /*16370*/  IMAD.MOV.U32 R7, RZ, RZ, R29 ;  /* 0x000000ffff077224 */ /* 0x001fc600078e001d */
[----:B--2---:R-:W2:Y:S01]  /*16380*/  LDL.LU R4, [R1+0x90] ;  /* 0x0000900001047983 */ /* 0x004ea20000300800 */
[----:B-1----:R-:W-:-:S03]  /*16390*/  IMAD.MOV.U32 R29, RZ, RZ, R27 ;  /* 0x000000ffff1d7224 */ /* 0x002fc600078e001b */
[----:B------:R-:W2:Y:S04]  /*163a0*/  LDL.LU R5, [R1+0x94] ;  /* 0x0000940001057983 */ /* 0x000ea80000300800 */
[----:B------:R-:W2:Y:S04]  /*163b0*/  LDL.LU R6, [R1+0x98] ;  /* 0x0000980001067983 */ /* 0x000ea80000300800 */
[----:B------:R-:W-:Y:S04]  /*163c0*/  STL.64 [R1+0x10], R24 ;  /* 0x0000101801007387 */ /* 0x000fe80000100a00 */
[----:B------:R-:W-:Y:S04]  /*163d0*/  STL [R1+0x18], R26 ;  /* 0x0000181a01007387 */ /* 0x000fe80000100800 */
[----:B------:R-:W0:Y:S04]  /*163e0*/  LDSM.16.M88.4 R24, [R15+0x1080] ;  /* 0x001080000f18783b */ /* 0x000e280000000200 */
[----:B------:R-:W-:Y:S01]  /*163f0*/  STL [R1+0xa34], R29 ;  /* 0x000a341d01007387 */ /* 0x000fe20000100800 */
[----:B0-----:R-:W-:-:S03]  /*16400*/  IMAD.MOV.U32 R9, RZ, RZ, R24 ;  /* 0x000000ffff097224 */ /* 0x001fc600078e0018 */
[----:B------:R-:W-:Y:S01]  /*16410*/  STL.64 [R1+0x8], R26 ;  /* 0x0000081a01007387 */ /* 0x000fe20000100a00 */
[----:B------:R-:W-:-:S03]  /*16420*/  IMAD.MOV.U32 R8, RZ, RZ, R25 ;  /* 0x000000ffff087224 */ /* 0x000fc600078e0019 */
[----:B------:R-:W0:Y:S04]  /*16430*/  LDSM.16.M88.4 R24, [R15+0x2080] ;  /* 0x002080000f18783b */ /* 0x000e280000000200 */
[----:B------:R-:W1:Y:S04]  /*16440*/  LDSM.16.M88.4 R12, [R15+0x3080] ;  /* 0x003080000f0c783b */ /* 0x000e680000000200 */
[----:B------:R3:W-:Y:S04]  /*16450*/  STL.64 [R1+0xb48], R10 ;  /* 0x000b480a01007387 */ /* 0x0007e80000100a00 */
[----:B------:R-:W-:Y:S04]  /*16460*/  STL.64 [R1+0xb40], R8 ;  /* 0x000b400801007387 */ /* 0x000fe80000100a00 */
[----:B---3--:R-:W2:Y:S04]  /*16470*/  LDL.LU.64 R10, [R1+0xf8] ;  /* 0x0000f800010a7983 */ /* 0x008ea80000300a00 */
[----:B0-----:R-:W-:Y:S04]  /*16480*/  STL [R1+0xa2c], R26 ;  /* 0x000a2c1a01007387 */ /* 0x001fe80000100800 */
[----:B------:R0:W-:Y:S04]  /*16490*/  STL [R1+0xa28], R27 ;  /* 0x000a281b01007387 */ /* 0x0001e80000100800 */
[----:B------:R-:W-:Y:S04]  /*164a0*/  STL.64 [R1+0xb10], R24 ;  /* 0x000b101801007387 */ /* 0x000fe80000100a00 */
[----:B0-----:R-:W3:Y:S04]  /*164b0*/  LDL.64 R26, [R1+0x138] ;  /* 0x00013800011a7983 */ /* 0x001ee80000100a00 */
[----:B-1----:R0:W-:Y:S04]  /*164c0*/  STL [R1+0xa94], R12 ;  /* 0x000a940c01007387 */ /* 0x0021e80000100800 */
[----:B------:R1:W-:Y:S04]  /*164d0*/  STL [R1+0xa90], R13 ;  /* 0x000a900d01007387 */ /* 0x0003e80000100800 */
[----:B------:R4:W-:Y:S04]  /*164e0*/  STL [R1+0xa38], R14 ;  /* 0x000a380e01007387 */ /* 0x0009e80000100800 */
[----:B------:R4:W-:Y:S04]  /*164f0*/  STL [R1+0xa30], R15 ;  /* 0x000a300f01007387 */ /* 0x0009e80000100800 */
[----:B0-----:R-:W3:Y:S04]  /*16500*/  LDL.LU R12, [R1+0x80] ;  /* 0x00008000010c7983 */ /* 0x001ee80000300800 */
[----:B-1----:R-:W3:Y:S04]  /*16510*/  LDL.LU R13, [R1+0x84] ;  /* 0x00008400010d7983 */ /* 0x002ee80000300800 */
[----:B----4-:R-:W3:Y:S04]  /*16520*/  LDL.LU R14, [R1+0x88] ;  /* 0x00008800010e7983 */ /* 0x010ee80000300800 */
[----:B------:R-:W3:Y:S01]  /*16530*/  LDL.LU R15, [R1+0x8c] ;  /* 0x00008c00010f7983 */ /* 0x000ee20000300800 */
[----:B------:R-:W-:-:S02]  /*16540*/  IMAD.MOV.U32 R24, RZ, RZ, R28 ;  /* 0x000000ffff187224 */ /* 0x000fc400078e001c */
[----:B------:R-:W-:Y:S01]  /*16550*/  IMAD.MOV.U32 R25, RZ, RZ, R3 ;  /* 0x000000ffff197224 */ /* 0x000fe200078e0003 */
[C---:B--2---:R-:W-:Y:S11]  /*16560*/  HMMA.16816.F32 R4, R20.reuse, R10, R4 ;  /* 0x0000000a1404723c */ /* 0x044ff60000001804 */
[----:B------:R-:W-:Y:S11]  /*16570*/  @!UPT UIADD3 URZ, URZ, URZ, URZ ;  /* 0x0000003f3f3ff290 */ /* 0x000ff6000fffe03f */
[----:B------:R-:W-:Y:S02]  /*16580*/  @!UPT UIADD3 URZ, URZ, URZ, URZ ;  /* 0x0000003f3f3ff290 */ /* 0x000fe4000fffe03f */
[----:B------:R-:W-:Y:S02]  /*16590*/  IMAD.MOV.U32 R28, RZ, RZ, R6 ;  /* 0x000000ffff1c7224 */ /* 0x000fe400078e0006 */
[----:B------:R-:W-:Y:S01]  /*165a0*/  IMAD.MOV.U32 R3, RZ, RZ, R7 ;  /* 0x000000ffff037224 */ /* 0x000fe200078e0007 */
[----:B---3--:R-:W-:Y:S11]  /*165b0*/  HMMA.16816.F32 R12, R20, R26, R12 ;  /* 0x0000001a140c723c */ /* 0x008ff6000000180c */
[----:B------:R-:W-:Y:S11]  /*165c0*/  @!UPT UIADD3 URZ, URZ, URZ, URZ ;  /* 0x0000003f3f3ff290 */ /* 0x000ff6000fffe03f */
[----:B------:R-:W-:Y:S01]  /*165d0*/  @!UPT UIADD3 URZ, URZ, URZ, URZ ;  /* 0x0000003f3f3ff290 */ /* 0x000fe2000fffe03f */
[----:B------:R-:W-:Y:S04]  /*165e0*/  STL.64 [R1+0xd0], R12 ;  /* 0x0000d00c01007387 */ /* 0x000fe80000100a00 */
[----:B------:R-:W-:Y:S04]  /*165f0*/  STL.64 [R1+0xd8], R14 ;  /* 0x0000d80e01007387 */ /* 0x000fe80000100a00 */
[----:B------:R-:W-:Y:S04]  /*16600*/  STL [R1+0xa8c], R16 ;  /* 0x000a8c1001007387 */ /* 0x000fe80000100800 */
[----:B------:R-:W-:Y:S04]  /*16610*/  STL [R1+0xa88], R17 ;  /* 0x000a881101007387 */ /* 0x000fe80000100800 */
[----:B------:R0:W-:Y:S04]  /*16620*/  STL [R1+0xa84], R18 ;  /* 0x000a841201007387 */ /* 0x0001e80000100800 */
[----:B------:R1:W-:Y:S01]  /*16630*/  STL [R1+0xa80], R19 ;  /* 0x000a801301007387 */ /* 0x0003e20000100800 */
[----:B0-----:R-:W-:-:S02]  /*16640*/  IMAD.MOV.U32 R18, RZ, RZ, R11 ;  /* 0x000000ffff127224 */ /* 0x001fc400078e000b */
[----:B-1----:R-:W-:Y:S02]  /*16650*/  IMAD.MOV.U32 R19, RZ, RZ, R10 ;  /* 0x000000ffff137224 */ /* 0x002fe400078e000a */
[----:B------:R-:W2:Y:S04]  /*16660*/  LDL.LU.64 R10, [R1+0xb48] ;  /* 0x000b4800010a7983 */ /* 0x000ea80000300a00 */
[----:B------:R-:W3:Y:S04]  /*16670*/  LDL.LU.64 R8, [R1+0xb40] ;  /* 0x000b400001087983 */ /* 0x000ee80000300a00 */
[----:B------:R0:W-:Y:S04]  /*16680*/  STL.64 [R1+0xe0], R4 ;  /* 0x0000e00401007387 */ /* 0x0001e80000100a00 */
[----:B------:R-:W2:Y:S04]  /*16690*/  LDL.LU.64 R6, [R1+0xb38] ;  /* 0x000b380001067983 */ /* 0x000ea80000300a00 */
[----:B0-----:R-:W2:Y:S01]  /*166a0*/  LDL.LU.64 R4, [R1+0xb30] ;  /* 0x000b300001047983 */ /* 0x001ea20000300a00 */
[----:B------:R-:W-:Y:S01]  /*166b0*/  IMAD.MOV.U32 R14, RZ, RZ, R26 ;  /* 0x000000ffff0e7224 */ /* 0x000fe200078e001a */
[----:B--2---:R-:W-:Y:S02]  /*166c0*/  HMMA.16816.F32 R20, R20, R10, R4 ;  /* 0x0000000a1414723c */ /* 0x004fe40000001804 */
[----:B------:R-:W2:Y:S01]  /*166d0*/  LDL.LU.64 R6, [R1+0xb28] ;  /* 0x000b280001067983 */ /* 0x000ea20000300a00 */
[----:B------:R-:W-:-:S02]  /*166e0*/  IMAD.MOV.U32 R26, RZ, RZ, R2 ;  /* 0x000000ffff1a7224 */ /* 0x000fc400078e0002 */
[----:B------:R-:W-:Y:S02]  /*166f0*/  IMAD.MOV.U32 R27, RZ, RZ, R0 ;  /* 0x000000ffff1b7224 */ /* 0x000fe400078e0000 */
[----:B------:R-:W4:Y:S11]  /*16700*/  LDL.LU.64 R4, [R1+0xb20] ;  /* 0x000b200001047983 */ /* 0x000f360000300a00 */
[----:B------:R-:W-:Y:S06]  /*16710*/  @!UPT UIADD3 URZ, URZ, URZ, URZ ;  /* 0x0000003f3f3ff290 */ /* 0x000fec000fffe03f */
[----:B------:R-:W-:Y:S02]  /*16720*/  IMAD.MOV.U32 R2, RZ, RZ, R22 ;  /* 0x000000ffff027224 */ /* 0x000fe400078e0016 */
[----:B------:R-:W-:Y:S02]  /*16730*/  IMAD.MOV.U32 R0, RZ, RZ, R23 ;  /* 0x000000ffff007224 */ /* 0x000fe400078e0017 */
[----:B--2---:R-:W-:Y:S02]  /*16740*/  IMAD.MOV.U32 R22, RZ, RZ, R6 ;  /* 0x000000ffff167224 */ /* 0x004fe400078e0006 */
[----:B------:R-:W-:Y:S01]  /*16750*/  IMAD.MOV.U32 R23, RZ, RZ, R7 ;  /* 0x000000ffff177224 */ /* 0x000fe200078e0007 */
[----:B------:R-:W4:Y:S01]  /*16760*/  LDL.LU R6, [R1+0xb1c] ;  /* 0x000b1c0001067983 */ /* 0x000f220000300800 */
[----:B------:R-:W4:Y:S02]  /*16770*/  LDL.LU R7, [R1+0xb18] ;  /* 0x000b180001077983 */ /* 0x000f240000300800 */
[----:B------:R-:W-:Y:S02]  /*16780*/  STL.64 [R1+0xb00], R10 ;  /* 0x000b000a01007387 */ /* 0x000fe40000100a00 */
[----:B---3--:R0:W-:Y:S02]  /*16790*/  STL.64 [R1+0xaf8], R8 ;  /* 0x000af80801007387 */ /* 0x0081e40000100a00 */
[----:B0-----:R-:W4:Y:S01]  /*167a0*/  LDL.LU R8, [R1+0x60] ;  /* 0x0000600001087983 */ /* 0x001f220000300800 */
[----:B------:R-:W4:Y:S02]  /*167b0*/  LDL.LU R9, [R1+0x64] ;  /* 0x0000640001097983 */ /* 0x000f240000300800 */
[----:B------:R-:W4:Y:S02]  /*167c0*/  LDL.LU R10, [R1+0x68] ;  /* 0x00006800010a7983 */ /* 0x000f240000300800 */
[----:B------:R-:W4:Y:S02]  /*167d0*/  LDL.LU R11, [R1+0x6c] ;  /* 0x00006c00010b7983 */ /* 0x000f240000300800 */
[----:B------:R-:W-:-:S02]  /*167e0*/  IMAD.MOV.U32 R29, RZ, RZ, R20 ;  /* 0x000000ffff1d7224 */ /* 0x000fc400078e0014 */
[----:B------:R-:W-:Y:S02]  /*167f0*/  IMAD.MOV.U32 R15, RZ, RZ, R21 ;  /* 0x000000ffff0f7224 */ /* 0x000fe400078e0015 */
[----:B----4-:R-:W-:Y:S11]  /*16800*/  HMMA.16816.F32 R20, R4, R22, R8 ;  /* 0x000000160414723c */ /* 0x010ff60000001808 */
[----:B------:R-:W-:Y:S11]  /*16810*/  @!UPT UIADD3 URZ, URZ, URZ, URZ ;  /* 0x0000003f3f3ff290 */ /* 0x000ff6000fffe03f */
[----:B------:R-:W-:Y:S02]  /*16820*/  @!UPT UIADD3 URZ, URZ, URZ, URZ ;  /* 0x0000003f3f3ff290 */ /* 0x000fe4000fffe03f */
[----:B------:R-:W-:Y:S02]  /*16830*/  IMAD.MOV.U32 R17, RZ, RZ, R23 ;  /* 0x000000ffff117224 */ /* 0x000fe400078e0017 */
[----:B------:R-:W2:Y:S01]  /*16840*/  LDL R23, [R1+0x1a0] ;  /* 0x0001a00001177983 */ /* 0x000ea20000100800 */
[----:B------:R-:W-:Y:S02]  /*16850*/  IMAD.MOV.U32 R12, RZ, RZ, R20 ;  /* 0x000000ffff0c7224 */ /* 0x000fe400078e0014 */
[----:B------:R-:W-:Y:S02]  /*16860*/  IMAD.MOV.U32 R13, RZ, RZ, R21 ;  /* 0x000000ffff0d7224 */ /* 0x000fe400078e0015 */
[----:B------:R-:W-:Y:S01]  /*16870*/  IMAD.MOV.U32 R16, RZ, RZ, R22 ;  /* 0x000000ffff107224 */ /* 0x000fe200078e0016 */
[----:B--2---:R0:W-:Y:S01]  /*16880*/  STL [R1+0xb08], R23 ;  /* 0x000b081701007387 */ /* 0x0041e20000100800 */
[----:B------:R-:W2:Y:S02]  /*16890*/  LDL.LU R20, [R1+0x40] ;  /* 0x0000400001147983 */ /* 0x000ea40000300800 */
[----:B------:R-:W2:Y:S02]  /*168a0*/  LDL.LU R21, [R1+0x44] ;  /* 0x0000440001157983 */ /* 0x000ea40000300800 */
[----:B------:R-:W2:Y:S01]  /*168b0*/  LDL.LU R22, [R1+0x48] ;  /* 0x0000480001167983 */ /* 0x000ea20000300800 */
[----:B0-----:R-:W2:Y:S01]  /*168c0*/  LDL.LU R23, [R1+0x4c] ;  /* 0x00004c0001177983 */ /* 0x001ea20000300800 */
[----:B------:R0:W-:Y:S02]  /*168d0*/  STL [R1+0xaf0], R15 ;  /* 0x000af00f01007387 */ /* 0x0001e40000100800 */
[----:B------:R1:W-:Y:S01]  /*168e0*/  STL.64 [R1+0xae8], R12 ;  /* 0x000ae80c01007387 */ /* 0x0003e20000100a00 */
[----:B0-----:R-:W1:Y:S01]  /*168f0*/  LDL.LU R15, [R1+0x13c] ;  /* 0x00013c00010f7983 */ /* 0x001e620000300800 */
[----:B------:R-:W-:-:S02]  /*16900*/  IMAD.MOV.U32 R11, RZ, RZ, R18 ;  /* 0x000000ffff0b7224 */ /* 0x000fc400078e0012 */
[----:B------:R-:W-:Y:S01]  /*16910*/  IMAD.MOV.U32 R10, RZ, RZ, R19 ;  /* 0x000000ffff0a7224 */ /* 0x000fe200078e0013 */
[----:B-1----:R-:W-:Y:S01]  /*16920*/  HMMA.16816.F32 R12, R4, R14, R24 ;  /* 0x0000000e040c723c */ /* 0x002fe20000001818 */
[----:B------:R-:W3:Y:S11]  /*16930*/  LDL.LU.64 R24, [R1+0xb10] ;  /* 0x000b100001187983 */ /* 0x000ef60000300a00 */
[----:B------:R-:W-:Y:S11]  /*16940*/  @!UPT UIADD3 URZ, URZ, URZ, URZ ;  /* 0x0000003f3f3ff290 */ /* 0x000ff6000fffe03f */
[----:B------:R-:W-:Y:S01]  /*16950*/  @!UPT UIADD3 URZ, URZ, URZ, URZ ;  /* 0x0000003f3f3ff290 */ /* 0x000fe2000fffe03f */
[----:B------:R-:W-:Y:S02]  /*16960*/  IMAD.MOV.U32 R18, RZ, RZ, R12 ;  /* 0x000000ffff127224 */ /* 0x000fe400078e000c */
[----:B------:R-:W-:Y:S02]  /*16970*/  IMAD.MOV.U32 R26, RZ, RZ, R14 ;  /* 0x000000ffff1a7224 */ /* 0x000fe400078e000e */
[----:B------:R-:W-:Y:S02]  /*16980*/  IMAD.MOV.U32 R27, RZ, RZ, R15 ;  /* 0x000000ffff1b7224 */ /* 0x000fe400078e000f */
[----:B------:R-:W-:Y:S01]  /*16990*/  IMAD.MOV.U32 R19, RZ, RZ, R13 ;  /* 0x000000ffff137224 */ /* 0x000fe200078e000d */
[----:B------:R-:W4:Y:S01]  /*169a0*/  LDL.LU R12, [R1+0x30] ;  /* 0x00003000010c7983 */ /* 0x000f220000300800 */
[----:B------:R-:W4:Y:S02]  /*169b0*/  LDL.LU R13, [R1+0x34] ;  /* 0x00003400010d7983 */ /* 0x000f240000300800 */
[----:B------:R-:W4:Y:S02]  /*169c0*/  LDL.LU R14, [R1+0x38] ;  /* 0x00003800010e7983 */ /* 0x000f240000300800 */
[----:B------:R-:W4:Y:S01]  /*169d0*/  LDL.LU R15, [R1+0x3c] ;  /* 0x00003c00010f7983 */ /* 0x000f220000300800 */
[----:B------:R-:W-:Y:S04]  /*169e0*/  STL.64 [R1+0xab0], R26 ;  /* 0x000ab01a01007387 */ /* 0x000fe80000100a00 */
[----:B---3--:R0:W-:Y:S04]  /*169f0*/  STL.64 [R1+0xaa8], R24 ;  /* 0x000aa81801007387 */ /* 0x0081e80000100a00 */
[----:B0-----:R-:W3:Y:S01]  /*16a00*/  LDL.LU R24, [R1+0xd0] ;  /* 0x0000d00001187983 */ /* 0x001ee20000300800 */
[----:B------:R-:W3:Y:S02]  /*16a10*/  LDL.LU R25, [R1+0xd4] ;  /* 0x0000d40001197983 */ /* 0x000ee40000300800 */
[----:B------:R-:W2:Y:S02]  /*16a20*/  LDL.LU R26, [R1+0xd8] ;  /* 0x0000d800011a7983 */ /* 0x000ea40000300800 */
[----:B------:R-:W2:Y:S02]  /*16a30*/  LDL.LU R27, [R1+0xdc] ;  /* 0x0000dc00011b7983 */ /* 0x000ea40000300800 */
[----:B--2---:R-:W-:Y:S01]  /*16a40*/  STL.64 [R1+0xac0], R26 ;  /* 0x000ac01a01007387 */ /* 0x004fe20000100a00 */
[----:B---3--:R0:W-:Y:S03]  /*16a50*/  STL.64 [R1+0xab8], R24 ;  /* 0x000ab81801007387 */ /* 0x0081e60000100a00 */
[----:B0-----:R-:W2:Y:S01]  /*16a60*/  LDL.LU R24, [R1+0x20] ;  /* 0x0000200001187983 */ /* 0x001ea20000300800 */
[----:B------:R-:W2:Y:S02]  /*16a70*/  LDL.LU R25, [R1+0x24] ;  /* 0x0000240001197983 */ /* 0x000ea40000300800 */
[----:B------:R-:W2:Y:S02]  /*16a80*/  LDL.LU R26, [R1+0x28] ;  /* 0x00002800011a7983 */ /* 0x000ea40000300800 */
[----:B------:R-:W2:Y:S01]  /*16a90*/  LDL.LU R27, [R1+0x2c] ;  /* 0x00002c00011b7983 */ /* 0x000ea20000300800 */
[----:B------:R-:W-:Y:S01]  /*16aa0*/  STL.64 [R1+0xaa0], R18 ;  /* 0x000aa01201007387 */ /* 0x000fe20000100a00 */
[----:B------:R0:W-:Y:S03]  /*16ab0*/  STL.64 [R1+0xa98], R16 ;  /* 0x000a981001007387 */ /* 0x0001e60000100a00 */
[----:B0-----:R-:W3:Y:S01]  /*16ac0*/  LDL.LU R16, [R1+0xe0] ;  /* 0x0000e00001107983 */ /* 0x001ee20000300800 */
[----:B------:R-:W3:Y:S02]  /*16ad0*/  LDL.LU R17, [R1+0xe4] ;  /* 0x0000e40001117983 */ /* 0x000ee40000300800 */
[----:B------:R-:W-:-:S02]  /*16ae0*/  IMAD.MOV.U32 R18, RZ, RZ, R28 ;  /* 0x000000ffff127224 */ /* 0x000fc400078e001c */
[----:B------:R-:W-:Y:S01]  /*16af0*/  IMAD.MOV.U32 R19, RZ, RZ, R3 ;  /* 0x000000ffff137224 */ /* 0x000fe200078e0003 */
[C---:B------:R-:W-:Y:S04]  /*16b00*/  HMMA.16816.F32 R8, R4.reuse, R10, R20 ;  /* 0x0000000a0408723c */ /* 0x040fe80000001814 */
[----:B------:R0:W-:Y:S04]  /*16b10*/  STL.64 [R1+0xad0], R18 ;  /* 0x000ad01201007387 */ /* 0x0001e80000100a00 */
[----:B0-----:R-:W2:Y:S11]  /*16b20*/  LDL R19, [R1+0x1a4] ;  /* 0x0001a40001137983 */ /* 0x001eb60000100800 */
[----:B------:R-:W-:Y:S05]  /*16b30*/  @!UPT UIADD3 URZ, URZ, URZ, URZ ;  /* 0x0000003f3f3ff290 */ /* 0x000fea000fffe03f */
[----:B------:R-:W-:Y:S02]  /*16b40*/  IMAD.MOV.U32 R28, RZ, RZ, R10 ;  /* 0x000000ffff1c7224 */ /* 0x000fe400078e000a */
[----:B------:R-:W-:Y:S01]  /*16b50*/  IMAD.MOV.U32 R3, RZ, RZ, R11 ;  /* 0x000000ffff037224 */ /* 0x000fe200078e000b */
[----:B---3--:R0:W-:Y:S04]  /*16b60*/  STL.64 [R1+0xac8], R16 ;  /* 0x000ac81001007387 */ /* 0x0081e80000100a00 */
[----:B0-----:R-:W3:Y:S01]  /*16b70*/  LDL.LU.64 R16, [R1+0x10] ;  /* 0x0000100001107983 */ /* 0x001ee20000300a00 */
[----:B------:R-:W2:Y:S02]  /*16b80*/  LDL.LU R23, [R1+0xb08] ;  /* 0x000b080001177983 */ /* 0x000ea40000300800 */
[----:B------:R0:W-:Y:S02]  /*16b90*/  STL.64 [R1+0x90], R8 ;  /* 0x0000900801007387 */ /* 0x0001e40000100a00 */
[----:B------:R-:W4:Y:S01]  /*16ba0*/  LDL.LU.64 R10, [R1+0xb00] ;  /* 0x000b0000010a7983 */ /* 0x000f220000300a00 */
[----:B0-----:R-:W3:Y:S04]  /*16bb0*/  LDL.LU.64 R8, [R1+0xaf8] ;  /* 0x000af80001087983 */ /* 0x001ee80000300a00 */
[----:B--2---:R-:W0:Y:S01]  /*16bc0*/  LDSM.16.MT88.4 R20, [R23+0x5c00] ;  /* 0x005c00001714783b */ /* 0x004e220000004200 */
[----:B----4-:R-:W-:Y:S03]  /*16bd0*/  HMMA.16816.F32 R4, R4, R10, R12 ;  /* 0x0000000a0404723c */ /* 0x010fe6000000180c */
[----:B0-----:R-:W-:Y:S01]  /*16be0*/  STL.64 [R1+0xa48], R22 ;  /* 0x000a481601007387 */ /* 0x001fe20000100a00 */
[----:B------:R3:W-:Y:S02]  /*16bf0*/  STL.64 [R1+0xa40], R20 ;  /* 0x000a401401007387 */ /* 0x0007e40000100a00 */
[----:B------:R-:W2:Y:S02]  /*16c00*/  LDL.LU R15, [R1+0xaf0] ;  /* 0x000af000010f7983 */ /* 0x000ea40000300800 */
[----:B------:R-:W4:Y:S01]  /*16c10*/  LDL.LU.64 R12, [R1+0xae8] ;  /* 0x000ae800010c7983 */ /* 0x000f220000300a00 */
[----:B------:R-:W2:Y:S01]  /*16c20*/  LDL.LU.64 R10, [R1+0xae0] ;  /* 0x000ae000010a7983 */ /* 0x000ea20000300a00 */
[----:B---3--:R-:W-:-:S02]  /*16c30*/  IMAD.MOV.U32 R20, RZ, RZ, R9 ;  /* 0x000000ffff147224 */ /* 0x008fc400078e0009 */
[----:B------:R-:W-:Y:S02]  /*16c40*/  IMAD.MOV.U32 R21, RZ, RZ, R8 ;  /* 0x000000ffff157224 */ /* 0x000fe400078e0008 */
[----:B------:R-:W2:Y:S09]  /*16c50*/  LDL.LU.64 R8, [R1+0xad8] ;  /* 0x000ad80001087983 */ /* 0x000eb20000300a00 */
[----:B------:R-:W-:Y:S02]  /*16c60*/  STL.64 [R1+0x80], R4 ;  /* 0x0000800401007387 */ /* 0x000fe40000100a00 */
[----:B------:R-:W-:Y:S02]  /*16c70*/  STL [R1+0x88], R6 ;  /* 0x0000880601007387 */ /* 0x000fe40000100800 */
[----:B------:R-:W-:-:S02]  /*16c80*/  IMAD.MOV.U32 R14, RZ, RZ, R7 ;  /* 0x000000ffff0e7224 */ /* 0x000fc400078e0007 */
[----:B------:R-:W0:Y:S04]  /*16c90*/  LDSM.16.MT88.4 R4, [R19+0x5c00] ;  /* 0x005c00001304783b */ /* 0x000e280000004200 */
[----:B------:R-:W-:Y:S04]  /*16ca0*/  STL [R1+0xa58], R14 ;  /* 0x000a580e01007387 */ /* 0x000fe80000100800 */
[----:B0-----:R0:W-:Y:S01]  /*16cb0*/  STL.64 [R1+0x9f0], R6 ;  /* 0x0009f00601007387 */ /* 0x0011e20000100a00 */
[----:B------:R1:W-:Y:S02]  /*16cc0*/  STL.64 [R1+0x9e8], R4 ;  /* 0x0009e80401007387 */ /* 0x0003e40000100a00 */
[----:B------:R-:W3:Y:S02]  /*16cd0*/  LDL.LU.64 R18, [R1+0xad0] ;  /* 0x000ad00001127983 */ /* 0x000ee40000300a00 */
[----:B0-----:R-:W-:-:S02]  /*16ce0*/  IMAD.MOV.U32 R6, RZ, RZ, R2 ;  /* 0x000000ffff067224 */ /* 0x001fc400078e0002 */
[----:B------:R-:W-:Y:S02]  /*16cf0*/  IMAD.MOV.U32 R7, RZ, RZ, R0 ;  /* 0x000000ffff077224 */ /* 0x000fe400078e0000 */
[----:B------:R-:W-:Y:S02]  /*16d00*/  IMAD.MOV.U32 R2, RZ, RZ, R16 ;  /* 0x000000ffff027224 */ /* 0x000fe400078e0010 */
[----:B------:R-:W-:Y:S02]  /*16d10*/  IMAD.MOV.U32 R0, RZ, RZ, R17 ;  /* 0x000000ffff007224 */ /* 0x000fe400078e0011 */
[----:B-1----:R-:W-:Y:S01]  /*16d20*/  IMAD.MOV.U32 R4, RZ, RZ, R29 ;  /* 0x000000ffff047224 */ /* 0x002fe200078e001d */
[C---:B--2---:R-:W-:Y:S01]  /*16d30*/  HMMA.16816.F32 R24, R8.reuse, R16, R24 ;  /* 0x000000100818723c */ /* 0x044fe20000001818 */
[----:B------:R-:W-:Y:S01]  /*16d40*/  IMAD.MOV.U32 R5, RZ, RZ, R15 ;  /* 0x000000ffff057224 */ /* 0x000fe200078e000f */
[----:B------:R-:W3:Y:S11]  /*16d50*/  LDL.LU.64 R16, [R1+0xac8] ;  /* 0x000ac80001107983 */ /* 0x000ef60000300a00 */
[----:B------:R-:W-:Y:S11]  /*16d60*/  @!UPT UIADD3 URZ, URZ, URZ, URZ ;  /* 0x0000003f3f3ff290 */ /* 0x000ff6000fffe03f */
[----:B------:R-:W-:Y:S02]  /*16d70*/  IMAD.MOV.U32 R22, RZ, RZ, R26 ;  /* 0x000000ffff167224 */ /* 0x000fe400078e001a */
[----:B------:R-:W-:Y:S02]  /*16d80*/  IMAD.MOV.U32 R15, RZ, RZ, R27 ;  /* 0x000000ffff0f7224 */ /* 0x000fe400078e001b */
[----:B------:R-:W-:Y:S02]  /*16d90*/  IMAD.MOV.U32 R29, RZ, RZ, R24 ;  /* 0x000000ffff1d7224 */ /* 0x000fe400078e0018 */
[----:B------:R-:W-:Y:S01]  /*16da0*/  IMAD.MOV.U32 R23, RZ, RZ, R25 ;  /* 0x000000ffff177224 */ /* 0x000fe200078e0019 */
[----:B------:R-:W2:Y:S01]  /*16db0*/  LDL.LU.64 R26, [R1+0xac0] ;  /* 0x000ac000011a7983 */ /* 0x000ea20000300a00 */
[----:B------:R-:W2:Y:S02]  /*16dc0*/  LDL.LU.64 R24, [R1+0xab8] ;  /* 0x000ab80001187983 */ /* 0x000ea40000300a00 */
[----:B------:R-:W-:Y:S02]  /*16dd0*/  STL [R1+0xa68], R15 ;  /* 0x000a680f01007387 */ /* 0x000fe40000100800 */
[----:B------:R-:W-:Y:S01]  /*16de0*/  STL [R1+0xa64], R22 ;  /* 0x000a641601007387 */ /* 0x000fe20000100800 */
[----:B------:R-:W-:Y:S01]  /*16df0*/  STL [R1+0xa60], R23 ;  /* 0x000a601701007387 */ /* 0x000fe20000100800 */
[----:B------:R-:W-:Y:S01]  /*16e00*/  STL [R1+0xa5c], R29 ;  /* 0x000a5c1d01007387 */ /* 0x000fe20000100800 */
[C---:B--2---:R-:W-:Y:S11]  /*16e10*/  HMMA.16816.F32 R24, R8.reuse, R20, R24 ;  /* 0x000000140818723c */ /* 0x044ff60000001818 */
[----:B------:R-:W-:Y:S11]  /*16e20*/  @!UPT UIADD3 URZ, URZ, URZ, URZ ;  /* 0x0000003f3f3ff290 */ /* 0x000ff6000fffe03f */
[----:B------:R-:W-:Y:S01]  /*16e30*/  @!UPT UIADD3 URZ, URZ, URZ, URZ ;  /* 0x0000003f3f3ff290 */ /* 0x000fe2000fffe03f */
[----:B------:R-:W-:Y:S01]  /*16e40*/  STL.64 [R1+0x60], R24 ;  /* 0x0000601801007387 */ /* 0x000fe20000100a00 */
[----:B------:R0:W-:Y:S02]  /*16e50*/  STL [R1+0x68], R26 ;  /* 0x0000681a01007387 */ /* 0x0001e40000100800 */
[----:B------:R-:W-:Y:S02]  /*16e60*/  IMAD.MOV.U32 R14, RZ, RZ, R27 ;  /* 0x000000ffff0e7224 */ /* 0x000fe400078e001b */
[----:B0-----:R-:W2:Y:S01]  /*16e70*/  LDL.LU.64 R26, [R1+0xab0] ;  /* 0x000ab000011a7983 */ /* 0x001ea20000300a00 */
[----:B------:R-:W3:Y:S02]  /*16e80*/  LDL.LU.64 R24, [R1+0xaa8] ;  /* 0x000aa80001187983 */ /* 0x000ee40000300a00 */
[----:B---3--:R-:W-:Y:S11]  /*16e90*/  HMMA.16816.F32 R16, R8, R24, R16 ;  /* 0x000000180810723c */ /* 0x008ff60000001810 */
[----:B------:R-:W-:Y:S11]  /*16ea0*/  @!UPT UIADD3 URZ, URZ, URZ, URZ ;  /* 0x0000003f3f3ff290 */ /* 0x000ff6000fffe03f */
[----:B------:R-:W-:Y:S02]  /*16eb0*/  @!UPT UIADD3 URZ, URZ, URZ, URZ ;  /* 0x0000003f3f3ff290 */ /* 0x000fe4000fffe03f */
[----:B------:R-:W-:Y:S02]  /*16ec0*/  IMAD.MOV.U32 R23, RZ, RZ, R18 ;  /* 0x000000ffff177224 */ /* 0x000fe400078e0012 */
[----:B------:R-:W-:Y:S02]  /*16ed0*/  IMAD.MOV.U32 R29, RZ, RZ, R19 ;  /* 0x000000ffff1d7224 */ /* 0x000fe400078e0013 */
[----:B------:R-:W-:Y:S02]  /*16ee0*/  IMAD.MOV.U32 R15, RZ, RZ, R16 ;  /* 0x000000ffff0f7224 */ /* 0x000fe400078e0010 */
[----:B------:R-:W-:Y:S01]  /*16ef0*/  IMAD.MOV.U32 R22, RZ, RZ, R17 ;  /* 0x000000ffff167224 */ /* 0x000fe200078e0011 */
[----:B------:R-:W3:Y:S01]  /*16f00*/  LDL.LU.64 R18, [R1+0xaa0] ;  /* 0x000aa00001127983 */ /* 0x000ee20000300a00 */
[----:B------:R-:W2:Y:S03]  /*16f10*/  LDL.LU.64 R16, [R1+0xa98] ;  /* 0x000a980001107983 */ /* 0x000ea60000300a00 */
[----:B------:R-:W-:Y:S01]  /*16f20*/  STL.64 [R1+0xa78], R22 ;  /* 0x000a781601007387 */ /* 0x000fe20000100a00 */
[----:B------:R4:W-:Y:S02]  /*16f30*/  STL.64 [R1+0xa70], R20 ;  /* 0x000a701401007387 */ /* 0x0009e40000100a00 */
[----:B----4-:R-:W-:-:S02]  /*16f40*/  IMAD.MOV.U32 R20, RZ, RZ, R12 ;  /* 0x000000ffff147224 */ /* 0x010fc400078e000c */
[----:B------:R-:W-:Y:S01]  /*16f50*/  IMAD.MOV.U32 R21, RZ, RZ, R13 ;  /* 0x000000ffff157224 */ /* 0x000fe200078e000d */
[----:B------:R-:W4:Y:S01]  /*16f60*/  LDL.LU R12, [R1+0xa94] ;  /* 0x000a9400010c7983 */ /* 0x000f220000300800 */
[----:B------:R-:W4:Y:S02]  /*16f70*/  LDL.LU R13, [R1+0xa90] ;  /* 0x000a9000010d7983 */ /* 0x000f240000300800 */
[----:B--2---:R-:W-:Y:S02]  /*16f80*/  IMAD.MOV.U32 R22, RZ, RZ, R16 ;  /* 0x000000ffff167224 */ /* 0x004fe400078e0010 */
[----:B------:R-:W-:Y:S01]  /*16f90*/  IMAD.MOV.U32 R23, RZ, RZ, R17 ;  /* 0x000000ffff177224 */ /* 0x000fe200078e0011 */
[----:B------:R-:W2:Y:S01]  /*16fa0*/  LDL.LU R16, [R1+0xa8c] ;  /* 0x000a8c0001107983 */ /* 0x000ea20000300800 */
[----:B------:R-:W2:Y:S02]  /*16fb0*/  LDL.LU R17, [R1+0xa88] ;  /* 0x000a880001117983 */ /* 0x000ea40000300800 */
[----:B------:R3:W-:Y:S02]  /*16fc0*/  STL.64 [R1+0xa50], R24 ;  /* 0x000a501801007387 */ /* 0x0007e40000100a00 */
[----:B---3--:R-:W-:-:S02]  /*16fd0*/  IMAD.MOV.U32 R24, RZ, RZ, R18 ;  /* 0x000000ffff187224 */ /* 0x008fc400078e0012 */
[----:B------:R-:W-:Y:S01]  /*16fe0*/  IMAD.MOV.U32 R25, RZ, RZ, R19 ;  /* 0x000000ffff197224 */ /* 0x000fe200078e0013 */
[----:B------:R-:W2:Y:S01]  /*16ff0*/  LDL.LU R18, [R1+0xa84] ;  /* 0x000a840001127983 */ /* 0x000ea20000300800 */
[----:B------:R-:W2:Y:S01]  /*17000*/  LDL.LU R19, [R1+0xa80] ;  /* 0x000a800001137983 */ /* 0x000ea20000300800 */
[----:B----4-:R-:W-:Y:S01]  /*17010*/  HMMA.16816.F32 R4, R8, R12, R4 ;  /* 0x0000000c0804723c */ /* 0x010fe20000001804 */
[----:B------:R-:W3:Y:S01]  /*17020*/  LDL.LU R8, [R1+0x90] ;  /* 0x0000900001087983 */ /* 0x000ee20000300800 */
[----:B------:R-:W3:Y:S11]  /*17030*/  LDL.LU R9, [R1+0x94] ;  /* 0x0000940001097983 */ /* 0x000ef60000300800 */
[----:B------:R-:W-:Y:S10]  /*17040*/  @!UPT UIADD3 URZ, URZ, URZ, URZ ;  /* 0x0000003f3f3ff290 */ /* 0x000ff4000fffe03f */
[----:B------:R-:W-:Y:S01]  /*17050*/  STL.64 [R1+0xa00], R6 ;  /* 0x000a000601007387 */ /* 0x000fe20000100a00 */
[----:B------:R0:W-:Y:S02]  /*17060*/  STL.64 [R1+0x9f8], R4 ;  /* 0x0009f80401007387 */ /* 0x0001e40000100a00 */
[----:B0-----:R-:W-:Y:S02]  /*17070*/  IMAD.MOV.U32 R4, RZ, RZ, R2 ;  /* 0x000000ffff047224 */ /* 0x001fe400078e0002 */
[----:B------:R-:W-:-:S07]  /*17080*/  IMAD.MOV.U32 R5, RZ, RZ, R0 ;  /* 0x000000ffff057224 */ /* 0x000fce00078e0000 */
[----:B--2---:R-:W-:Y:S01]  /*17090*/  HMMA.16816.F32 R4, R16, R4, R20 ;  /* 0x000000041004723c */ /* 0x004fe20000001814 */
[----:B------:R-:W2:Y:S01]  /*170a0*/  LDL.LU.64 R22, [R1+0xa78] ;  /* 0x000a780001167983 */ /* 0x000ea20000300a00 */
[----:B------:R-:W-:Y:S02]  /*170b0*/  IMAD.MOV.U32 R10, RZ, RZ, R28 ;  /* 0x000000ffff0a7224 */ /* 0x000fe400078e001c */
[----:B------:R-:W-:Y:S02]  /*170c0*/  IMAD.MOV.U32 R11, RZ, RZ, R3 ;  /* 0x000000ffff0b7224 */ /* 0x000fe400078e0003 */
[----:B------:R-:W4:Y:S11]  /*170d0*/  LDL.LU.64 R20, [R1+0xa70] ;  /* 0x000a700001147983 */ /* 0x000f360000300a00 */
[----:B------:R-:W-:Y:S07]  /*170e0*/  @!UPT UIADD3 URZ, URZ, URZ, URZ ;  /* 0x0000003f3f3ff290 */ /* 0x000fee000fffe03f */
[----:B------:R-:W-:Y:S02]  /*170f0*/  IMAD.MOV.U32 R28, RZ, RZ, R4 ;  /* 0x000000ffff1c7224 */ /* 0x000fe400078e0004 */
[----:B------:R-:W-:Y:S02]  /*17100*/  IMAD.MOV.U32 R2, RZ, RZ, R6 ;  /* 0x000000ffff027224 */ /* 0x000fe400078e0006 */
[----:B------:R-:W-:Y:S02]  /*17110*/  IMAD.MOV.U32 R0, RZ, RZ, R7 ;  /* 0x000000ffff007224 */ /* 0x000fe400078e0007 */
[----:B------:R-:W-:Y:S02]  /*17120*/  IMAD.MOV.U32 R3, RZ, RZ, R5 ;  /* 0x000000ffff037224 */ /* 0x000fe400078e0005 */
[----:B------:R-:W-:Y:S02]  /*17130*/  IMAD.MOV.U32 R4, RZ, RZ, R15 ;  /* 0x000000ffff047224 */ /* 0x000fe400078e000f */
[----:B------:R-:W-:Y:S01]  /*17140*/  IMAD.MOV.U32 R7, RZ, RZ, R29 ;  /* 0x000000ffff077224 */ /* 0x000fe200078e001d */
[----:B------:R-:W3:Y:S01]  /*17150*/  LDL.LU R15, [R1+0xa68] ;  /* 0x000a6800010f7983 */ /* 0x000ee20000300800 */
[----:B--2---:R-:W-:-:S02]  /*17160*/  IMAD.MOV.U32 R6, RZ, RZ, R23 ;  /* 0x000000ffff067224 */ /* 0x004fc400078e0017 */
[----:B------:R-:W-:Y:S02]  /*17170*/  IMAD.MOV.U32 R5, RZ, RZ, R22 ;  /* 0x000000ffff057224 */ /* 0x000fe400078e0016 */
[----:B------:R-:W2:Y:S01]  /*17180*/  LDL.LU R22, [R1+0xa64] ;  /* 0x000a640001167983 */ /* 0x000ea20000300800 */
[----:B------:R-:W2:Y:S02]  /*17190*/  LDL.LU R23, [R1+0xa60] ;  /* 0x000a600001177983 */ /* 0x000ea40000300800 */
[----:B------:R-:W2:Y:S02]  /*171a0*/  LDL.LU R29, [R1+0xa5c] ;  /* 0x000a5c00011d7983 */ /* 0x000ea40000300800 */
[----:B------:R-:W-:Y:S01]  /*171b0*/  STL.64 [R1+0xa10], R6 ;  /* 0x000a100601007387 */ /* 0x000fe20000100a00 */
[----:B------:R0:W-:Y:S04]  /*171c0*/  STL.64 [R1+0xa08], R4 ;  /* 0x000a080401007387 */ /* 0x0001e80000100a00 */
[----:B0-----:R-:W2:Y:S01]  /*171d0*/  LDL.LU R4, [R1+0x60] ;  /* 0x0000600001047983 */ /* 0x001ea20000300800 */
[----:B------:R-:W2:Y:S02]  /*171e0*/  LDL.LU R5, [R1+0x64] ;  /* 0x0000640001057983 */ /* 0x000ea40000300800 */
[----:B------:R-:W2:Y:S02]  /*171f0*/  LDL.LU R6, [R1+0x68] ;  /* 0x0000680001067983 */ /* 0x000ea40000300800 */
[----:B------:R-:W-:-:S02]  /*17200*/  IMAD.MOV.U32 R7, RZ, RZ, R14 ;  /* 0x000000ffff077224 */ /* 0x000fc400078e000e */
[----:B------:R-:W3:Y:S04]  /*17210*/  LDL.LU R14, [R1+0xa58] ;  /* 0x000a5800010e7983 */ /* 0x000ee80000300800 */
[----:B--2---:R0:W-:Y:S01]  /*17220*/  STL.64 [R1+0xa20], R6 ;  /* 0x000a200601007387 */ /* 0x0041e20000100a00 */
[----:B------:R1:W-:Y:S02]  /*17230*/  STL.64 [R1+0xa18], R4 ;  /* 0x000a180401007387 */ /* 0x0003e40000100a00 */
[----:B0-----:R-:W-:Y:S02]  /*17240*/  IMAD.MOV.U32 R6, RZ, RZ, R22 ;  /* 0x000000ffff067224 */ /* 0x001fe400078e0016 */
[----:B-1----:R-:W-:Y:S02]  /*17250*/  IMAD.MOV.U32 R5, RZ, RZ, R23 ;  /* 0x000000ffff057224 */ /* 0x002fe400078e0017 */
[----:B----4-:R-:W-:Y:S01]  /*17260*/  HMMA.16816.F32 R20, R16, R20, R24 ;  /* 0x000000141014723c */ /* 0x010fe20000001818 */
[----:B------:R-:W2:Y:S01]  /*17270*/  LDL.LU.64 R24, [R1+0xa50] ;  /* 0x000a500001187983 */ /* 0x000ea20000300a00 */
[----:B------:R-:W-:-:S02]  /*17280*/  IMAD.MOV.U32 R4, RZ, RZ, R29 ;  /* 0x000000ffff047224 */ /* 0x000fc400078e001d */
[----:B---3--:R-:W-:Y:S11]  /*17290*/  IMAD.MOV.U32 R7, RZ, RZ, R15 ;  /* 0x000000ffff077224 */ /* 0x008ff600078e000f */
[----:B------:R-:W-:Y:S09]  /*172a0*/  @!UPT UIADD3 URZ, URZ, URZ, URZ ;  /* 0x0000003f3f3ff290 */ /* 0x000ff2000fffe03f */
[----:B------:R-:W-:Y:S02]  /*172b0*/  IMAD.MOV.U32 R26, RZ, RZ, R22 ;  /* 0x000000ffff1a7224 */ /* 0x000fe400078e0016 */
[----:B------:R-:W-:Y:S02]  /*172c0*/  IMAD.MOV.U32 R27, RZ, RZ, R23 ;  /* 0x000000ffff1b7224 */ /* 0x000fe400078e0017 */
[----:B------:R-:W-:Y:S02]  /*172d0*/  IMAD.MOV.U32 R29, RZ, RZ, R20 ;  /* 0x000000ffff1d7224 */ /* 0x000fe400078e0014 */
[----:B------:R-:W-:Y:S01]  /*172e0*/  IMAD.MOV.U32 R15, RZ, RZ, R21 ;  /* 0x000000ffff0f7224 */ /* 0x000fe200078e0015 */
[----:B------:R-:W3:Y:S01]  /*172f0*/  LDL.LU.64 R22, [R1+0xa48] ;  /* 0x000a480001167983 */ /* 0x000ee20000300a00 */
[----:B------:R-:W3:Y:S01]  /*17300*/  LDL.LU.64 R20, [R1+0xa40] ;  /* 0x000a400001147983 */ /* 0x000ee20000300a00 */
[C---:B--2---:R-:W-:Y:S11]  /*17310*/  HMMA.16816.F32 R8, R16.reuse, R24, R8 ;  /* 0x000000181008723c */ /* 0x044ff60000001808 */
[----:B------:R-:W-:Y:S11]  /*17320*/  @!UPT UIADD3 URZ, URZ, URZ, URZ ;  /* 0x0000003f3f3ff290 */ /* 0x000ff6000fffe03f */
[----:B------:R-:W-:Y:S01]  /*17330*/  @!UPT UIADD3 URZ, URZ, URZ, URZ ;  /* 0x0000003f3f3ff290 */ /* 0x000fe2000fffe03f */
[----:B------:R-:W-:Y:S01]  /*17340*/  STL.64 [R1+0x9c8], R10 ;  /* 0x0009c80a01007387 */ /* 0x000fe20000100a00 */
[----:B------:R0:W-:Y:S03]  /*17350*/  STL.64 [R1+0x9c0], R8 ;  /* 0x0009c00801007387 */ /* 0x0001e60000100a00 */
[----:B0-----:R-:W2:Y:S01]  /*17360*/  LDL.LU R8, [R1+0x80] ;  /* 0x0000800001087983 */ /* 0x001ea20000300800 */
[----:B------:R-:W2:Y:S02]  /*17370*/  LDL.LU R9, [R1+0x84] ;  /* 0x0000840001097983 */ /* 0x000ea40000300800 */
[----:B------:R-:W2:Y:S02]  /*17380*/  LDL.LU R10, [R1+0x88] ;  /* 0x00008800010a7983 */ /* 0x000ea40000300800 */
[----:B------:R-:W-:Y:S02]  /*17390*/  IMAD.MOV.U32 R11, RZ, RZ, R14 ;  /* 0x000000ffff0b7224 */ /* 0x000fe400078e000e */
[----:B------:R-:W4:Y:S05]  /*173a0*/  LDL.LU R14, [R1+0xa38] ;  /* 0x000a3800010e7983 */ /* 0x000f2a0000300800 */
[----:B--2---:R-:W-:Y:S07]  /*173b0*/  HMMA.16816.F32 R16, R16, R12, R8 ;  /* 0x0000000c1010723c */ /* 0x004fee0000001808 */
[----:B------:R-:W-:-:S02]  /*173c0*/  IMAD.MOV.U32 R8, RZ, RZ, R29 ;  /* 0x000000ffff087224 */ /* 0x000fc400078e001d */
[----:B------:R-:W-:Y:S02]  /*173d0*/  IMAD.MOV.U32 R10, RZ, RZ, R26 ;  /* 0x000000ffff0a7224 */ /* 0x000fe400078e001a */
[----:B------:R-:W-:Y:S02]  /*173e0*/  IMAD.MOV.U32 R11, RZ, RZ, R27 ;  /* 0x000000ffff0b7224 */ /* 0x000fe400078e001b */
[----:B------:R-:W-:-:S10]  /*173f0*/  IMAD.MOV.U32 R9, RZ, RZ, R15 ;  /* 0x000000ffff097224 */ /* 0x000fd400078e000f */
[----:B------:R0:W-:Y:S01]  /*17400*/  STL.64 [R1+0x9b8], R18 ;  /* 0x0009b81201007387 */ /* 0x0001e20000100a00 */
[----:B------:R-:W-:Y:S03]  /*17410*/  STL.64 [R1+0x9b0], R16 ;  /* 0x0009b01001007387 */ /* 0x000fe60000100a00 */
[----:B0-----:R-:W2:Y:S01]  /*17420*/  LDL.LU R18, [R1+0x8] ;  /* 0x0000080001127983 */ /* 0x001ea20000300800 */
[----:B------:R-:W2:Y:S02]  /*17430*/  LDL.LU R19, [R1+0xc] ;  /* 0x00000c0001137983 */ /* 0x000ea40000300800 */
[----:B------:R-:W2:Y:S02]  /*17440*/  LDL.LU R29, [R1+0xa34] ;  /* 0x000a3400011d7983 */ /* 0x000ea40000300800 */
[----:B------:R-:W4:Y:S01]  /*17450*/  LDL.LU R15, [R1+0xa30] ;  /* 0x000a3000010f7983 */ /* 0x000f220000300800 */
[----:B------:R-:W3:Y:S01]  /*17460*/  LDL.LU R26, [R1+0xa2c] ;  /* 0x000a2c00011a7983 */ /* 0x000ee20000300800 */
[----:B------:R-:W3:Y:S02]  /*17470*/  LDL.LU R27, [R1+0xa28] ;  /* 0x000a2800011b7983 */ /* 0x000ee40000300800 */
[----:B------:R0:W-:Y:S02]  /*17480*/  STL.64 [R1+0x9d8], R10 ;  /* 0x0009d80a01007387 */ /* 0x0001e40000100a00 */
[----:B------:R-:W-:Y:S01]  /*17490*/  STL.64 [R1+0x9d0], R8 ;  /* 0x0009d00801007387 */ /* 0x000fe20000100a00 */
[----:B0-----:R-:W3:Y:S01]  /*174a0*/  LDL.LU R10, [R1+0x18] ;  /* 0x00001800010a7983 */ /* 0x001ee20000300800 */
[----:B--2---:R-:W-:-:S07]  /*174b0*/  IMAD.MOV.U32 R11, RZ, RZ, R29 ;  /* 0x000000ffff0b7224 */ /* 0x004fce00078e001d */
[C---:B---3--:R-:W-:Y:S11]  /*174c0*/  HMMA.16816.F32 R4, R20.reuse, R10, R4 ;  /* 0x0000000a1404723c */ /* 0x048ff60000001804 */
[----:B------:R-:W-:Y:S11]  /*174d0*/  @!UPT UIADD3 URZ, URZ, URZ, URZ ;  /* 0x0000003f3f3ff290 */ /* 0x000ff6000fffe03f */
[----:B------:R-:W-:Y:S01]  /*174e0*/  @!UPT UIADD3 URZ, URZ, URZ, URZ ;  /* 0x0000003f3f3ff290 */ /* 0x000fe2000fffe03f */
[----:B------:R-:W-:Y:S01]  /*174f0*/  STL.64 [R1+0x100], R4 ;  /* 0x0001000401007387 */ /* 0x000fe20000100a00 */
[----:B------:R0:W-:Y:S02]  /*17500*/  STL.64 [R1+0x108], R6 ;  /* 0x0001080601007387 */ /* 0x0001e40000100a00 */
[----:B------:R-:W-:Y:S02]  /*17510*/  IMAD.MOV.U32 R12, RZ, RZ, R5 ;  /* 0x000000ffff0c7224 */ /* 0x000fe400078e0005 */
[----:B------:R-:W-:Y:S01]  /*17520*/  IMAD.MOV.U32 R24, RZ, RZ, R4 ;  /* 0x000000ffff187224 */ /* 0x000fe200078e0004 */
[----:B0-----:R-:W2:Y:S01]  /*17530*/  LDL.LU.64 R6, [R1+0xa20] ;  /* 0x000a200001067983 */ /* 0x001ea20000300a00 */
[----:B------:R-:W2:Y:S03]  /*17540*/  LDL.LU.64 R4, [R1+0xa18] ;  /* 0x000a180001047983 */ /* 0x000ea60000300a00 */
[----:B------:R-:W-:Y:S02]  /*17550*/  STL [R1+0x8ec], R24 ;  /* 0x0008ec1801007387 */ /* 0x000fe40000100800 */
[----:B------:R-:W-:Y:S01]  /*17560*/  STL [R1+0x8e8], R12 ;  /* 0x0008e80c01007387 */ /* 0x000fe20000100800 */
[C---:B--2---:R-:W-:Y:S11]  /*17570*/  HMMA.16816.F32 R4, R20.reuse, R18, R4 ;  /* 0x000000121404723c */ /* 0x044ff60000001804 */
[----:B------:R-:W-:Y:S11]  /*17580*/  @!UPT UIADD3 URZ, URZ, URZ, URZ ;  /* 0x0000003f3f3ff290 */ /* 0x000ff6000fffe03f */
[----:B------:R-:W-:Y:S01]  /*17590*/  @!UPT UIADD3 URZ, URZ, URZ, URZ ;  /* 0x0000003f3f3ff290 */ /* 0x000fe2000fffe03f */
[----:B------:R-:W-:Y:S01]  /*175a0*/  STL.64 [R1+0xf0], R4 ;  /* 0x0000f00401007387 */ /* 0x000fe20000100a00 */
[----:B------:R0:W-:Y:S02]  /*175b0*/  STL.64 [R1+0xf8], R6 ;  /* 0x0000f80601007387 */ /* 0x0001e40000100a00 */
[----:B------:R-:W-:Y:S01]  /*175c0*/  IMAD.MOV.U32 R25, RZ, RZ, R4 ;  /* 0x000000ffff197224 */ /* 0x000fe200078e0004 */
[----:B0-----:R-:W2:Y:S01]  /*175d0*/  LDL.LU.64 R6, [R1+0xa10] ;  /* 0x000a100001067983 */ /* 0x001ea20000300a00 */
[----:B------:R-:W2:Y:S02]  /*175e0*/  LDL.LU.64 R4, [R1+0xa08] ;  /* 0x000a080001047983 */ /* 0x000ea40000300a00 */
[----:B------:R-:W-:Y:S02]  /*175f0*/  STL.64 [R1+0x9e0], R18 ;  /* 0x0009e01201007387 */ /* 0x000fe40000100a00 */
[----:B------:R-:W-:Y:S01]  /*17600*/  STL [R1+0x8f0], R25 ;  /* 0x0008f01901007387 */ /* 0x000fe20000100800 */
[C---:B--2---:R-:W-:Y:S11]  /*17610*/  HMMA.16816.F32 R4, R20.reuse, R26, R4 ;  /* 0x0000001a1404723c */ /* 0x044ff60000001804 */
[----:B------:R-:W-:Y:S11]  /*17620*/  @!UPT UIADD3 URZ, URZ, URZ, URZ ;  /* 0x0000003f3f3ff290 */ /* 0x000ff6000fffe03f */
[----:B------:R-:W-:Y:S01]  /*17630*/  @!UPT UIADD3 URZ, URZ, URZ, URZ ;  /* 0x0000003f3f3ff290 */ /* 0x000fe2000fffe03f */
[----:B------:R-:W-:Y:S01]  /*17640*/  STL.64 [R1+0xe0], R4 ;  /* 0x0000e00401007387 */ /* 0x000fe20000100a00 */
[----:B------:R0:W-:Y:S02]  /*17650*/  STL.64 [R1+0xe8], R6 ;  /* 0x0000e80601007387 */ /* 0x0001e40000100a00 */
[----:B------:R-:W-:Y:S02]  /*17660*/  IMAD.MOV.U32 R13, RZ, RZ, R5 ;  /* 0x000000ffff0d7224 */ /* 0x000fe400078e0005 */
[----:B------:R-:W-:Y:S01]  /*17670*/  IMAD.MOV.U32 R29, RZ, RZ, R4 ;  /* 0x000000ffff1d7224 */ /* 0x000fe200078e0004 */
[----:B0-----:R-:W4:Y:S01]  /*17680*/  LDL.LU.64 R6, [R1+0xa00] ;  /* 0x000a000001067983 */ /* 0x001f220000300a00 */
[----:B------:R-:W4:Y:S03]  /*17690*/  LDL.LU.64 R4, [R1+0x9f8] ;  /* 0x0009f80001047983 */ /* 0x000f260000300a00 */
[----:B------:R-:W-:Y:S02]  /*176a0*/  STL [R1+0x8f8], R29 ;  /* 0x0008f81d01007387 */ /* 0x000fe40000100800 */
[----:B------:R-:W-:Y:S01]  /*176b0*/  STL [R1+0x8f4], R13 ;  /* 0x0008f40d01007387 */ /* 0x000fe20000100800 */
[----:B----4-:R-:W-:Y:S11]  /*176c0*/  HMMA.16816.F32 R4, R20, R14, R4 ;  /* 0x0000000e1404723c */ /* 0x010ff60000001804 */
[----:B------:R-:W-:Y:S11]  /*176d0*/  @!UPT UIADD3 URZ, URZ, URZ, URZ ;  /* 0x0000003f3f3ff290 */ /* 0x000ff6000fffe03f */
[----:B------:R-:W-:Y:S01]  /*176e0*/  @!UPT UIADD3 URZ, URZ, URZ, URZ ;  /* 0x0000003f3f3ff290 */ /* 0x000fe2000fffe03f */
[----:B------:R-:W-:Y:S01]  /*176f0*/  STL.64 [R1+0xd0], R4 ;  /* 0x0000d00401007387 */ /* 0x000fe20000100a00 */
[----:B------:R0:W-:Y:S02]  /*17700*/  STL.64 [R1+0xd8], R6 ;  /* 0x0000d80601007387 */ /* 0x0001e40000100a00 */
[----:B------:R-:W-:Y:S02]  /*17710*/  IMAD.MOV.U32 R21, RZ, RZ, R5 ;  /* 0x000000ffff157224 */ /* 0x000fe400078e0005 */
[----:B------:R-:W-:Y:S01]  /*17720*/  IMAD.MOV.U32 R20, RZ, RZ, R4 ;  /* 0x000000ffff147224 */ /* 0x000fe200078e0004 */
[----:B0-----:R-:W2:Y:S01]  /*17730*/  LDL.LU.64 R6, [R1+0x9f0] ;  /* 0x0009f00001067983 */ /* 0x001ea20000300a00 */
[----:B------:R-:W2:Y:S02]  /*17740*/  LDL.LU.64 R4, [R1+0x9e8] ;  /* 0x0009e80001047983 */ /* 0x000ea40000300a00 */
[----:B------:R-:W-:Y:S02]  /*17750*/  IMAD.MOV.U32 R16, RZ, RZ, R28 ;  /* 0x000000ffff107224 */ /* 0x000fe400078e001c */
[----:B------:R-:W-:-:S02]  /*17760*/  IMAD.MOV.U32 R17, RZ, RZ, R3 ;  /* 0x000000ffff117224 */ /* 0x000fc400078e0003 */
[----:B------:R-:W-:Y:S02]  /*17770*/  IMAD.MOV.U32 R18, RZ, RZ, R2 ;  /* 0x000000ffff127224 */ /* 0x000fe400078e0002 */
[----:B------:R-:W-:Y:S01]  /*17780*/  IMAD.MOV.U32 R19, RZ, RZ, R0 ;  /* 0x000000ffff137224 */ /* 0x000fe200078e0000 */
[----:B------:R-:W3:Y:S01]  /*17790*/  LDL.LU R23, [R1+0x738] ;  /* 0x0007380001177983 */ /* 0x000ee20000300800 */
[----:B------:R-:W4:Y:S02]  /*177a0*/  LDL.LU R13, [R1+0x734] ;  /* 0x00073400010d7983 */ /* 0x000f240000300800 */
[----:B------:R-:W3:Y:S02]  /*177b0*/  LDL.LU R29, [R1+0x730] ;  /* 0x00073000011d7983 */ /* 0x000ee40000300800 */
[----:B------:R-:W3:Y:S01]  /*177c0*/  LDL.LU R25, [R1+0x740] ;  /* 0x0007400001197983 */ /* 0x000ee20000300800 */
[----:B------:R-:W3:Y:S01]  /*177d0*/  LDL.LU R12, [R1+0x728] ;  /* 0x00072800010c7983 */ /* 0x000ee20000300800 */
[----:B------:R-:W3:Y:S02]  /*177e0*/  LDL.LU R0, [R1+0x218] ;  /* 0x0002180001007983 */ /* 0x000ee40000300800 */
[----:B------:R0:W-:Y:S02]  /*177f0*/  STL [R1+0x900], R20 ;  /* 0x0009001401007387 */ /* 0x0001e40000100800 */
[----:B0-----:R-:W3:Y:S01]  /*17800*/  LDL.LU R20, [R1+0x73c] ;  /* 0x00073c0001147983 */ /* 0x001ee20000300800 */
[----:B------:R0:W-:Y:S03]  /*17810*/  STL [R1+0x8fc], R21 ;  /* 0x0008fc1501007387 */ /* 0x0001e60000100800 */
[----:B0-----:R-:W3:Y:S01]  /*17820*/  LDL.LU R21, [R1+0x224] ;  /* 0x0002240001157983 */ /* 0x001ee20000300800 */
[C---:B--2---:R-:W-:Y:S03]  /*17830*/  HMMA.16816.F32 R8, R4.reuse, R10, R16 ;  /* 0x0000000a0408723c */ /* 0x044fe60000001810 */
[----:B------:R-:W2:Y:S11]  /*17840*/  LDL.LU.64 R18, [R1+0x9e0] ;  /* 0x0009e00001127983 */ /* 0x000eb60000300a00 */
[----:B------:R-:W-:Y:S09]  /*17850*/  @!UPT UIADD3 URZ, URZ, URZ, URZ ;  /* 0x0000003f3f3ff290 */ /* 0x000ff2000fffe03f */
[----:B------:R-:W-:Y:S01]  /*17860*/  STL.64 [R1+0xc0], R8 ;  /* 0x0000c00801007387 */ /* 0x000fe20000100a00 */
[----:B------:R-:W-:Y:S02]  /*17870*/  IMAD.MOV.U32 R2, RZ, RZ, R11 ;  /* 0x000000ffff027224 */ /* 0x000fe400078e000b */
[----:B------:R0:W-:Y:S02]  /*17880*/  STL.64 [R1+0xc8], R10 ;  /* 0x0000c80a01007387 */ /* 0x0001e40000100a00 */
[----:B------:R-:W-:Y:S01]  /*17890*/  IMAD.MOV.U32 R22, RZ, RZ, R8 ;  /* 0x000000ffff167224 */ /* 0x000fe200078e0008 */
[----:B0-----:R-:W2:Y:S01]  /*178a0*/  LDL.LU.64 R10, [R1+0x9d8] ;  /* 0x0009d800010a7983 */ /* 0x001ea20000300a00 */
[----:B------:R-:W2:Y:S03]  /*178b0*/  LDL.LU.64 R8, [R1+0x9d0] ;  /* 0x0009d00001087983 */ /* 0x000ea60000300a00 */
[----:B------:R0:W-:Y:S02]  /*178c0*/  STL [R1+0x908], R22 ;  /* 0x0009081601007387 */ /* 0x0001e40000100800 */
[----:B0-----:R-:W3:Y:S01]  /*178d0*/  LDL.LU R22, [R1+0x744] ;  /* 0x0007440001167983 */ /* 0x001ee20000300800 */
[----:B------:R-:W-:Y:S01]  /*178e0*/  STL [R1+0x904], R2 ;  /* 0x0009040201007387 */ /* 0x000fe20000100800 */
[C---:B--2---:R-:W-:Y:S02]  /*178f0*/  HMMA.16816.F32 R16, R4.reuse, R18, R8 ;  /* 0x000000120410723c */ /* 0x044fe40000001808 */
[----:B------:R-:W2:Y:S01]  /*17900*/  LDL.LU.64 R10, [R1+0x9c8] ;  /* 0x0009c800010a7983 */ /* 0x000ea20000300a00 */
[----:B------:R-:W2:Y:S11]  /*17910*/  LDL.LU.64 R8, [R1+0x9c0] ;  /* 0x0009c00001087983 */ /* 0x000eb60000300a00 */
[----:B------:R-:W-:Y:S09]  /*17920*/  @!UPT UIADD3 URZ, URZ, URZ, URZ ;  /* 0x0000003f3f3ff290 */ /* 0x000ff2000fffe03f */
[----:B------:R-:W-:Y:S01]  /*17930*/  STL.64 [R1+0xb0], R16 ;  /* 0x0000b01001007387 */ /* 0x000fe20000100a00 */
[----:B------:R2:W-:Y:S02]  /*17940*/  STL.64 [R1+0xb8], R18 ;  /* 0x0000b81201007387 */ /* 0x0005e40000100a00 */
[----:B--2---:R-:W-:Y:S11]  /*17950*/  HMMA.16816.F32 R16, R4, R26, R8 ;  /* 0x0000001a0410723c */ /* 0x004ff60000001808 */
[----:B------:R-:W-:Y:S11]  /*17960*/  @!UPT UIADD3 URZ, URZ, URZ, URZ ;  /* 0x0000003f3f3ff290 */ /* 0x000ff6000fffe03f */
[----:B------:R-:W-:Y:S01]  /*17970*/  @!UPT UIADD3 URZ, URZ, URZ, URZ ;  /* 0x0000003f3f3ff290 */ /* 0x000fe2000fffe03f */
[----:B------:R-:W-:Y:S01]  /*17980*/  STL.64 [R1+0xa0], R16 ;  /* 0x0000a01001007387 */ /* 0x000fe20000100a00 */
[----:B------:R-:W-:Y:S02]  /*17990*/  IMAD.MOV.U32 R3, RZ, RZ, R19 ;  /* 0x000000ffff037224 */ /* 0x000fe400078e0013 */
[----:B------:R0:W-:Y:S02]  /*179a0*/  STL.64 [R1+0xa8], R18 ;  /* 0x0000a81201007387 */ /* 0x0001e40000100a00 */
[----:B------:R-:W-:Y:S02]  /*179b0*/  IMAD.MOV.U32 R9, RZ, RZ, R17 ;  /* 0x000000ffff097224 */ /* 0x000fe400078e0011 */
[----:B------:R-:W-:Y:S01]  /*179c0*/  IMAD.MOV.U32 R26, RZ, RZ, R16 ;  /* 0x000000ffff1a7224 */ /* 0x000fe200078e0010 */
[----:B0-----:R-:W2:Y:S01]  /*179d0*/  LDL.LU.64 R18, [R1+0x9b8] ;  /* 0x0009b80001127983 */ /* 0x001ea20000300a00 */
[----:B------:R-:W2:Y:S02]  /*179e0*/  LDL.LU.64 R16, [R1+0x9b0] ;  /* 0x0009b00001107983 */ /* 0x000ea40000300a00 */
[----:B------:R-:W2:Y:S02]  /*179f0*/  LDL.LU R24, [R1+0x720] ;  /* 0x0007200001187983 */ /* 0x000ea40000300800 */
[----:B------:R-:W-:Y:S01]  /*17a00*/  STL [R1+0x914], R26 ;  /* 0x0009141a01007387 */ /* 0x000fe20000100800 */
[----:B------:R-:W-:Y:S01]  /*17a10*/  STL [R1+0x910], R9 ;  /* 0x0009100901007387 */ /* 0x000fe20000100800 */
[----:B------:R-:W-:Y:S01]  /*17a20*/  STL [R1+0x90c], R3 ;  /* 0x00090c0301007387 */ /* 0x000fe20000100800 */
[----:B---3--:R-:W-:-:S02]  /*17a30*/  IADD3 R22, P4, R22, UR10, RZ ;  /* 0x0000000a16167c10 */ /* 0x008fc4000ff9e0ff */
[----:B------:R-:W-:Y:S02]  /*17a40*/  IADD3 R21, P5, R21, UR10, RZ ;  /* 0x0000000a15157c10 */ /* 0x000fe4000ffbe0ff */
[----:B------:R-:W-:Y:S02]  /*17a50*/  IADD3 R20, P6, R20, UR10, RZ ;  /* 0x0000000a14147c10 */ /* 0x000fe4000ffde0ff */
[----:B------:R-:W-:Y:S02]  /*17a60*/  IADD3 R23, P1, R23, UR10, RZ ;  /* 0x0000000a17177c10 */ /* 0x000fe4000ff3e0ff */
[----:B----4-:R-:W-:Y:S02]  /*17a70*/  IADD3 R13, P2, R13, UR10, RZ ;  /* 0x0000000a0d0d7c10 */ /* 0x010fe4000ff5e0ff */
[----:B------:R-:W-:Y:S02]  /*17a80*/  IADD3 R29, P3, R29, UR10, RZ ;  /* 0x0000000a1d1d7c10 */ /* 0x000fe4000ff7e0ff */
[----:B------:R-:W-:Y:S01]  /*17a90*/  IADD3.X R25, R25, UR5, RZ, P4, !PT ;  /* 0x0000000519197c10 */ /* 0x000fe2000a7fe4ff */
[----:B------:R-:W-:Y:S01]  /*17aa0*/  IADD3 R12, P4, R12, UR10, RZ ;  /* 0x0000000a0c0c7c10 */ /* 0x000fe2000ff9e0ff */
[----:B------:R-:W-:Y:S01]  /*17ab0*/  IADD3.X R0, R0, UR5, RZ, P5, !PT ;  /* 0x0000000500007c10 */ /* 0x000fe2000affe4ff */
[----:B--2---:R-:W-:Y:S11]  /*17ac0*/  HMMA.16816.F32 R16, R4, R14, R16 ;  /* 0x0000000e0410723c */ /* 0x004ff60000001810 */
[----:B------:R-:W-:Y:S11]  /*17ad0*/  @!UPT UIADD3 URZ, URZ, URZ, URZ ;  /* 0x0000003f3f3ff290 */ /* 0x000ff6000fffe03f */
[----:B------:R-:W-:Y:S02]  /*17ae0*/  @!UPT UIADD3 URZ, URZ, URZ, URZ ;  /* 0x0000003f3f3ff290 */ /* 0x000fe4000fffe03f */
[----:B------:R-:W-:Y:S02]  /*17af0*/  IMAD.MOV.U32 R14, RZ, RZ, R16 ;  /* 0x000000ffff0e7224 */ /* 0x000fe400078e0010 */
[----:B------:R-:W-:Y:S02]  /*17b00*/  IMAD.MOV.U32 R15, RZ, RZ, R17 ;  /* 0x000000ffff0f7224 */ /* 0x000fe400078e0011 */
[----:B------:R-:W-:Y:S01]  /*17b10*/  IMAD.MOV.U32 R4, RZ, RZ, R19 ;  /* 0x000000ffff047224 */ /* 0x000fe200078e0013 */
[----:B------:R-:W-:Y:S01]  /*17b20*/  STL.64 [R1+0x90], R16 ;  /* 0x0000901001007387 */ /* 0x000fe20000100a00 */
[----:B------:R-:W-:Y:S02]  /*17b30*/  STL.64 [R1+0x98], R18 ;  /* 0x0000981201007387 */ /* 0x000fe40000100a00 */
[----:B------:R-:W2:Y:S02]  /*17b40*/  LDL.LU R28, [R1+0x220] ;  /* 0x00022000011c7983 */ /* 0x000ea40000300800 */
[----:B------:R-:W-:Y:S01]  /*17b50*/  STL [R1+0x920], R14 ;  /* 0x0009200e01007387 */ /* 0x000fe20000100800 */
[----:B------:R-:W-:Y:S01]  /*17b60*/  STL [R1+0x91c], R15 ;  /* 0x00091c0f01007387 */ /* 0x000fe20000100800 */
[----:B------:R0:W-:Y:S02]  /*17b70*/  STL [R1+0x918], R4 ;  /* 0x0009180401007387 */ /* 0x0001e40000100800 */
[----:B------:R-:W-:Y:S02]  /*17b80*/  STL [R1+0x744], R22 ;  /* 0x0007441601007387 */ /* 0x000fe40000100800 */
[----:B------:R-:W-:Y:S01]  /*17b90*/  STL [R1+0x224], R21 ;  /* 0x0002241501007387 */ /* 0x000fe20000100800 */
[----:B------:R-:W-:Y:S01]  /*17ba0*/  STL [R1+0x73c], R20 ;  /* 0x00073c1401007387 */ /* 0x000fe20000100800 */
[----:B------:R-:W-:Y:S02]  /*17bb0*/  STL [R1+0x738], R23 ;  /* 0x0007381701007387 */ /* 0x000fe40000100800 */
[----:B------:R-:W-:Y:S02]  /*17bc0*/  STL [R1+0x734], R13 ;  /* 0x0007340d01007387 */ /* 0x000fe40000100800 */
[----:B------:R-:W-:Y:S01]  /*17bd0*/  STL [R1+0x730], R29 ;  /* 0x0007301d01007387 */ /* 0x000fe20000100800 */
[----:B0-----:R-:W3:Y:S01]  /*17be0*/  LDL.LU R4, [R1+0x718] ;  /* 0x0007180001047983 */ /* 0x001ee20000300800 */
[----:B------:R-:W-:Y:S02]  /*17bf0*/  STL [R1+0x740], R25 ;  /* 0x0007401901007387 */ /* 0x000fe40000100800 */
[----:B------:R-:W4:Y:S02]  /*17c00*/  LDL.LU R15, [R1+0x21c] ;  /* 0x00021c00010f7983 */ /* 0x000f240000300800 */
[----:B------:R-:W-:Y:S01]  /*17c10*/  STL [R1+0x728], R12 ;  /* 0x0007280c01007387 */ /* 0x000fe20000100800 */
[----:B------:R-:W4:Y:S01]  /*17c20*/  LDL.LU R14, [R1+0x710] ;  /* 0x00071000010e7983 */ /* 0x000f220000300800 */
[----:B------:R0:W-:Y:S02]  /*17c30*/  STL [R1+0x218], R0 ;  /* 0x0002180001007387 */ /* 0x0001e40000100800 */
[----:B------:R-:W4:Y:S02]  /*17c40*/  LDL.LU R5, [R1+0x214] ;  /* 0x0002140001057983 */ /* 0x000f240000300800 */
[----:B------:R-:W4:Y:S01]  /*17c50*/  LDL.LU R6, [R1+0x708] ;  /* 0x0007080001067983 */ /* 0x000f220000300800 */
[----:B------:R-:W4:Y:S01]  /*17c60*/  LDL.LU R7, [R1+0x72c] ;  /* 0x00072c0001077983 */ /* 0x000f220000300800 */
[----:B------:R-:W4:Y:S02]  /*17c70*/  LDL.LU R16, [R1+0x700] ;  /* 0x0007000001107983 */ /* 0x000f240000300800 */
[----:B------:R-:W4:Y:S02]  /*17c80*/  LDL.LU R17, [R1+0x724] ;  /* 0x0007240001117983 */ /* 0x000f240000300800 */
[----:B------:R-:W4:Y:S01]  /*17c90*/  LDL.LU R18, [R1+0x6f8] ;  /* 0x0006f80001127983 */ /* 0x000f220000300800 */
[----:B------:R-:W4:Y:S01]  /*17ca0*/  LDL.LU R19, [R1+0x71c] ;  /* 0x00071c0001137983 */ /* 0x000f220000300800 */
[----:B------:R-:W4:Y:S02]  /*17cb0*/  LDL.LU R3, [R1+0x6f0] ;  /* 0x0006f00001037983 */ /* 0x000f240000300800 */
[----:B------:R-:W4:Y:S02]  /*17cc0*/  LDL.LU R9, [R1+0x714] ;  /* 0x0007140001097983 */ /* 0x000f240000300800 */
[----:B0-----:R-:W4:Y:S02]  /*17cd0*/  LDL.LU R0, [R1+0x6e8] ;  /* 0x0006e80001007983 */ /* 0x001f240000300800 */
[----:B------:R-:W-:Y:S01]  /*17ce0*/  IMAD.MOV.U32 R11, RZ, RZ, 0x7f ;  /* 0x0000007fff0b7424 */ /* 0x000fe200078e00ff */
[----:B------:R-:W-:Y:S01]  /*17cf0*/  IADD3 R24, P5, R24, UR10, RZ ;  /* 0x0000000a18187c10 */ /* 0x000fe2000ffbe0ff */
[----:B------:R-:W4:Y:S01]  /*17d00*/  LDL.LU R26, [R1+0x70c] ;  /* 0x00070c00011a7983 */ /* 0x000f220000300800 */
[----:B------:R-:W4:Y:S02]  /*17d10*/  LDL.LU R27, [R1+0x6e0] ;  /* 0x0006e000011b7983 */ /* 0x000f240000300800 */
[----:B------:R-:W-:-:S04]  /*17d20*/  IADD3 R11, R11, c[0x0][0x180], RZ ;  /* 0x000060000b0b7a10 */ /* 0x000fc80007ffe0ff */
[----:B------:R-:W-:Y:S01]  /*17d30*/  SHF.R.S32.HI R2, RZ, 0x1f, R11 ;  /* 0x0000001fff027819 */ /* 0x000fe2000001140b */
[----:B------:R0:W-:Y:S03]  /*17d40*/  STL [R1+0x720], R24 ;  /* 0x0007201801007387 */ /* 0x0001e60000100800 */
[----:B------:R-:W-:Y:S01]  /*17d50*/  LEA.HI R2, R2, R11, RZ, 0x7 ;  /* 0x0000000b02027211 */ /* 0x000fe200078f38ff */
[----:B------:R-:W-:-:S03]  /*17d60*/  UIADD3 UR4, UR4, 0x1, URZ ;  /* 0x0000000104047890 */ /* 0x000fc6000fffe03f */
[----:B------:R-:W-:Y:S01]  /*17d70*/  SHF.R.S32.HI R2, RZ, 0x7, R2 ;  /* 0x00000007ff027819 */ /* 0x000fe20000011402 */
[----:B0-----:R-:W4:Y:S01]  /*17d80*/  LDL.LU R24, [R1+0x704] ;  /* 0x0007040001187983 */ /* 0x001f220000300800 */
[----:B------:R-:W4:Y:S02]  /*17d90*/  LDL.LU R8, [R1+0x6d8] ;  /* 0x0006d80001087983 */ /* 0x000f240000300800 */
[----:B------:R-:W4:Y:S02]  /*17da0*/  LDL.LU R10, [R1+0x6fc] ;  /* 0x0006fc00010a7983 */ /* 0x000f240000300800 */
[----:B------:R-:W4:Y:S01]  /*17db0*/  LDL.LU R11, [R1+0x6d0] ;  /* 0x0006d000010b7983 */ /* 0x000f220000300800 */
[----:B------:R-:W-:Y:S02]  /*17dc0*/  ISETP.NE.U32.AND P0, PT, R2, UR4, PT ;  /* 0x0000000402007c0c */ /* 0x000fe4000bf05070 */
[----:B--2---:R-:W-:-:S05]  /*17dd0*/  IADD3.X R28, R28, UR5, RZ, P6, !PT ;  /* 0x000000051c1c7c10 */ /* 0x004fca000b7fe4ff */
[----:B------:R0:W-:Y:S01]  /*17de0*/  STL [R1+0x220], R28 ;  /* 0x0002201c01007387 */ /* 0x0001e20000100800 */
[----:B------:R-:W2:Y:S02]  /*17df0*/  LDL.LU R2, [R1+0x6f4] ;  /* 0x0006f40001027983 */ /* 0x000ea40000300800 */
[----:B------:R-:W2:Y:S02]  /*17e00*/  LDL.LU R22, [R1+0x6c8] ;  /* 0x0006c80001167983 */ /* 0x000ea40000300800 */
[----:B------:R-:W2:Y:S01]  /*17e10*/  LDL.LU R21, [R1+0x6ec] ;  /* 0x0006ec0001157983 */ /* 0x000ea20000300800 */
[----:B------:R-:W2:Y:S01]  /*17e20*/  LDL.LU R20, [R1+0x6c0] ;  /* 0x0006c00001147983 */ /* 0x000ea20000300800 */
[----:B------:R-:W2:Y:S02]  /*17e30*/  LDL.LU R23, [R1+0x6e4] ;  /* 0x0006e40001177983 */ /* 0x000ea40000300800 */
[----:B------:R-:W2:Y:S02]  /*17e40*/  LDL.LU R13, [R1+0x6b8] ;  /* 0x0006b800010d7983 */ /* 0x000ea40000300800 */
[----:B------:R-:W2:Y:S01]  /*17e50*/  LDL.LU R29, [R1+0x6dc] ;  /* 0x0006dc00011d7983 */ /* 0x000ea20000300800 */
[----:B------:R-:W2:Y:S01]  /*17e60*/  LDL.LU R25, [R1+0x6b0] ;  /* 0x0006b00001197983 */ /* 0x000ea20000300800 */
[----:B---3--:R-:W-:Y:S01]  /*17e70*/  IADD3 R4, P6, R4, UR10, RZ ;  /* 0x0000000a04047c10 */ /* 0x008fe2000ffde0ff */
[----:B------:R-:W3:Y:S01]  /*17e80*/  LDL.LU R12, [R1+0x6d4] ;  /* 0x0006d400010c7983 */ /* 0x000ee20000300800 */
[----:B----4-:R-:W-:Y:S01]  /*17e90*/  IADD3.X R15, R15, UR5, RZ, P1, !PT ;  /* 0x000000050f0f7c10 */ /* 0x010fe20008ffe4ff */
[----:B------:R-:W-:Y:S01]  /*17ea0*/  IADD3 R14, P1, R14, UR10, RZ ;  /* 0x0000000a0e0e7c10 */ /* 0x000fe2000ff3e0ff */
[----:B0-----:R-:W4:Y:S01]  /*17eb0*/  LDL.LU R28, [R1+0x6a8] ;  /* 0x0006a800011c7983 */ /* 0x001f220000300800 */
[----:B------:R-:W-:Y:S01]  /*17ec0*/  IADD3.X R5, R5, UR5, RZ, P2, !PT ;  /* 0x0000000505057c10 */ /* 0x000fe200097fe4ff */
[----:B------:R-:W-:-:S02]  /*17ed0*/  IADD3 R6, P2, R6, UR10, RZ ;  /* 0x0000000a06067c10 */ /* 0x000fc4000ff5e0ff */
[----:B------:R-:W-:Y:S01]  /*17ee0*/  STL [R1+0x718], R4 ;  /* 0x0007180401007387 */ /* 0x000fe20000100800 */
[----:B------:R-:W-:Y:S01]  /*17ef0*/  IADD3.X R7, R7, UR5, RZ, P3, !PT ;  /* 0x0000000507077c10 */ /* 0x000fe20009ffe4ff */
[----:B------:R-:W-:Y:S01]  /*17f00*/  STL [R1+0x21c], R15 ;  /* 0x00021c0f01007387 */ /* 0x000fe20000100800 */
[----:B------:R-:W-:Y:S01]  /*17f10*/  IADD3 R16, P3, R16, UR10, RZ ;  /* 0x0000000a10107c10 */ /* 0x000fe2000ff7e0ff */
[----:B------:R-:W-:Y:S01]  /*17f20*/  STL [R1+0x710], R14 ;  /* 0x0007100e01007387 */ /* 0x000fe20000100800 */
[----:B------:R-:W-:Y:S01]  /*17f30*/  IADD3.X R17, R17, UR5, RZ, P4, !PT ;  /* 0x0000000511117c10 */ /* 0x000fe2000a7fe4ff */
[----:B------:R-:W-:Y:S01]  /*17f40*/  STL [R1+0x214], R5 ;  /* 0x0002140501007387 */ /* 0x000fe20000100800 */
[----:B------:R-:W-:Y:S01]  /*17f50*/  IADD3 R18, P4, R18, UR10, RZ ;  /* 0x0000000a12127c10 */ /* 0x000fe2000ff9e0ff */
[----:B------:R-:W-:Y:S01]  /*17f60*/  STL [R1+0x708], R6 ;  /* 0x0007080601007387 */ /* 0x000fe20000100800 */
[----:B------:R-:W-:Y:S02]  /*17f70*/  IADD3.X R19, R19, UR5, RZ, P5, !PT ;  /* 0x0000000513137c10 */ /* 0x000fe4000affe4ff */
[----:B------:R-:W-:Y:S01]  /*17f80*/  IADD3.X R9, R9, UR5, RZ, P6, !PT ;  /* 0x0000000509097c10 */ /* 0x000fe2000b7fe4ff */
[----:B------:R-:W-:Y:S01]  /*17f90*/  STL [R1+0x72c], R7 ;  /* 0x00072c0701007387 */ /* 0x000fe20000100800 */
[----:B------:R-:W-:Y:S01]  /*17fa0*/  IADD3 R0, P6, R0, UR10, RZ ;  /* 0x0000000a00007c10 */ /* 0x000fe2000ffde0ff */
[----:B------:R-:W-:Y:S01]  /*17fb0*/  STL [R1+0x700], R16 ;  /* 0x0007001001007387 */ /* 0x000fe20000100800 */
[----:B------:R-:W-:Y:S01]  /*17fc0*/  IADD3 R3, P5, R3, UR10, RZ ;  /* 0x0000000a03037c10 */ /* 0x000fe2000ffbe0ff */
[----:B------:R-:W-:Y:S01]  /*17fd0*/  STL [R1+0x724], R17 ;  /* 0x0007241101007387 */ /* 0x000fe20000100800 */
[----:B------:R-:W-:Y:S02]  /*17fe0*/  STL [R1+0x6f8], R18 ;  /* 0x0006f81201007387 */ /* 0x000fe40000100800 */
[----:B------:R-:W-:Y:S02]  /*17ff0*/  STL [R1+0x71c], R19 ;  /* 0x00071c1301007387 */ /* 0x000fe40000100800 */
[----:B------:R0:W-:Y:S01]  /*18000*/  STL [R1+0x6e8], R0 ;  /* 0x0006e80001007387 */ /* 0x0001e20000100800 */
[----:B------:R-:W-:Y:S04]  /*18010*/  STL [R1+0x6f0], R3 ;  /* 0x0006f00301007387 */ /* 0x000fe80000100800 */
[----:B0-----:R-:W4:Y:S01]  /*18020*/  LDL.LU R0, [R1+0x6cc] ;  /* 0x0006cc0001007983 */ /* 0x001f220000300800 */
[----:B------:R-:W-:-:S02]  /*18030*/  IADD3.X R24, R24, UR5, RZ, P2, !PT ;  /* 0x0000000518187c10 */ /* 0x000fc400097fe4ff */
[----:B------:R-:W-:Y:S01]  /*18040*/  IADD3.X R26, R26, UR5, RZ, P1, !PT ;  /* 0x000000051a1a7c10 */ /* 0x000fe20008ffe4ff */
[----:B------:R-:W-:Y:S01]  /*18050*/  IADD3 R27, P1, R27, UR10, RZ ;  /* 0x0000000a1b1b7c10 */ /* 0x000fe2000ff3e0ff */
[----:B------:R-:W-:Y:S01]  /*18060*/  STL [R1+0x714], R9 ;  /* 0x0007140901007387 */ /* 0x000fe20000100800 */
[----:B------:R-:W-:Y:S01]  /*18070*/  IADD3 R8, P2, R8, UR10, RZ ;  /* 0x0000000a08087c10 */ /* 0x000fe2000ff5e0ff */
[----:B------:R0:W-:Y:S01]  /*18080*/  STL [R1+0x704], R24 ;  /* 0x0007041801007387 */ /* 0x0001e20000100800 */
[----:B------:R-:W-:Y:S01]  /*18090*/  IADD3.X R10, R10, UR5, RZ, P3, !PT ;  /* 0x000000050a0a7c10 */ /* 0x000fe20009ffe4ff */
[----:B------:R-:W-:Y:S01]  /*180a0*/  STL [R1+0x70c], R26 ;  /* 0x00070c1a01007387 */ /* 0x000fe20000100800 */
[----:B------:R-:W-:-:S03]  /*180b0*/  IADD3 R11, P3, R11, UR10, RZ ;  /* 0x0000000a0b0b7c10 */ /* 0x000fc6000ff7e0ff */
[----:B0-----:R-:W4:Y:S01]  /*180c0*/  LDL.LU R24, [R1+0x6a0] ;  /* 0x0006a00001187983 */ /* 0x001f220000300800 */
[----:B------:R-:W-:Y:S02]  /*180d0*/  STL [R1+0x6e0], R27 ;  /* 0x0006e01b01007387 */ /* 0x000fe40000100800 */
[----:B------:R-:W-:Y:S02]  /*180e0*/  STL [R1+0x6d8], R8 ;  /* 0x0006d80801007387 */ /* 0x000fe40000100800 */
[----:B------:R-:W-:Y:S01]  /*180f0*/  STL [R1+0x6fc], R10 ;  /* 0x0006fc0a01007387 */ /* 0x000fe20000100800 */
[----:B------:R-:W-:Y:S01]  /*18100*/  STL [R1+0x6d0], R11 ;  /* 0x0006d00b01007387 */ /* 0x000fe20000100800 */
[----:B--2---:R-:W-:Y:S01]  /*18110*/  IADD3.X R2, R2, UR5, RZ, P4, !PT ;  /* 0x0000000502027c10 */ /* 0x004fe2000a7fe4ff */
[----:B------:R-:W-:Y:S01]  /*18120*/  IADD3 R22, P4, R22, UR10, RZ ;  /* 0x0000000a16167c10 */ /* 0x000fe2000ff9e0ff */
[----:B------:R-:W-:Y:S01]  /*18130*/  IADD3.X R21, R21, UR5, RZ, P5, !PT ;  /* 0x0000000515157c10 */ /* 0x000fe2000affe4ff */
[----:B------:R-:W-:Y:S01]  /*18140*/  IADD3 R20, P5, R20, UR10, RZ ;  /* 0x0000000a14147c10 */ /* 0x000fe2000ffbe0ff */
[----:B------:R-:W-:Y:S01]  /*18150*/  IADD3.X R23, R23, UR5, RZ, P6, !PT ;  /* 0x0000000517177c10 */ /* 0x000fe2000b7fe4ff */
[----:B------:R-:W-:Y:S01]  /*18160*/  STL [R1+0x6f4], R2 ;  /* 0x0006f40201007387 */ /* 0x000fe20000100800 */
[----:B------:R-:W-:Y:S01]  /*18170*/  IADD3 R13, P6, R13, UR10, RZ ;  /* 0x0000000a0d0d7c10 */ /* 0x000fe2000ffde0ff */
[----:B------:R-:W-:Y:S01]  /*18180*/  STL [R1+0x6c8], R22 ;  /* 0x0006c81601007387 */ /* 0x000fe20000100800 */
[----:B------:R-:W-:Y:S01]  /*18190*/  IADD3.X R29, R29, UR5, RZ, P1, !PT ;  /* 0x000000051d1d7c10 */ /* 0x000fe20008ffe4ff */
[----:B------:R-:W-:Y:S01]  /*181a0*/  STL [R1+0x6ec], R21 ;  /* 0x0006ec1501007387 */ /* 0x000fe20000100800 */
[----:B------:R-:W-:Y:S01]  /*181b0*/  STL [R1+0x6c0], R20 ;  /* 0x0006c01401007387 */ /* 0x000fe20000100800 */
[----:B------:R-:W-:Y:S01]  /*181c0*/  IADD3 R25, P1, R25, UR10, RZ ;  /* 0x0000000a19197c10 */ /* 0x000fe2000ff3e0ff */
[----:B------:R-:W-:Y:S01]  /*181d0*/  STL [R1+0x6e4], R23 ;  /* 0x0006e41701007387 */ /* 0x000fe20000100800 */
[----:B---3--:R-:W-:Y:S01]  /*181e0*/  IADD3.X R12, R12, UR5, RZ, P2, !PT ;  /* 0x000000050c0c7c10 */ /* 0x008fe200097fe4ff */
[----:B------:R-:W-:Y:S01]  /*181f0*/  STL [R1+0x6b8], R13 ;  /* 0x0006b80d01007387 */ /* 0x000fe20000100800 */
[----:B------:R-:W-:Y:S01]  /*18200*/  STL [R1+0x6dc], R29 ;  /* 0x0006dc1d01007387 */ /* 0x000fe20000100800 */
[----:B----4-:R-:W-:-:S02]  /*18210*/  IADD3 R28, P2, R28, UR10, RZ ;  /* 0x0000000a1c1c7c10 */ /* 0x010fc4000ff5e0ff */
[----:B------:R-:W2:Y:S04]  /*18220*/  LDL.LU R4, [R1+0x6c4] ;  /* 0x0006c40001047983 */ /* 0x000ea80000300800 */
[----:B------:R-:W-:Y:S01]  /*18230*/  STL [R1+0x6b0], R25 ;  /* 0x0006b01901007387 */ /* 0x000fe20000100800 */
[----:B------:R-:W3:Y:S02]  /*18240*/  LDL.LU R15, [R1+0x698] ;  /* 0x00069800010f7983 */ /* 0x000ee40000300800 */
[----:B------:R-:W-:Y:S02]  /*18250*/  STL [R1+0x6d4], R12 ;  /* 0x0006d40c01007387 */ /* 0x000fe40000100800 */
[----:B------:R-:W4:Y:S01]  /*18260*/  LDL.LU R14, [R1+0x6bc] ;  /* 0x0006bc00010e7983 */ /* 0x000f220000300800 */
[----:B------:R0:W-:Y:S01]  /*18270*/  STL [R1+0x6a8], R28 ;  /* 0x0006a81c01007387 */ /* 0x0001e20000100800 */
[----:B------:R-:W4:Y:S02]  /*18280*/  LDL.LU R5, [R1+0x690] ;  /* 0x0006900001057983 */ /* 0x000f240000300800 */
        /* <DEDUP_REMOVED lines=8> */
[----:B0-----:R-:W4:Y:S02]  /*18310*/  LDL.LU R28, [R1+0x694] ;  /* 0x00069400011c7983 */ /* 0x001f240000300800 */
[----:B------:R-:W4:Y:S01]  /*18320*/  LDL.LU R26, [R1+0x668] ;  /* 0x00066800011a7983 */ /* 0x000f220000300800 */
[----:B------:R-:W4:Y:S01]  /*18330*/  LDL.LU R27, [R1+0x68c] ;  /* 0x00068c00011b7983 */ /* 0x000f220000300800 */
[----:B------:R-:W-:-:S05]  /*18340*/  IADD3.X R0, R0, UR5, RZ, P3, !PT ;  /* 0x0000000500007c10 */ /* 0x000fca0009ffe4ff */
[----:B------:R0:W-:Y:S04]  /*18350*/  STL [R1+0x6cc], R0 ;  /* 0x0006cc0001007387 */ /* 0x0001e80000100800 */
[----:B0-----:R-:W4:Y:S01]  /*18360*/  LDL.LU R0, [R1+0x660] ;  /* 0x0006600001007983 */ /* 0x001f220000300800 */
[----:B------:R-:W-:Y:S01]  /*18370*/  IADD3 R24, P3, R24, UR10, RZ ;  /* 0x0000000a18187c10 */ /* 0x000fe2000ff7e0ff */
[----:B------:R-:W4:Y:S02]  /*18380*/  LDL.LU R8, [R1+0x684] ;  /* 0x0006840001087983 */ /* 0x000f240000300800 */
[----:B------:R-:W4:Y:S01]  /*18390*/  LDL.LU R10, [R1+0x658] ;  /* 0x00065800010a7983 */ /* 0x000f220000300800 */
        /* <DEDUP_REMOVED lines=11> */
[----:B0-----:R-:W4:Y:S01]  /*18450*/  LDL.LU R24, [R1+0x654] ;  /* 0x0006540001187983 */ /* 0x001f220000300800 */
[----:B--2---:R-:W-:-:S02]  /*18460*/  IADD3.X R4, R4, UR5, RZ, P4, !PT ;  /* 0x0000000504047c10 */ /* 0x004fc4000a7fe4ff */
[----:B---3--:R-:W-:Y:S02]  /*18470*/  IADD3 R15, P4, R15, UR10, RZ ;  /* 0x0000000a0f0f7c10 */ /* 0x008fe4000ff9e0ff */
[----:B----4-:R-:W-:Y:S02]  /*18480*/  IADD3.X R14, R14, UR5, RZ, P5, !PT ;  /* 0x000000050e0e7c10 */ /* 0x010fe4000affe4ff */
[----:B------:R-:W-:Y:S02]  /*18490*/  IADD3 R5, P5, R5, UR10, RZ ;  /* 0x0000000a05057c10 */ /* 0x000fe4000ffbe0ff */
        /* <DEDUP_REMOVED lines=14> */
[----:B------:R-:W-:Y:S01]  /*18580*/  IADD3.X R3, R3, UR5, RZ, P3, !PT ;  /* 0x0000000503037c10 */ /* 0x000fe20009ffe4ff */
[----:B------:R-:W-:Y:S02]  /*18590*/  STL [R1+0x680], R17 ;  /* 0x0006801101007387 */ /* 0x000fe40000100800 */
[----:B------:R-:W-:Y:S01]  /*185a0*/  STL [R1+0x6a4], R18 ;  /* 0x0006a41201007387 */ /* 0x000fe20000100800 */
[----:B------:R-:W-:Y:S01]  /*185b0*/  IADD3 R9, P3, R9, UR10, RZ ;  /* 0x0000000a09097c10 */ /* 0x000fe2000ff7e0ff */
[----:B------:R-:W-:Y:S01]  /*185c0*/  STL [R1+0x678], R19 ;  /* 0x0006781301007387 */ /* 0x000fe20000100800 */
[----:B------:R-:W-:Y:S01]  /*185d0*/  IADD3.X R27, R27, UR5, RZ, P5, !PT ;  /* 0x000000051b1b7c10 */ /* 0x000fe2000affe4ff */
[----:B------:R0:W-:Y:S02]  /*185e0*/  STL [R1+0x694], R28 ;  /* 0x0006941c01007387 */ /* 0x0001e40000100800 */
[----:B------:R-:W-:Y:S01]  /*185f0*/  STL [R1+0x69c], R3 ;  /* 0x00069c0301007387 */ /* 0x000fe20000100800 */
[----:B------:R-:W-:Y:S01]  /*18600*/  IADD3 R26, P4, R26, UR10, RZ ;  /* 0x0000000a1a1a7c10 */ /* 0x000fe2000ff9e0ff */
[----:B0-----:R-:W2:Y:S01]  /*18610*/  LDL.LU R28, [R1+0x628] ;  /* 0x00062800011c7983 */ /* 0x001ea20000300800 */
[----:B------:R-:W-:-:S03]  /*18620*/  IADD3 R0, P5, R0, UR10, RZ ;  /* 0x0000000a00007c10 */ /* 0x000fc6000ffbe0ff */
[----:B------:R-:W-:Y:S04]  /*18630*/  STL [R1+0x670], R9 ;  /* 0x0006700901007387 */ /* 0x000fe80000100800 */
[----:B------:R0:W-:Y:S01]  /*18640*/  STL [R1+0x660], R0 ;  /* 0x0006600001007387 */ /* 0x0001e20000100800 */
[----:B------:R-:W-:Y:S03]  /*18650*/  STL [R1+0x668], R26 ;  /* 0x0006681a01007387 */ /* 0x000fe60000100800 */
[----:B0-----:R-:W3:Y:S01]  /*18660*/  LDL.LU R0, [R1+0x64c] ;  /* 0x00064c0001007983 */ /* 0x001ee20000300800 */
[----:B------:R-:W-:Y:S01]  /*18670*/  IADD3.X R8, R8, UR5, RZ, P6, !PT ;  /* 0x0000000508087c10 */ /* 0x000fe2000b7fe4ff */
[----:B------:R-:W-:Y:S01]  /*18680*/  IADD3 R10, P6, R10, UR10, RZ ;  /* 0x0000000a0a0a7c10 */ /* 0x000fe2000ffde0ff */
[----:B------:R-:W-:Y:S01]  /*18690*/  IADD3.X R11, R11, UR5, RZ, P1, !PT ;  /* 0x000000050b0b7c10 */ /* 0x000fe20008ffe4ff */
        /* <DEDUP_REMOVED lines=14> */
[----:B------:R-:W-:Y:S01]  /*18780*/  STL [R1+0x66c], R20 ;  /* 0x00066c1401007387 */ /* 0x000fe20000100800 */
[----:B------:R-:W-:Y:S01]  /*18790*/  IADD3.X R25, R25, UR5, RZ, P5, !PT ;  /* 0x0000000519197c10 */ /* 0x000fe2000affe4ff */
[----:B------:R-:W-:Y:S01]  /*187a0*/  STL [R1+0x640], R23 ;  /* 0x0006401701007387 */ /* 0x000fe20000100800 */
[----:B------:R-:W-:Y:S01]  /*187b0*/  IADD3 R12, P5, R12, UR10, RZ ;  /* 0x0000000a0c0c7c10 */ /* 0x000fe2000ffbe0ff */
[----:B------:R-:W-:Y:S01]  /*187c0*/  STL [R1+0x664], R13 ;  /* 0x0006640d01007387 */ /* 0x000fe20000100800 */
[----:B------:R-:W-:Y:S01]  /*187d0*/  STL [R1+0x638], R29 ;  /* 0x0006381d01007387 */ /* 0x000fe20000100800 */
[----:B------:R-:W-:Y:S01]  /*187e0*/  IADD3.X R24, R24, UR5, RZ, P6, !PT ;  /* 0x0000000518187c10 */ /* 0x000fe2000b7fe4ff */
[----:B------:R-:W4:Y:S01]  /*187f0*/  LDL.LU R4, [R1+0x620] ;  /* 0x0006200001047983 */ /* 0x000f220000300800 */
[----:B------:R-:W-:Y:S01]  /*18800*/  STL [R1+0x65c], R25 ;  /* 0x00065c1901007387 */ /* 0x000fe20000100800 */
[----:B------:R-:W4:Y:S02]  /*18810*/  LDL.LU R15, [R1+0x644] ;  /* 0x00064400010f7983 */ /* 0x000f240000300800 */
        /* <DEDUP_REMOVED lines=15> */
[----:B--2---:R-:W-:-:S05]  /*18910*/  IADD3 R28, P6, R28, UR10, RZ ;  /* 0x0000000a1c1c7c10 */ /* 0x004fca000ffde0ff */
[----:B------:R0:W-:Y:S04]  /*18920*/  STL [R1+0x628], R28 ;  /* 0x0006281c01007387 */ /* 0x0001e80000100800 */
[----:B0-----:R-:W2:Y:S01]  /*18930*/  LDL.LU R28, [R1+0x60c] ;  /* 0x00060c00011c7983 */ /* 0x001ea20000300800 */
[----:B------:R-:W2:Y:S02]  /*18940*/  LDL.LU R8, [R1+0x5e0] ;  /* 0x0005e00001087983 */ /* 0x000ea40000300800 */
[----:B------:R-:W2:Y:S02]  /*18950*/  LDL.LU R10, [R1+0x604] ;  /* 0x00060400010a7983 */ /* 0x000ea40000300800 */
[----:B------:R-:W2:Y:S01]  /*18960*/  LDL.LU R11, [R1+0x5d8] ;  /* 0x0005d800010b7983 */ /* 0x000ea20000300800 */
[----:B---3--:R-:W-:-:S05]  /*18970*/  IADD3.X R0, R0, UR5, RZ, P1, !PT ;  /* 0x0000000500007c10 */ /* 0x008fca0008ffe4ff */
[----:B------:R0:W-:Y:S01]  /*18980*/  STL [R1+0x64c], R0 ;  /* 0x00064c0001007387 */ /* 0x0001e20000100800 */
[----:B------:R-:W3:Y:S02]  /*18990*/  LDL.LU R2, [R1+0x5fc] ;  /* 0x0005fc0001027983 */ /* 0x000ee40000300800 */
[----:B------:R-:W3:Y:S02]  /*189a0*/  LDL.LU R22, [R1+0x5d0] ;  /* 0x0005d00001167983 */ /* 0x000ee40000300800 */
[----:B------:R-:W3:Y:S01]  /*189b0*/  LDL.LU R21, [R1+0x5f4] ;  /* 0x0005f40001157983 */ /* 0x000ee20000300800 */
[----:B------:R-:W3:Y:S01]  /*189c0*/  LDL.LU R20, [R1+0x5c8] ;  /* 0x0005c80001147983 */ /* 0x000ee20000300800 */
[----:B------:R-:W3:Y:S02]  /*189d0*/  LDL.LU R23, [R1+0x5ec] ;  /* 0x0005ec0001177983 */ /* 0x000ee40000300800 */
[----:B------:R-:W3:Y:S02]  /*189e0*/  LDL.LU R13, [R1+0x5c0] ;  /* 0x0005c000010d7983 */ /* 0x000ee40000300800 */
[----:B------:R-:W3:Y:S01]  /*189f0*/  LDL.LU R29, [R1+0x5e4] ;  /* 0x0005e400011d7983 */ /* 0x000ee20000300800 */
[----:B------:R-:W3:Y:S01]  /*18a00*/  LDL.LU R25, [R1+0x5b8] ;  /* 0x0005b80001197983 */ /* 0x000ee20000300800 */
[----:B------:R-:W3:Y:S02]  /*18a10*/  LDL.LU R12, [R1+0x5dc] ;  /* 0x0005dc00010c7983 */ /* 0x000ee40000300800 */
[----:B0-----:R-:W3:Y:S01]  /*18a20*/  LDL.LU R0, [R1+0x5b0] ;  /* 0x0005b00001007983 */ /* 0x001ee20000300800 */
[----:B----4-:R-:W-:-:S02]  /*18a30*/  IADD3 R4, P1, R4, UR10, RZ ;  /* 0x0000000a04047c10 */ /* 0x010fc4000ff3e0ff */
[----:B------:R-:W-:Y:S02]  /*18a40*/  IADD3.X R15, R15, UR5, RZ, P2, !PT ;  /* 0x000000050f0f7c10 */ /* 0x000fe400097fe4ff */
[----:B------:R-:W-:Y:S02]  /*18a50*/  IADD3 R14, P2, R14, UR10, RZ ;  /* 0x0000000a0e0e7c10 */ /* 0x000fe4000ff5e0ff */
        /* <DEDUP_REMOVED lines=11> */
[----:B------:R-:W-:-:S02]  /*18b10*/  IADD3.X R19, R19, UR5, RZ, P6, !PT ;  /* 0x0000000513137c10 */ /* 0x000fc4000b7fe4ff */
[----:B------:R-:W-:Y:S01]  /*18b20*/  IADD3.X R9, R9, UR5, RZ, P1, !PT ;  /* 0x0000000509097c10 */ /* 0x000fe20008ffe4ff */
[----:B------:R-:W-:Y:S01]  /*18b30*/  STL [R1+0x634], R7 ;  /* 0x0006340701007387 */ /* 0x000fe20000100800 */
[----:B------:R-:W-:Y:S01]  /*18b40*/  IADD3 R24, P1, R24, UR10, RZ ;  /* 0x0000000a18187c10 */ /* 0x000fe2000ff3e0ff */
[----:B------:R-:W-:Y:S01]  /*18b50*/  STL [R1+0x608], R16 ;  /* 0x0006081001007387 */ /* 0x000fe20000100800 */
[----:B------:R-:W-:Y:S01]  /*18b60*/  IADD3 R3, P6, R3, UR10, RZ ;  /* 0x0000000a03037c10 */ /* 0x000fe2000ffde0ff */
[----:B------:R-:W-:Y:S02]  /*18b70*/  STL [R1+0x62c], R17 ;  /* 0x00062c1101007387 */ /* 0x000fe40000100800 */
[----:B------:R-:W-:Y:S01]  /*18b80*/  STL [R1+0x600], R18 ;  /* 0x0006001201007387 */ /* 0x000fe20000100800 */
[----:B------:R-:W-:Y:S01]  /*18b90*/  STL [R1+0x624], R19 ;  /* 0x0006241301007387 */ /* 0x000fe20000100800 */
[----:B------:R0:W-:Y:S01]  /*18ba0*/  STL [R1+0x5f0], R24 ;  /* 0x0005f01801007387 */ /* 0x0001e20000100800 */
[----:B------:R-:W-:Y:S01]  /*18bb0*/  IADD3.X R26, R26, UR5, RZ, P2, !PT ;  /* 0x000000051a1a7c10 */ /* 0x000fe200097fe4ff */
[----:B------:R-:W-:Y:S01]  /*18bc0*/  STL [R1+0x5f8], R3 ;  /* 0x0005f80301007387 */ /* 0x000fe20000100800 */
[----:B------:R-:W-:Y:S01]  /*18bd0*/  IADD3 R27, P2, R27, UR10, RZ ;  /* 0x0000000a1b1b7c10 */ /* 0x000fe2000ff5e0ff */
[----:B0-----:R-:W4:Y:S01]  /*18be0*/  LDL.LU R24, [R1+0x5d4] ;  /* 0x0005d40001187983 */ /* 0x001f220000300800 */
[----:B------:R-:W-:Y:S01]  /*18bf0*/  STL [R1+0x61c], R9 ;  /* 0x00061c0901007387 */ /* 0x000fe20000100800 */
[----:B--2---:R-:W-:Y:S01]  /*18c00*/  IADD3.X R28, R28, UR5, RZ, P3, !PT ;  /* 0x000000051c1c7c10 */ /* 0x004fe20009ffe4ff */
[----:B------:R-:W-:Y:S01]  /*18c10*/  IADD3 R8, P3, R8, UR10, RZ ;  /* 0x0000000a08087c10 */ /* 0x000fe2000ff7e0ff */
[----:B------:R-:W-:Y:S01]  /*18c20*/  IADD3.X R10, R10, UR5, RZ, P4, !PT ;  /* 0x000000050a0a7c10 */ /* 0x000fe2000a7fe4ff */
[----:B------:R-:W-:-:S02]  /*18c30*/  IADD3 R11, P4, R11, UR10, RZ ;  /* 0x0000000a0b0b7c10 */ /* 0x000fc4000ff9e0ff */
[----:B------:R0:W-:Y:S01]  /*18c40*/  STL [R1+0x60c], R28 ;  /* 0x00060c1c01007387 */ /* 0x0001e20000100800 */
[----:B------:R-:W-:Y:S01]  /*18c50*/  STL [R1+0x614], R26 ;  /* 0x0006141a01007387 */ /* 0x000fe20000100800 */
[----:B---3--:R-:W-:Y:S01]  /*18c60*/  IADD3.X R2, R2, UR5, RZ, P5, !PT ;  /* 0x0000000502027c10 */ /* 0x008fe2000affe4ff */
[----:B------:R-:W-:Y:S01]  /*18c70*/  IADD3 R22, P5, R22, UR10, RZ ;  /* 0x0000000a16167c10 */ /* 0x000fe2000ffbe0ff */
[----:B------:R-:W-:Y:S01]  /*18c80*/  IADD3.X R21, R21, UR5, RZ, P6, !PT ;  /* 0x0000000515157c10 */ /* 0x000fe2000b7fe4ff */
[----:B0-----:R-:W2:Y:S01]  /*18c90*/  LDL.LU R28, [R1+0x5a8] ;  /* 0x0005a800011c7983 */ /* 0x001ea20000300800 */
[----:B------:R-:W-:Y:S02]  /*18ca0*/  STL [R1+0x5e8], R27 ;  /* 0x0005e81b01007387 */ /* 0x000fe40000100800 */
[----:B------:R-:W-:Y:S02]  /*18cb0*/  STL [R1+0x5e0], R8 ;  /* 0x0005e00801007387 */ /* 0x000fe40000100800 */
        /* <DEDUP_REMOVED lines=16> */
[----:B------:R0:W-:Y:S02]  /*18dc0*/  STL [R1+0x5b0], R0 ;  /* 0x0005b00001007387 */ /* 0x0001e40000100800 */
[----:B------:R1:W-:Y:S01]  /*18dd0*/  STL [R1+0x5b8], R25 ;  /* 0x0005b81901007387 */ /* 0x0003e20000100800 */
[----:B0-----:R-:W2:Y:S01]  /*18de0*/  LDL.LU R0, [R1+0x5cc] ;  /* 0x0005cc0001007983 */ /* 0x001ea20000300800 */
[----:B------:R0:W-:Y:S02]  /*18df0*/  STL [R1+0x5dc], R12 ;  /* 0x0005dc0c01007387 */ /* 0x0001e40000100800 */
[----:B------:R-:W2:Y:S02]  /*18e00*/  LDL.LU R4, [R1+0x5a0] ;  /* 0x0005a00001047983 */ /* 0x000ea40000300800 */
[----:B------:R-:W2:Y:S01]  /*18e10*/  LDL.LU R15, [R1+0x5c4] ;  /* 0x0005c400010f7983 */ /* 0x000ea20000300800 */
[----:B------:R-:W2:Y:S01]  /*18e20*/  LDL.LU R14, [R1+0x598] ;  /* 0x00059800010e7983 */ /* 0x000ea20000300800 */
        /* <DEDUP_REMOVED lines=12> */
[----:B----4-:R-:W-:-:S05]  /*18ef0*/  IADD3.X R24, R24, UR5, RZ, P4, !PT ;  /* 0x0000000518187c10 */ /* 0x010fca000a7fe4ff */
[----:B------:R4:W-:Y:S01]  /*18f00*/  STL [R1+0x5d4], R24 ;  /* 0x0005d41801007387 */ /* 0x0009e20000100800 */
[----:B------:R-:W2:Y:S02]  /*18f10*/  LDL.LU R10, [R1+0x58c] ;  /* 0x00058c00010a7983 */ /* 0x000ea40000300800 */
[----:B------:R-:W2:Y:S02]  /*18f20*/  LDL.LU R11, [R1+0x560] ;  /* 0x00056000010b7983 */ /* 0x000ea40000300800 */
[----:B------:R-:W2:Y:S02]  /*18f30*/  LDL.LU R2, [R1+0x584] ;  /* 0x0005840001027983 */ /* 0x000ea40000300800 */
[----:B--2---:R-:W-:-:S05]  /*18f40*/  IADD3 R28, P4, R28, UR10, RZ ;  /* 0x0000000a1c1c7c10 */ /* 0x004fca000ff9e0ff */
[----:B------:R2:W-:Y:S01]  /*18f50*/  STL [R1+0x5a8], R28 ;  /* 0x0005a81c01007387 */ /* 0x0005e20000100800 */
[----:B------:R-:W3:Y:S02]  /*18f60*/  LDL.LU R22, [R1+0x558] ;  /* 0x0005580001167983 */ /* 0x000ee40000300800 */
[----:B------:R-:W3:Y:S02]  /*18f70*/  LDL.LU R21, [R1+0x57c] ;  /* 0x00057c0001157983 */ /* 0x000ee40000300800 */
[----:B------:R-:W3:Y:S01]  /*18f80*/  LDL.LU R20, [R1+0x550] ;  /* 0x0005500001147983 */ /* 0x000ee20000300800 */
[----:B------:R-:W3:Y:S01]  /*18f90*/  LDL.LU R23, [R1+0x574] ;  /* 0x0005740001177983 */ /* 0x000ee20000300800 */
[----:B------:R-:W3:Y:S02]  /*18fa0*/  LDL.LU R13, [R1+0x548] ;  /* 0x00054800010d7983 */ /* 0x000ee40000300800 */
[----:B------:R-:W3:Y:S02]  /*18fb0*/  LDL.LU R29, [R1+0x56c] ;  /* 0x00056c00011d7983 */ /* 0x000ee40000300800 */
[----:B-1----:R-:W3:Y:S01]  /*18fc0*/  LDL.LU R25, [R1+0x540] ;  /* 0x0005400001197983 */ /* 0x002ee20000300800 */
[----:B0-----:R-:W3:Y:S01]  /*18fd0*/  LDL.LU R12, [R1+0x564] ;  /* 0x00056400010c7983 */ /* 0x001ee20000300800 */
[----:B----4-:R-:W4:Y:S02]  /*18fe0*/  LDL.LU R24, [R1+0x538] ;  /* 0x0005380001187983 */ /* 0x010f240000300800 */
[----:B--2---:R-:W2:Y:S01]  /*18ff0*/  LDL.LU R28, [R1+0x55c] ;  /* 0x00055c00011c7983 */ /* 0x004ea20000300800 */
[----:B------:R-:W-:-:S05]  /*19000*/  IADD3.X R0, R0, UR5, RZ, P5, !PT ;  /* 0x0000000500007c10 */ /* 0x000fca000affe4ff */
[----:B------:R0:W-:Y:S04]  /*19010*/  STL [R1+0x5cc], R0 ;  /* 0x0005cc0001007387 */ /* 0x0001e80000100800 */
[----:B0-----:R-:W4:Y:S01]  /*19020*/  LDL.LU R0, [R1+0x9a8] ;  /* 0x0009a80001007983 */ /* 0x001f220000300800 */
[----:B------:R-:W-:Y:S02]  /*19030*/  IADD3 R4, P5, R4, UR10, RZ ;  /* 0x0000000a04047c10 */ /* 0x000fe4000ffbe0ff */
        /* <DEDUP_REMOVED lines=14> */
[----:B------:R-:W-:Y:S02]  /*19120*/  STL [R1+0x5b4], R7 ;  /* 0x0005b40701007387 */ /* 0x000fe40000100800 */
[----:B------:R-:W-:Y:S01]  /*19130*/  STL [R1+0x588], R16 ;  /* 0x0005881001007387 */ /* 0x000fe20000100800 */
[----:B------:R-:W-:Y:S01]  /*19140*/  STL [R1+0x5ac], R17 ;  /* 0x0005ac1101007387 */ /* 0x000fe20000100800 */
[----:B------:R-:W-:Y:S02]  /*19150*/  STL [R1+0x580], R18 ;  /* 0x0005801201007387 */ /* 0x000fe40000100800 */
[----:B------:R0:W-:Y:S01]  /*19160*/  STL [R1+0x59c], R8 ;  /* 0x00059c0801007387 */ /* 0x0001e20000100800 */
[----:B------:R-:W-:Y:S01]  /*19170*/  IADD3.X R19, R19, UR5, RZ, P4, !PT ;  /* 0x0000000513137c10 */ /* 0x000fe2000a7fe4ff */
[----:B------:R-:W-:Y:S01]  /*19180*/  IADD3 R3, P4, R3, UR10, RZ ;  /* 0x0000000a03037c10 */ /* 0x000fe2000ff9e0ff */
[----:B------:R-:W-:Y:S01]  /*19190*/  IADD3 R9, P5, R9, UR10, RZ ;  /* 0x0000000a09097c10 */ /* 0x000fe2000ffbe0ff */
[----:B0-----:R-:W-:-:S04]  /*191a0*/  IMAD.MOV.U32 R8, RZ, RZ, c[0x0][0x18c] ;  /* 0x00006300ff087624 */ /* 0x001fc800078e00ff */
[----:B------:R-:W-:Y:S01]  /*191b0*/  IMAD.SHL.U32 R5, R8, 0x80, RZ ;  /* 0x0000008008057824 */ /* 0x000fe200078e00ff */
[----:B------:R-:W-:Y:S01]  /*191c0*/  IADD3.X R26, R26, UR5, RZ, P6, !PT ;  /* 0x000000051a1a7c10 */ /* 0x000fe2000b7fe4ff */
[----:B------:R-:W-:Y:S02]  /*191d0*/  IADD3 R27, P6, R27, UR10, RZ ;  /* 0x0000000a1b1b7c10 */ /* 0x000fe4000ffde0ff */
[----:B------:R-:W-:Y:S01]  /*191e0*/  IMAD.SHL.U32 R5, R5, 0x2, RZ ;  /* 0x0000000205057824 */ /* 0x000fe200078e00ff */
        /* <DEDUP_REMOVED lines=10> */
[----:B------:R-:W-:Y:S01]  /*19290*/  STL [R1+0x584], R2 ;  /* 0x0005840201007387 */ /* 0x000fe20000100800 */
[----:B---3--:R-:W-:-:S02]  /*192a0*/  IADD3 R22, P2, R22, R5, RZ ;  /* 0x0000000516167210 */ /* 0x008fc40007f5e0ff */
[----:B------:R-:W-:Y:S01]  /*192b0*/  IADD3.X R21, R21, UR5, RZ, P3, !PT ;  /* 0x0000000515157c10 */ /* 0x000fe20009ffe4ff */
[-C--:B------:R-:W-:Y:S01]  /*192c0*/  IADD3 R20, P3, R20, R5.reuse, RZ ;  /* 0x0000000514147210 */ /* 0x080fe20007f7e0ff */
[----:B------:R-:W-:Y:S01]  /*192d0*/  IADD3.X R23, R23, UR5, RZ, P4, !PT ;  /* 0x0000000517177c10 */ /* 0x000fe2000a7fe4ff */
[-C--:B------:R-:W-:Y:S01]  /*192e0*/  IADD3 R13, P4, R13, R5.reuse, RZ ;  /* 0x000000050d0d7210 */ /* 0x080fe20007f9e0ff */
[----:B------:R-:W-:Y:S01]  /*192f0*/  STL [R1+0x558], R22 ;  /* 0x0005581601007387 */ /* 0x000fe20000100800 */
[----:B------:R-:W-:Y:S01]  /*19300*/  IADD3.X R29, R29, UR5, RZ, P5, !PT ;  /* 0x000000051d1d7c10 */ /* 0x000fe2000affe4ff */
[----:B------:R-:W-:Y:S01]  /*19310*/  STL [R1+0x57c], R21 ;  /* 0x00057c1501007387 */ /* 0x000fe20000100800 */
[-C--:B------:R-:W-:Y:S01]  /*19320*/  IADD3 R25, P5, R25, R5.reuse, RZ ;  /* 0x0000000519197210 */ /* 0x080fe20007fbe0ff */
[----:B------:R-:W-:Y:S01]  /*19330*/  STL [R1+0x550], R20 ;  /* 0x0005501401007387 */ /* 0x000fe20000100800 */
[----:B------:R-:W-:Y:S02]  /*19340*/  IADD3.X R12, R12, UR5, RZ, P6, !PT ;  /* 0x000000050c0c7c10 */ /* 0x000fe4000b7fe4ff */
[----:B--2---:R-:W-:Y:S01]  /*19350*/  IADD3.X R28, R28, UR5, RZ, P1, !PT ;  /* 0x000000051c1c7c10 */ /* 0x004fe20008ffe4ff */
[----:B------:R-:W-:Y:S01]  /*19360*/  STL [R1+0x574], R23 ;  /* 0x0005741701007387 */ /* 0x000fe20000100800 */
[----:B------:R-:W-:Y:S01]  /*19370*/  STL [R1+0x548], R13 ;  /* 0x0005480d01007387 */ /* 0x000fe20000100800 */
[----:B----4-:R-:W-:-:S03]  /*19380*/  IADD3 R24, P6, R24, R5, RZ ;  /* 0x0000000518187210 */ /* 0x010fc60007fde0ff */
[----:B------:R-:W-:Y:S01]  /*19390*/  STL [R1+0x56c], R29 ;  /* 0x00056c1d01007387 */ /* 0x000fe20000100800 */
[----:B------:R-:W-:Y:S03]  /*193a0*/  STL [R1+0x540], R25 ;  /* 0x0005401901007387 */ /* 0x000fe60000100800 */
[----:B------:R-:W-:Y:S01]  /*193b0*/  STL [R1+0x564], R12 ;  /* 0x0005640c01007387 */ /* 0x000fe20000100800 */
[----:B------:R-:W-:-:S05]  /*193c0*/  IADD3 R0, P1, R0, R5, RZ ;  /* 0x0000000500007210 */ /* 0x000fca0007f3e0ff */
[----:B------:R0:W-:Y:S01]  /*193d0*/  STL [R1+0x530], R0 ;  /* 0x0005300001007387 */ /* 0x0001e20000100800 */
[----:B------:R-:W-:Y:S03]  /*193e0*/  STL [R1+0x538], R24 ;  /* 0x0005381801007387 */ /* 0x000fe60000100800 */
[----:B0-----:R-:W2:Y:S01]  /*193f0*/  LDL.LU R0, [R1+0x9a4] ;  /* 0x0009a40001007983 */ /* 0x001ea20000300800 */
[----:B------:R-:W-:Y:S02]  /*19400*/  STL [R1+0x55c], R28 ;  /* 0x00055c1c01007387 */ /* 0x000fe40000100800 */
[----:B------:R0:W-:Y:S02]  /*19410*/  STL [R1+0x9a0], R5 ;  /* 0x0009a00501007387 */ /* 0x0001e40000100800 */
[----:B0-----:R-:W2:Y:S01]  /*19420*/  LDL.LU R5, [R1+0x554] ;  /* 0x0005540001057983 */ /* 0x001ea20000300800 */
[----:B------:R-:W3:Y:S03]  /*19430*/  LDL.LU R4, [R1+0x544] ;  /* 0x0005440001047983 */ /* 0x000ee60000300800 */
[----:B---3--:R0:W-:Y:S04]  /*19440*/  STL [R1+0x994], R4 ;  /* 0x0009940401007387 */ /* 0x0081e80000100800 */
[----:B0-----:R-:W3:Y:S04]  /*19450*/  LDL.LU R4, [R1+0x520] ;  /* 0x0005200001047983 */ /* 0x001ee80000300800 */
[----:B---3--:R0:W-:Y:S04]  /*19460*/  STL [R1+0x998], R4 ;  /* 0x0009980401007387 */ /* 0x0081e80000100800 */
[----:B0-----:R-:W3:Y:S01]  /*19470*/  LDL.LU R4, [R1+0x54c] ;  /* 0x00054c0001047983 */ /* 0x001ee20000300800 */
[----:B--2---:R-:W-:-:S03]  /*19480*/  IMAD.X R5, R5, 0x1, R0, P2 ;  /* 0x0000000105057824 */ /* 0x004fc600010e0600 */
[----:B---3--:R0:W-:Y:S04]  /*19490*/  STL [R1+0x99c], R4 ;  /* 0x00099c0401007387 */ /* 0x0081e80000100800 */
[----:B0-----:R-:W2:Y:S01]  /*194a0*/  LDL.LU R4, [R1+0x528] ;  /* 0x0005280001047983 */ /* 0x001ea20000300800 */
[----:B------:R-:W3:Y:S02]  /*194b0*/  LDL.LU R15, [R1+0x518] ;  /* 0x00051800010f7983 */ /* 0x000ee40000300800 */
[----:B------:R-:W4:Y:S02]  /*194c0*/  LDL.LU R14, [R1+0x53c] ;  /* 0x00053c00010e7983 */ /* 0x000f240000300800 */
        /* <DEDUP_REMOVED lines=24> */
[----:B------:R0:W-:Y:S02]  /*19650*/  STL [R1+0x554], R5 ;  /* 0x0005540501007387 */ /* 0x0001e40000100800 */
[----:B0-----:R-:W2:Y:S02]  /*19660*/  LDL.LU R5, [R1+0x9a0] ;  /* 0x0009a00001057983 */ /* 0x001ea40000300800 */
[----:B--2---:R-:W-:-:S05]  /*19670*/  IADD3 R4, P2, R4, R5, RZ ;  /* 0x0000000504047210 */ /* 0x004fca0007f5e0ff */
[----:B------:R0:W-:Y:S04]  /*19680*/  STL [R1+0x528], R4 ;  /* 0x0005280401007387 */ /* 0x0001e80000100800 */
[----:B0-----:R-:W2:Y:S02]  /*19690*/  LDL.LU R4, [R1+0x99c] ;  /* 0x00099c0001047983 */ /* 0x001ea40000300800 */
[----:B--2---:R-:W-:-:S05]  /*196a0*/  IMAD.X R4, R4, 0x1, R0, P3 ;  /* 0x0000000104047824 */ /* 0x004fca00018e0600 */
[----:B------:R0:W-:Y:S04]  /*196b0*/  STL [R1+0x54c], R4 ;  /* 0x00054c0401007387 */ /* 0x0001e80000100800 */
[----:B0-----:R-:W2:Y:S02]  /*196c0*/  LDL.LU R4, [R1+0x998] ;  /* 0x0009980001047983 */ /* 0x001ea40000300800 */
[----:B--2---:R-:W-:-:S05]  /*196d0*/  IADD3 R4, P3, R4, R5, RZ ;  /* 0x0000000504047210 */ /* 0x004fca0007f7e0ff */
[----:B------:R0:W-:Y:S04]  /*196e0*/  STL [R1+0x520], R4 ;  /* 0x0005200401007387 */ /* 0x0001e80000100800 */
[----:B0-----:R-:W2:Y:S01]  /*196f0*/  LDL.LU R4, [R1+0x994] ;  /* 0x0009940001047983 */ /* 0x001ea20000300800 */
[--C-:B----4-:R-:W-:Y:S01]  /*19700*/  IMAD.X R14, R14, 0x1, R0.reuse, P5 ;  /* 0x000000010e0e7824 */ /* 0x110fe200028e0600 */
[-C--:B------:R-:W-:Y:S01]  /*19710*/  IADD3 R6, P5, R6, R5.reuse, RZ ;  /* 0x0000000506067210 */ /* 0x080fe20007fbe0ff */
[--C-:B------:R-:W-:Y:S01]  /*19720*/  IMAD.X R7, R7, 0x1, R0.reuse, P6 ;  /* 0x0000000107077824 */ /* 0x100fe200030e0600 */
        /* <DEDUP_REMOVED lines=16> */
[----:B------:R-:W-:Y:S01]  /*19830*/  IADD3 R25, P3, R25, R5, RZ ;  /* 0x0000000519197210 */ /* 0x000fe20007f7e0ff */
[----:B------:R-:W-:-:S02]  /*19840*/  IMAD.X R28, R28, 0x1, R0, P5 ;  /* 0x000000011c1c7824 */ /* 0x000fc400028e0600 */
[----:B--2---:R-:W-:Y:S01]  /*19850*/  IMAD.X R4, R4, 0x1, R0, P4 ;  /* 0x0000000104047824 */ /* 0x004fe200020e0600 */
[----:B---3--:R-:W-:-:S04]  /*19860*/  IADD3 R15, P4, R15, R5, RZ ;  /* 0x000000050f0f7210 */ /* 0x008fc80007f9e0ff */
[----:B------:R-:W-:Y:S01]  /*19870*/  STL [R1+0x544], R4 ;  /* 0x0005440401007387 */ /* 0x000fe20000100800 */
[----:B------:R-:W-:Y:S02]  /*19880*/  STL [R1+0x518], R15 ;  /* 0x0005180f01007387 */ /* 0x000fe40000100800 */
[----:B------:R-:W-:Y:S02]  /*19890*/  STL [R1+0x53c], R14 ;  /* 0x00053c0e01007387 */ /* 0x000fe40000100800 */
[----:B------:R-:W-:Y:S01]  /*198a0*/  STL [R1+0x510], R6 ;  /* 0x0005100601007387 */ /* 0x000fe20000100800 */
[----:B------:R-:W-:Y:S01]  /*198b0*/  STL [R1+0x534], R7 ;  /* 0x0005340701007387 */ /* 0x000fe20000100800 */
[----:B------:R-:W-:Y:S02]  /*198c0*/  STL [R1+0x508], R16 ;  /* 0x0005081001007387 */ /* 0x000fe40000100800 */
[----:B------:R-:W-:Y:S02]  /*198d0*/  STL [R1+0x52c], R17 ;  /* 0x00052c1101007387 */ /* 0x000fe40000100800 */
[----:B------:R-:W-:Y:S02]  /*198e0*/  STL [R1+0x500], R18 ;  /* 0x0005001201007387 */ /* 0x000fe40000100800 */
[--C-:B------:R-:W-:Y:S01]  /*198f0*/  IMAD.X R27, R27, 0x1, R0.reuse, P4 ;  /* 0x000000011b1b7824 */ /* 0x100fe200020e0600 */
[----:B------:R-:W-:Y:S01]  /*19900*/  STL [R1+0x524], R19 ;  /* 0x0005241301007387 */ /* 0x000fe20000100800 */
[----:B------:R-:W-:Y:S01]  /*19910*/  IADD3 R8, P4, R8, R5, RZ ;  /* 0x0000000508087210 */ /* 0x000fe20007f9e0ff */
[----:B------:R-:W-:Y:S02]  /*19920*/  STL [R1+0x4f8], R3 ;  /* 0x0004f80301007387 */ /* 0x000fe40000100800 */
[----:B------:R-:W-:Y:S01]  /*19930*/  STL [R1+0x51c], R9 ;  /* 0x00051c0901007387 */ /* 0x000fe20000100800 */
[----:B------:R-:W-:Y:S01]  /*19940*/  STL [R1+0x4f0], R26 ;  /* 0x0004f01a01007387 */ /* 0x000fe20000100800 */
[----:B------:R-:W-:Y:S02]  /*19950*/  STL [R1+0x514], R27 ;  /* 0x0005141b01007387 */ /* 0x000fe40000100800 */
        /* <DEDUP_REMOVED lines=8> */
[----:B------:R-:W-:-:S02]  /*199e0*/  IMAD.X R12, R12, 0x1, R0, P4 ;  /* 0x000000010c0c7824 */ /* 0x000fc400020e0600 */
[----:B------:R-:W-:Y:S01]  /*199f0*/  STL [R1+0x4c8], R13 ;  /* 0x0004c80d01007387 */ /* 0x000fe20000100800 */
[-C--:B------:R-:W-:Y:S01]  /*19a00*/  IADD3 R24, P4, R24, R5.reuse, RZ ;  /* 0x0000000518187210 */ /* 0x080fe20007f9e0ff */
[----:B------:R-:W-:Y:S01]  /*19a10*/  STL [R1+0x4ec], R29 ;  /* 0x0004ec1d01007387 */ /* 0x000fe20000100800 */
[----:B------:R-:W-:Y:S02]  /*19a20*/  STL [R1+0x4c0], R25 ;  /* 0x0004c01901007387 */ /* 0x000fe40000100800 */
[----:B------:R0:W-:Y:S02]  /*19a30*/  STL [R1+0x990], R0 ;  /* 0x0009900001007387 */ /* 0x0001e40000100800 */
[----:B------:R-:W-:Y:S01]  /*19a40*/  STL [R1+0x4e4], R12 ;  /* 0x0004e40c01007387 */ /* 0x000fe20000100800 */
[----:B0-----:R-:W2:Y:S01]  /*19a50*/  LDL.LU R0, [R1+0x4b0] ;  /* 0x0004b00001007983 */ /* 0x001ea20000300800 */
[----:B------:R-:W-:Y:S02]  /*19a60*/  STL [R1+0x4b8], R24 ;  /* 0x0004b81801007387 */ /* 0x000fe40000100800 */
[----:B------:R-:W3:Y:S02]  /*19a70*/  LDL.LU R4, [R1+0x4a0] ;  /* 0x0004a00001047983 */ /* 0x000ee40000300800 */
[----:B------:R-:W-:Y:S01]  /*19a80*/  STL [R1+0x4dc], R28 ;  /* 0x0004dc1c01007387 */ /* 0x000fe20000100800 */
[----:B---3--:R0:W-:Y:S04]  /*19a90*/  STL [R1+0x984], R4 ;  /* 0x0009840401007387 */ /* 0x0081e80000100800 */
[----:B0-----:R-:W3:Y:S04]  /*19aa0*/  LDL.LU R4, [R1+0x4cc] ;  /* 0x0004cc0001047983 */ /* 0x001ee80000300800 */
[----:B---3--:R0:W-:Y:S04]  /*19ab0*/  STL [R1+0x988], R4 ;  /* 0x0009880401007387 */ /* 0x0081e80000100800 */
[----:B0-----:R-:W3:Y:S01]  /*19ac0*/  LDL.LU R4, [R1+0x4a8] ;  /* 0x0004a80001047983 */ /* 0x001ee20000300800 */
[----:B--2---:R-:W-:-:S03]  /*19ad0*/  IADD3 R0, P5, R0, R5, RZ ;  /* 0x0000000500007210 */ /* 0x004fc60007fbe0ff */
        /* <DEDUP_REMOVED lines=30> */
[----:B--2---:R-:W-:-:S05]  /*19cc0*/  IMAD.X R4, R4, 0x1, R0, P6 ;  /* 0x0000000104047824 */ /* 0x004fca00030e0600 */
[----:B------:R0:W-:Y:S04]  /*19cd0*/  STL [R1+0x4d4], R4 ;  /* 0x0004d40401007387 */ /* 0x0001e80000100800 */
[----:B0-----:R-:W2:Y:S02]  /*19ce0*/  LDL.LU R4, [R1+0x98c] ;  /* 0x00098c0001047983 */ /* 0x001ea40000300800 */
[----:B--2---:R-:W-:-:S05]  /*19cf0*/  IADD3 R4, P6, R4, R5, RZ ;  /* 0x0000000504047210 */ /* 0x004fca0007fde0ff */
[----:B------:R0:W-:Y:S04]  /*19d00*/  STL [R1+0x4a8], R4 ;  /* 0x0004a80401007387 */ /* 0x0001e80000100800 */
[----:B0-----:R-:W2:Y:S02]  /*19d10*/  LDL.LU R4, [R1+0x988] ;  /* 0x0009880001047983 */ /* 0x001ea40000300800 */
[----:B--2---:R-:W-:-:S05]  /*19d20*/  IMAD.X R4, R4, 0x1, R0, P1 ;  /* 0x0000000104047824 */ /* 0x004fca00008e0600 */
[----:B------:R0:W-:Y:S04]  /*19d30*/  STL [R1+0x4cc], R4 ;  /* 0x0004cc0401007387 */ /* 0x0001e80000100800 */
[----:B0-----:R-:W2:Y:S01]  /*19d40*/  LDL.LU R4, [R1+0x984] ;  /* 0x0009840001047983 */ /* 0x001ea20000300800 */
[--C-:B---3--:R-:W-:Y:S01]  /*19d50*/  IMAD.X R15, R15, 0x1, R0.reuse, P2 ;  /* 0x000000010f0f7824 */ /* 0x108fe200010e0600 */
[-C--:B----4-:R-:W-:Y:S01]  /*19d60*/  IADD3 R14, P2, R14, R5.reuse, RZ ;  /* 0x000000050e0e7210 */ /* 0x090fe20007f5e0ff */
        /* <DEDUP_REMOVED lines=18> */
[----:B------:R-:W-:Y:S01]  /*19e90*/  IMAD.X R24, R24, 0x1, R0, P2 ;  /* 0x0000000118187824 */ /* 0x000fe200010e0600 */
[----:B------:R-:W-:-:S02]  /*19ea0*/  IADD3 R28, P2, R28, R5, RZ ;  /* 0x000000051c1c7210 */ /* 0x000fc40007f5e0ff */
[----:B--2---:R-:W-:-:S05]  /*19eb0*/  IADD3 R4, P1, R4, R5, RZ ;  /* 0x0000000504047210 */ /* 0x004fca0007f3e0ff */
[----:B------:R-:W-:Y:S01]  /*19ec0*/  STL [R1+0x4a0], R4 ;  /* 0x0004a00401007387 */ /* 0x000fe20000100800 */
[----:B------:R-:W-:Y:S02]  /*19ed0*/  STL [R1+0x4c4], R15 ;  /* 0x0004c40f01007387 */ /* 0x000fe40000100800 */
[----:B------:R-:W-:Y:S02]  /*19ee0*/  STL [R1+0x498], R14 ;  /* 0x0004980e01007387 */ /* 0x000fe40000100800 */
[----:B------:R-:W-:Y:S01]  /*19ef0*/  STL [R1+0x4bc], R6 ;  /* 0x0004bc0601007387 */ /* 0x000fe20000100800 */
[----:B------:R-:W-:Y:S01]  /*19f00*/  STL [R1+0x490], R7 ;  /* 0x0004900701007387 */ /* 0x000fe20000100800 */
        /* <DEDUP_REMOVED lines=16> */
[----:B------:R-:W-:-:S02]  /*1a010*/  IMAD.X R25, R25, 0x1, R0, P1 ;  /* 0x0000000119197824 */ /* 0x000fc400008e0600 */
[----:B------:R-:W-:Y:S02]  /*1a020*/  STL [R1+0x47c], R20 ;  /* 0x00047c1401007387 */ /* 0x000fe40000100800 */
[----:B------:R-:W-:Y:S01]  /*1a030*/  STL [R1+0x450], R23 ;  /* 0x0004501701007387 */ /* 0x000fe20000100800 */
[----:B------:R-:W-:Y:S01]  /*1a040*/  IADD3 R12, P1, R12, R5, RZ ;  /* 0x000000050c0c7210 */ /* 0x000fe20007f3e0ff */
[----:B------:R-:W-:Y:S01]  /*1a050*/  STL [R1+0x474], R13 ;  /* 0x0004740d01007387 */ /* 0x000fe20000100800 */
[----:B------:R-:W-:Y:S02]  /*1a060*/  STL [R1+0x448], R29 ;  /* 0x0004481d01007387 */ /* 0x000fe40000100800 */
[----:B------:R-:W-:Y:S02]  /*1a070*/  STL [R1+0x46c], R25 ;  /* 0x00046c1901007387 */ /* 0x000fe40000100800 */
[----:B------:R0:W-:Y:S01]  /*1a080*/  STL [R1+0x980], R5 ;  /* 0x0009800501007387 */ /* 0x0001e20000100800 */
[----:B------:R-:W-:Y:S04]  /*1a090*/  STL [R1+0x440], R12 ;  /* 0x0004400c01007387 */ /* 0x000fe80000100800 */
        /* <DEDUP_REMOVED lines=103> */
[----:B------:R0:W-:Y:S02]  /*1a710*/  STL [R1+0x3e4], R28 ;  /* 0x0003e41c01007387 */ /* 0x0001e40000100800 */
[----:B0-----:R-:W3:Y:S04]  /*1a720*/  LDL.LU R28, [R1+0x3a8] ;  /* 0x0003a800011c7983 */ /* 0x001ee80000300800 */
        /* <DEDUP_REMOVED lines=55> */
[----:B--2---:R-:W-:-:S05]  /*1aaa0*/  IADD3 R28, P2, R28, R5, RZ ;  /* 0x000000051c1c7210 */ /* 0x004fca0007f5e0ff */
[----:B------:R0:W-:Y:S04]  /*1aab0*/  STL [R1+0x3a8], R28 ;  /* 0x0003a81c01007387 */ /* 0x0001e80000100800 */
[----:B0-----:R-:W2:Y:S01]  /*1aac0*/  LDL.LU R28, [R1+0x960] ;  /* 0x00096000011c7983 */ /* 0x001ea20000300800 */
        /* <DEDUP_REMOVED lines=8> */
[-C--:B------:R-:W-:Y:S01]  /*1ab50*/  IADD3 R26, P2, R26, R5.reuse, RZ ;  /* 0x000000051a1a7210 */ /* 0x080fe20007f5e0ff */
[----:B------:R-:W-:Y:S02]  /*1ab60*/  STL [R1+0x388], R18 ;  /* 0x0003881201007387 */ /* 0x000fe40000100800 */
[----:B------:R-:W-:Y:S01]  /*1ab70*/  STL [R1+0x3ac], R19 ;  /* 0x0003ac1301007387 */ /* 0x000fe20000100800 */
[----:B------:R-:W-:Y:S01]  /*1ab80*/  IADD3 R8, P3, R8, R5, RZ ;  /* 0x0000000508087210 */ /* 0x000fe20007f7e0ff */
[----:B------:R-:W-:Y:S01]  /*1ab90*/  STL [R1+0x380], R3 ;  /* 0x0003800301007387 */ /* 0x000fe20000100800 */
[----:B------:R-:W-:-:S02]  /*1aba0*/  IMAD.X R10, R10, 0x1, R0, P4 ;  /* 0x000000010a0a7824 */ /* 0x000fc400020e0600 */
[----:B------:R-:W-:Y:S01]  /*1abb0*/  STL [R1+0x3a4], R9 ;  /* 0x0003a40901007387 */ /* 0x000fe20000100800 */
[-C--:B------:R-:W-:Y:S01]  /*1abc0*/  IADD3 R11, P4, R11, R5.reuse, RZ ;  /* 0x000000050b0b7210 */ /* 0x080fe20007f9e0ff */
[----:B------:R-:W-:Y:S01]  /*1abd0*/  STL [R1+0x378], R26 ;  /* 0x0003781a01007387 */ /* 0x000fe20000100800 */
[--C-:B------:R-:W-:Y:S02]  /*1abe0*/  IMAD.X R2, R2, 0x1, R0.reuse, P5 ;  /* 0x0000000102027824 */ /* 0x100fe400028e0600 */
[----:B------:R-:W-:Y:S01]  /*1abf0*/  STL [R1+0x39c], R27 ;  /* 0x00039c1b01007387 */ /* 0x000fe20000100800 */
[-C--:B------:R-:W-:Y:S01]  /*1ac00*/  IADD3 R22, P5, R22, R5.reuse, RZ ;  /* 0x0000000516167210 */ /* 0x080fe20007fbe0ff */
[----:B------:R-:W-:Y:S01]  /*1ac10*/  STL [R1+0x370], R8 ;  /* 0x0003700801007387 */ /* 0x000fe20000100800 */
[--C-:B------:R-:W-:Y:S02]  /*1ac20*/  IMAD.X R21, R21, 0x1, R0.reuse, P6 ;  /* 0x0000000115157824 */ /* 0x100fe400030e0600 */
        /* <DEDUP_REMOVED lines=9> */
[----:B------:R-:W-:Y:S01]  /*1acc0*/  IADD3 R25, P2, R25, R5, RZ ;  /* 0x0000000519197210 */ /* 0x000fe20007f5e0ff */
        /* <DEDUP_REMOVED lines=8> */
[----:B------:R-:W-:Y:S02]  /*1ad50*/  STL [R1+0x36c], R12 ;  /* 0x00036c0c01007387 */ /* 0x000fe40000100800 */
[----:B--2---:R-:W-:Y:S02]  /*1ad60*/  IMAD.X R28, R28, 0x1, R0, P4 ;  /* 0x000000011c1c7824 */ /* 0x004fe400020e0600 */
        /* <DEDUP_REMOVED lines=294> */
[----:B------:R0:W-:Y:S01]  /*1bfd0*/  STL [R1+0x1cc], R23 ;  /* 0x0001cc1701007387 */ /* 0x0001e20000100800 */
[-C--:B------:R-:W-:Y:S01]  /*1bfe0*/  IADD3 R12, P1, R12, R5.reuse, RZ ;  /* 0x000000050c0c7210 */ /* 0x080fe20007f3e0ff */
[----:B------:R-:W-:Y:S01]  /*1bff0*/  STL [R1+0x1f0], R13 ;  /* 0x0001f00d01007387 */ /* 0x000fe20000100800 */
[----:B------:R-:W-:Y:S02]  /*1c000*/  STL [R1+0x1c4], R29 ;  /* 0x0001c41d01007387 */ /* 0x000fe40000100800 */
[----:B------:R-:W-:Y:S01]  /*1c010*/  STL [R1+0x1e8], R25 ;  /* 0x0001e81901007387 */ /* 0x000fe20000100800 */
[----:B0-----:R-:W2:Y:S01]  /*1c020*/  LDL.LU R23, [R1+0x1d8] ;  /* 0x0001d80001177983 */ /* 0x001ea20000300800 */
[----:B------:R-:W-:Y:S02]  /*1c030*/  STL [R1+0x1bc], R12 ;  /* 0x0001bc0c01007387 */ /* 0x000fe40000100800 */
[----:B------:R-:W3:Y:S02]  /*1c040*/  LDL.LU R14, [R1+0x1c8] ;  /* 0x0001c800010e7983 */ /* 0x000ee40000300800 */
[----:B------:R-:W-:Y:S01]  /*1c050*/  IMAD.X R24, R24, 0x1, R0, P2 ;  /* 0x0000000118187824 */ /* 0x000fe200010e0600 */
[----:B------:R-:W-:-:S04]  /*1c060*/  IADD3 R28, P2, R28, R5, RZ ;  /* 0x000000051c1c7210 */ /* 0x000fc80007f5e0ff */
[----:B------:R-:W-:Y:S04]  /*1c070*/  STL [R1+0x1e0], R24 ;  /* 0x0001e01801007387 */ /* 0x000fe80000100800 */
[----:B---3--:R0:W-:Y:S01]  /*1c080*/  STL [R1+0x924], R14 ;  /* 0x0009240e01007387 */ /* 0x0081e20000100800 */
[----:B------:R-:W-:Y:S03]  /*1c090*/  STL [R1+0x74c], R28 ;  /* 0x00074c1c01007387 */ /* 0x000fe60000100800 */
        /* <DEDUP_REMOVED lines=8> */
[----:B------:R-:W3:Y:S01]  /*1c120*/  LDL.LU R26, [R1+0x76c] ;  /* 0x00076c00011a7983 */ /* 0x000ee20000300800 */
[----:B------:R-:W3:Y:S01]  /*1c130*/  LDL.LU R9, [R1+0x1b8] ;  /* 0x0001b80001097983 */ /* 0x000ee20000300800 */
        /* <DEDUP_REMOVED lines=21> */
[----:B------:R0:W-:Y:S02]  /*1c290*/  STL [R1+0x1d8], R23 ;  /* 0x0001d81701007387 */ /* 0x0001e40000100800 */
[----:B0-----:R-:W3:Y:S01]  /*1c2a0*/  LDL.LU R23, [R1+0x7a8] ;  /* 0x0007a80001177983 */ /* 0x001ee20000300800 */
        /* <DEDUP_REMOVED lines=10> */
[-C--:B---3--:R-:W-:Y:S01]  /*1c350*/  IADD3 R26, P6, R26, R5.reuse, RZ ;  /* 0x000000051a1a7210 */ /* 0x088fe20007fde0ff */
        /* <DEDUP_REMOVED lines=10> */
[----:B--2---:R-:W-:Y:S01]  /*1c400*/  IMAD.X R14, R14, 0x1, R0, P5 ;  /* 0x000000010e0e7824 */ /* 0x004fe200028e0600 */
[----:B------:R-:W-:-:S04]  /*1c410*/  IADD3 R15, P5, R15, R5, RZ ;  /* 0x000000050f0f7210 */ /* 0x000fc80007fbe0ff */
[----:B------:R0:W-:Y:S04]  /*1c420*/  STL [R1+0x1c8], R14 ;  /* 0x0001c80e01007387 */ /* 0x0001e80000100800 */
[----:B0-----:R0:W5:Y:S01]  /*1c430*/  LDL.LU R14, [R1+0x920] ;  /* 0x00092000010e7983 */ /* 0x0011620000300800 */
[----:B------:R1:W-:Y:S03]  /*1c440*/  STL [R1+0x764], R15 ;  /* 0x0007640f01007387 */ /* 0x0003e60000100800 */
[----:B-1----:R0:W5:Y:S01]  /*1c450*/  LDL.LU R15, [R1+0x91c] ;  /* 0x00091c00010f7983 */ /* 0x0021620000300800 */
[----:B------:R1:W-:Y:S03]  /*1c460*/  STL [R1+0x1c0], R4 ;  /* 0x0001c00401007387 */ /* 0x0003e60000100800 */
[----:B-1----:R0:W5:Y:S01]  /*1c470*/  LDL.LU R4, [R1+0x918] ;  /* 0x0009180001047983 */ /* 0x0021620000300800 */
[----:B------:R1:W-:Y:S03]  /*1c480*/  STL [R1+0x76c], R26 ;  /* 0x00076c1a01007387 */ /* 0x0003e60000100800 */
[----:B-1----:R0:W5:Y:S01]  /*1c490*/  LDL.LU R26, [R1+0x914] ;  /* 0x00091400011a7983 */ /* 0x0021620000300800 */
[----:B------:R1:W-:Y:S03]  /*1c4a0*/  STL [R1+0x1b8], R9 ;  /* 0x0001b80901007387 */ /* 0x0003e60000100800 */
[----:B-1----:R0:W5:Y:S01]  /*1c4b0*/  LDL.LU R9, [R1+0x910] ;  /* 0x0009100001097983 */ /* 0x0021620000300800 */
[----:B------:R1:W-:Y:S02]  /*1c4c0*/  STL [R1+0x774], R3 ;  /* 0x0007740301007387 */ /* 0x0003e40000100800 */
[----:B------:R-:W-:Y:S01]  /*1c4d0*/  IMAD.X R25, R25, 0x1, R0, P5 ;  /* 0x0000000119197824 */ /* 0x000fe200028e0600 */
[----:B-1----:R0:W5:Y:S01]  /*1c4e0*/  LDL.LU R3, [R1+0x90c] ;  /* 0x00090c0001037983 */ /* 0x0021620000300800 */
[----:B------:R1:W-:Y:S01]  /*1c4f0*/  STL [R1+0x1b4], R22 ;  /* 0x0001b41601007387 */ /* 0x0003e20000100800 */
[----:B------:R-:W-:-:S02]  /*1c500*/  IADD3 R24, P5, R24, R5, RZ ;  /* 0x0000000518187210 */ /* 0x000fc40007fbe0ff */
[----:B-1----:R0:W5:Y:S01]  /*1c510*/  LDL.LU R22, [R1+0x908] ;  /* 0x0009080001167983 */ /* 0x0021620000300800 */
        /* <DEDUP_REMOVED lines=17> */
[----:B-1----:R-:W2:Y:S01]  /*1c630*/  LDL.LU R28, [R1+0x8e4] ;  /* 0x0008e400011c7983 */ /* 0x002ea20000300800 */
[--C-:B------:R-:W-:Y:S01]  /*1c640*/  IMAD.X R6, R6, 0x1, R0.reuse, P1 ;  /* 0x0000000106067824 */ /* 0x100fe200008e0600 */
[-C--:B------:R-:W-:Y:S01]  /*1c650*/  IADD3 R7, P1, R7, R5.reuse, RZ ;  /* 0x0000000507077210 */ /* 0x080fe20007f3e0ff */
[--C-:B------:R-:W-:Y:S01]  /*1c660*/  IMAD.X R16, R16, 0x1, R0.reuse, P2 ;  /* 0x0000000110107824 */ /* 0x100fe200010e0600 */
[-C--:B------:R-:W-:Y:S01]  /*1c670*/  IADD3 R17, P2, R17, R5.reuse, RZ ;  /* 0x0000000511117210 */ /* 0x080fe20007f5e0ff */
[--C-:B------:R-:W-:Y:S01]  /*1c680*/  IMAD.X R18, R18, 0x1, R0.reuse, P3 ;  /* 0x0000000112127824 */ /* 0x100fe200018e0600 */
[----:B------:R-:W-:Y:S01]  /*1c690*/  STL [R1+0x768], R6 ;  /* 0x0007680601007387 */ /* 0x000fe20000100800 */
[----:B------:R-:W-:Y:S01]  /*1c6a0*/  IADD3 R19, P3, R19, R5, RZ ;  /* 0x0000000513137210 */ /* 0x000fe20007f7e0ff */
[----:B------:R-:W-:Y:S02]  /*1c6b0*/  STL [R1+0x7a4], R7 ;  /* 0x0007a40701007387 */ /* 0x000fe40000100800 */
[--C-:B------:R-:W-:Y:S01]  /*1c6c0*/  IMAD.X R27, R27, 0x1, R0.reuse, P4 ;  /* 0x000000011b1b7824 */ /* 0x100fe200020e0600 */
[----:B------:R-:W-:Y:S01]  /*1c6d0*/  STL [R1+0x770], R16 ;  /* 0x0007701001007387 */ /* 0x000fe20000100800 */
[----:B------:R-:W-:Y:S02]  /*1c6e0*/  STL [R1+0x7ac], R17 ;  /* 0x0007ac1101007387 */ /* 0x000fe40000100800 */
[----:B------:R-:W-:Y:S02]  /*1c6f0*/  STL [R1+0x778], R18 ;  /* 0x0007781201007387 */ /* 0x000fe40000100800 */
[----:B------:R-:W-:Y:S01]  /*1c700*/  STL [R1+0x7b0], R19 ;  /* 0x0007b01301007387 */ /* 0x000fe20000100800 */
[----:B------:R-:W-:Y:S01]  /*1c710*/  STL [R1+0x780], R27 ;  /* 0x0007801b01007387 */ /* 0x000fe20000100800 */
[----:B------:R-:W-:-:S02]  /*1c720*/  IMAD.X R8, R8, 0x1, R0, P5 ;  /* 0x0000000108087824 */ /* 0x000fc400028e0600 */
[--C-:B------:R-:W-:Y:S02]  /*1c730*/  IMAD.X R10, R10, 0x1, R0.reuse, P6 ;  /* 0x000000010a0a7824 */ /* 0x100fe400030e0600 */
[--C-:B------:R-:W-:Y:S02]  /*1c740*/  IMAD.X R23, R23, 0x1, R0.reuse, P3 ;  /* 0x0000000117177824 */ /* 0x100fe400018e0600 */
[--C-:B------:R-:W-:Y:S02]  /*1c750*/  IMAD.X R11, R11, 0x1, R0.reuse, P2 ;  /* 0x000000010b0b7824 */ /* 0x100fe400010e0600 */
[----:B--2---:R-:W-:-:S05]  /*1c760*/  IMAD.X R28, R28, 0x1, R0, P1 ;  /* 0x000000011c1c7824 */ /* 0x004fca00008e0600 */
[----:B------:R1:W-:Y:S01]  /*1c770*/  STL [R1+0x798], R28 ;  /* 0x0007981c01007387 */ /* 0x0003e20000100800 */
[----:B------:R0:W-:Y:S02]  /*1c780*/  STL [R1+0x788], R8 ;  /* 0x0007880801007387 */ /* 0x0001e40000100800 */
[----:B------:R0:W-:Y:S01]  /*1c790*/  STL [R1+0x790], R10 ;  /* 0x0007900a01007387 */ /* 0x0001e20000100800 */
[----:B-1----:R-:W1:Y:S01]  /*1c7a0*/  S2R R28, SR_TID.X ;  /* 0x00000000001c7919 */ /* 0x002e620000002100 */
[----:B------:R0:W-:Y:S02]  /*1c7b0*/  STL [R1+0x7a8], R23 ;  /* 0x0007a81701007387 */ /* 0x0001e40000100800 */
[----:B------:R0:W-:Y:S01]  /*1c7c0*/  STL [R1+0x7a0], R11 ;  /* 0x0007a00b01007387 */ /* 0x0001e20000100800 */
[----:B-1----:R-:W-:-:S05]  /*1c7d0*/  LOP3.LUT R28, R28, 0x3f, RZ, 0xc0, !PT ;  /* 0x0000003f1c1c7812 */ /* 0x002fca00078ec0ff */
[----:B------:R-:W-:Y:S01]  /*1c7e0*/  IMAD.SHL.U32 R28, R28, 0x2, RZ ;  /* 0x000000021c1c7824 */ /* 0x000fe200078e00ff */
[----:B0-----:R-:W-:Y:S01]  /*1c7f0*/  @!P0 CALL.REL.NOINC `(.L_x_2) ;  /* 0x0000001000008944 */ /* 0x001fe20003c00000 */
[----:B------:R-:W-:Y:S05]  /*1c800*/  BRA `(.L_x_3) ;  /* 0xfffee32000007947 */ /* 0x000fea000383ffff */
.L_x_2:
[----:B-----5:R0:W-:Y:S04]  /*1c810*/  STL [R1+0x8ec], R20 ;  /* 0x0008ec1401007387 */ /* 0x0201e80000100800 */
[----:B------:R1:W-:Y:S01]  /*1c820*/  STL [R1+0x8e8], R24 ;  /* 0x0008e81801007387 */ /* 0x0003e20000100800 */
[----:B0-----:R-:W-:-:S03]  /*1c830*/  IMAD.MOV.U32 R20, RZ, RZ, R4 ;  /* 0x000000ffff147224 */ /* 0x001fc600078e0004 */
[----:B-1----:R-:W2:Y:S04]  /*1c840*/  LDL.LU R24, [R1+0xbc] ;  /* 0x0000bc0001187983 */ /* 0x002ea80000300800 */
[----:B------:R0:W-:Y:S04]  /*1c850*/  STL [R1+0x8e4], R25 ;  /* 0x0008e41901007387 */ /* 0x0001e80000100800 */
[----:B0-----:R-:W3:Y:S04]  /*1c860*/  LDL.LU R25, [R1+0x98] ;  /* 0x0000980001197983 */ /* 0x001ee80000300800 */
[----:B------:R-:W3:Y:S04]  /*1c870*/  LDL.LU R5, [R1+0xa8] ;  /* 0x0000a80001057983 */ /* 0x000ee80000300800 */
[----:B------:R-:W4:Y:S04]  /*1c880*/  LDL.LU R0, [R1+0xb8] ;  /* 0x0000b80001007983 */ /* 0x000f280000300800 */
        /* <DEDUP_REMOVED lines=8> */
[----:B------:R-:W4:Y:S01]  /*1c910*/  LDL.LU R10, [R1+0x108] ;  /* 0x00010800010a7983 */ /* 0x000f220000300800 */
[----:B------:R-:W-:-:S03]  /*1c920*/  F2FP.PACK_AB R3, R20, R3 ;  /* 0x000000031403723e */ /* 0x000fc600000000ff */
[----:B------:R-:W4:Y:S04]  /*1c930*/  LDL.LU R19, [R1+0xb4] ;  /* 0x0000b40001137983 */ /* 0x000f280000300800 */
[----:B------:R-:W4:Y:S04]  /*1c940*/  LDL.LU R8, [R1+0xc4] ;  /* 0x0000c40001087983 */ /* 0x000f280000300800 */
[----:B------:R-:W4:Y:S04]  /*1c950*/  LDL.LU R27, [R1+0xb0] ;  /* 0x0000b000011b7983 */ /* 0x000f280000300800 */
[----:B------:R-:W4:Y:S04]  /*1c960*/  LDL.LU R23, [R1+0xf4] ;  /* 0x0000f40001177983 */ /* 0x000f280000300800 */
[----:B------:R-:W4:Y:S01]  /*1c970*/  LDL.LU R20, [R1+0x8ec] ;  /* 0x0008ec0001147983 */ /* 0x000f220000300800 */
[----:B--2---:R-:W-:-:S03]  /*1c980*/  F2FP.PACK_AB R2, R24, R2 ;  /* 0x000000021802723e */ /* 0x004fc600000000ff */
[----:B------:R-:W2:Y:S01]  /*1c990*/  LDL.LU R24, [R1+0x8e8] ;  /* 0x0008e80001187983 */ /* 0x000ea20000300800 */
[----:B---3--:R-:W-:-:S03]  /*1c9a0*/  F2FP.PACK_AB R5, R25, R5 ;  /* 0x000000051905723e */ /* 0x008fc600000000ff */
[----:B------:R-:W2:Y:S01]  /*1c9b0*/  LDL.LU R25, [R1+0x8e4] ;  /* 0x0008e40001197983 */ /* 0x000ea20000300800 */
[----:B------:R-:W-:Y:S02]  /*1c9c0*/  F2FP.PACK_AB R9, R15, R9 ;  /* 0x000000090f09723e */ /* 0x000fe400000000ff */
[----:B------:R-:W-:Y:S02]  /*1c9d0*/  F2FP.PACK_AB R15, R14, R26 ;  /* 0x0000001a0e0f723e */ /* 0x000fe400000000ff */
[----:B------:R-:W-:Y:S02]  /*1c9e0*/  F2FP.PACK_AB R13, R21, R13 ;  /* 0x0000000d150d723e */ /* 0x000fe400000000ff */
[----:B----4-:R-:W-:Y:S02]  /*1c9f0*/  F2FP.PACK_AB R4, R0, R4 ;  /* 0x000000040004723e */ /* 0x010fe400000000ff */
[----:B------:R-:W-:Y:S02]  /*1ca00*/  F2FP.PACK_AB R7, R28, R7 ;  /* 0x000000071c07723e */ /* 0x000fe400000000ff */
[----:B------:R-:W-:-:S02]  /*1ca10*/  F2FP.PACK_AB R6, R6, R16 ;  /* 0x000000100606723e */ /* 0x000fc400000000ff */
[----:B------:R-:W-:Y:S02]  /*1ca20*/  F2FP.PACK_AB R11, R17, R11 ;  /* 0x0000000b110b723e */ /* 0x000fe400000000ff */
[----:B------:R-:W-:Y:S02]  /*1ca30*/  F2FP.PACK_AB R10, R18, R10 ;  /* 0x0000000a120a723e */ /* 0x000fe400000000ff */
[----:B------:R-:W-:Y:S02]  /*1ca40*/  F2FP.PACK_AB R8, R19, R8 ;  /* 0x000000081308723e */ /* 0x000fe400000000ff */
[----:B------:R-:W-:Y:S02]  /*1ca50*/  F2FP.PACK_AB R14, R27, R22 ;  /* 0x000000161b0e723e */ /* 0x000fe400000000ff */
[----:B------:R-:W-:Y:S02]  /*1ca60*/  F2FP.PACK_AB R12, R23, R12 ;  /* 0x0000000c170c723e */ /* 0x000fe400000000ff */
[----:B------:R-:W-:-:S02]  /*1ca70*/  F2FP.PACK_AB R19, R20, R29 ;  /* 0x0000001d1413723e */ /* 0x000fc400000000ff */
[----:B--2---:R-:W-:Y:S02]  /*1ca80*/  F2FP.PACK_AB R18, R25, R24 ;  /* 0x000000181912723e */ /* 0x004fe400000000ff */
.L_x_1:
[----:B------:R-:W2:Y:S04]  /*1ca90*/  LDL.LU R17, [R1+0x7d8] ;  /* 0x0007d80001117983 */ /* 0x000ea80000300800 */
[----:B------:R-:W3:Y:S04]  /*1caa0*/  LDL.LU R22, [R1+0x7dc] ;  /* 0x0007dc0001167983 */ /* 0x000ee80000300800 */
[----:B------:R-:W0:Y:S04]  /*1cab0*/  S2R R23, SR_TID.X ;  /* 0x0000000000177919 */ /* 0x000e280000002100 */
[----:B------:R-:W4:Y:S04]  /*1cac0*/  LDL.LU R20, [R1+0x7e0] ;  /* 0x0007e00001147983 */ /* 0x000f280000300800 */
[----:B------:R-:W5:Y:S01]  /*1cad0*/  S2R R24, SR_TID.X ;  /* 0x0000000000187919 */ /* 0x000f620000002100 */
[----:B01----:R-:W-:-:S02]  /*1cae0*/  SHF.R.S32.HI R0, RZ, 0x4, R23 ;  /* 0x00000004ff007819 */ /* 0x003fc40000011417 */
[----:B------:R-:W-:Y:S02]  /*1caf0*/  LOP3.LUT R16, R23, 0xc, RZ, 0xc0, !PT ;  /* 0x0000000c17107812 */ /* 0x000fe400078ec0ff */
[----:B------:R-:W-:-:S04]  /*1cb00*/  SGXT R0, R0, 0x1 ;  /* 0x000000010000781a */ /* 0x000fc80000000200 */
[----:B------:R-:W-:Y:S02]  /*1cb10*/  LOP3.LUT R0, R0, 0x408, RZ, 0xc0, !PT ;  /* 0x0000040800007812 */ /* 0x000fe400078ec0ff */
[----:B-----5:R-:W-:Y:S01]  /*1cb20*/  LOP3.LUT R24, R24, 0x20, RZ, 0xc0, !PT ;  /* 0x0000002018187812 */ /* 0x020fe200078ec0ff */
[----:B------:R-:W-:Y:S01]  /*1cb30*/  BAR.SYNC.DEFER_BLOCKING 0x0 ;  /* 0x0000000000007b1d */ /* 0x000fe20000010000 */
[----:B--2---:R-:W-:Y:S02]  /*1cb40*/  LOP3.LUT R17, R17, 0x60, RZ, 0xc0, !PT ;  /* 0x0000006011117812 */ /* 0x004fe400078ec0ff */
[----:B---3--:R-:W-:-:S03]  /*1cb50*/  LOP3.LUT R0, R0, 0x78, R22, 0x78, !PT ;  /* 0x0000007800007812 */ /* 0x008fc600078e7816 */
[----:B------:R-:W-:Y:S01]  /*1cb60*/  IMAD R21, R16, 0x100, R17 ;  /* 0x0000010010157824 */ /* 0x000fe200078e0211 */
[----:B------:R-:W-:Y:S02]  /*1cb70*/  LOP3.LUT R17, R22, 0x180, RZ, 0xc0, !PT ;  /* 0x0000018016117812 */ /* 0x000fe400078ec0ff */
[----:B------:R-:W2:Y:S01]  /*1cb80*/  LDL.LU R22, [R1+0x1a8] ;  /* 0x0001a80001167983 */ /* 0x000ea20000300800 */
[----:B------:R-:W-:Y:S01]  /*1cb90*/  IMAD R16, R16, 0x2, R21 ;  /* 0x0000000210107824 */ /* 0x000fe200078e0215 */
[----:B------:R-:W-:Y:S01]  /*1cba0*/  SHF.R.U32.HI R23, RZ, 0x5, R23 ;  /* 0x00000005ff177819 */ /* 0x000fe20000011617 */
[----:B------:R-:W-:Y:S01]  /*1cbb0*/  IMAD R0, R24, 0x10, R0 ;  /* 0x0000001018007824 */ /* 0x000fe200078e0200 */
[----:B----4-:R-:W-:Y:S01]  /*1cbc0*/  ISETP.GE.AND P0, PT, R20, c[0x0][0x178], PT ;  /* 0x00005e0014007a0c */ /* 0x010fe20003f06270 */
[----:B------:R-:W-:Y:S01]  /*1cbd0*/  IMAD.IADD R17, R17, 0x1, R16 ;  /* 0x0000000111117824 */ /* 0x000fe200078e0210 */
[----:B------:R-:W-:Y:S02]  /*1cbe0*/  SGXT.U32 R23, R23, 0x1 ;  /* 0x000000011717781a */ /* 0x000fe40000000000 */
[----:B------:R-:W-:Y:S01]  /*1cbf0*/  LOP3.LUT R16, R0, 0x10, RZ, 0x3c, !PT ;  /* 0x0000001000107812 */ /* 0x000fe200078e3cff */
[----:B------:R0:W-:Y:S01]  /*1cc00*/  STS.64 [R0], R18 ;  /* 0x0000001200007388 */ /* 0x0001e20000000a00 */
[----:B------:R-:W-:-:S03]  /*1cc10*/  LOP3.LUT R24, R17, 0x18, RZ, 0x3c, !PT ;  /* 0x0000001811187812 */ /* 0x000fc600078e3cff */
[----:B------:R-:W-:Y:S04]  /*1cc20*/  STS.64 [R0+0x100], R12 ;  /* 0x0001000c00007388 */ /* 0x000fe80000000a00 */
[----:B------:R-:W-:Y:S04]  /*1cc30*/  STS.64 [R0+0x80], R14 ;  /* 0x0000800e00007388 */ /* 0x000fe80000000a00 */
[----:B------:R1:W-:Y:S01]  /*1cc40*/  STS.64 [R0+0x180], R8 ;  /* 0x0001800800007388 */ /* 0x0003e20000000a00 */
[----:B0-----:R-:W-:-:S03]  /*1cc50*/  LOP3.LUT R18, R17, 0x10, RZ, 0x3c, !PT ;  /* 0x0000001011127812 */ /* 0x001fc600078e3cff */
[----:B------:R-:W-:Y:S04]  /*1cc60*/  STS.64 [R16+0x800], R10 ;  /* 0x0008000a10007388 */ /* 0x000fe80000000a00 */
[----:B------:R-:W-:Y:S04]  /*1cc70*/  STS.64 [R16+0x900], R6 ;  /* 0x0009000610007388 */ /* 0x000fe80000000a00 */
[----:B------:R-:W-:Y:S01]  /*1cc80*/  STS.64 [R16+0x880], R4 ;  /* 0x0008800410007388 */ /* 0x000fe20000000a00 */
[----:B-1----:R-:W-:-:S03]  /*1cc90*/  LOP3.LUT R8, R17, 0x8, RZ, 0x3c, !PT ;  /* 0x0000000811087812 */ /* 0x002fc600078e3cff */
[----:B------:R0:W-:Y:S04]  /*1cca0*/  STS.64 [R16+0x980], R2 ;  /* 0x0009800210007388 */ /* 0x0001e80000000a00 */
[----:B------:R-:W-:Y:S01]  /*1ccb0*/  BAR.SYNC.DEFER_BLOCKING 0x0 ;  /* 0x0000000000007b1d */ /* 0x000fe20000010000 */
[----:B0-----:R-:W-:-:S05]  /*1ccc0*/  IMAD R2, R20, c[0x0][0x194], RZ ;  /* 0x0000650014027a24 */ /* 0x001fca00078e02ff */
[----:B------:R-:W0:Y:S04]  /*1ccd0*/  LDS.64 R12, [R17] ;  /* 0x00000000110c7984 */ /* 0x000e280000000a00 */
[----:B------:R-:W1:Y:S04]  /*1cce0*/  LDS.64 R14, [R8] ;  /* 0x00000000080e7984 */ /* 0x000e680000000a00 */
[----:B------:R-:W-:Y:S01]  /*1ccf0*/  LDS.64 R10, [R24] ;  /* 0x00000000180a7984 */ /* 0x000fe20000000a00 */
[C-C-:B--2---:R-:W-:Y:S02]  /*1cd00*/  LOP3.LUT R4, R22.reuse, 0x12, R23.reuse, 0xfe, !PT ;  /* 0x0000001216047812 */ /* 0x144fe400078efe17 */
[----:B------:R-:W-:-:S02]  /*1cd10*/  LOP3.LUT R0, R22, 0x14, R23, 0xfe, !PT ;  /* 0x0000001416007812 */ /* 0x000fc400078efe17 */
[C-C-:B------:R-:W-:Y:S01]  /*1cd20*/  LOP3.LUT R5, R22.reuse, 0x16, R23.reuse, 0xfe, !PT ;  /* 0x0000001616057812 */ /* 0x140fe200078efe17 */
[----:B------:R2:W-:Y:S01]  /*1cd30*/  STL [R1], R4 ;  /* 0x0000000401007387 */ /* 0x0005e20000100800 */
[C-C-:B------:R-:W-:Y:S02]  /*1cd40*/  LOP3.LUT R7, R22.reuse, 0x34, R23.reuse, 0xfe, !PT ;  /* 0x0000003416077812 */ /* 0x140fe400078efe17 */
[C---:B------:R-:W-:Y:S01]  /*1cd50*/  LOP3.LUT R9, R22.reuse, R23, RZ, 0xfc, !PT ;  /* 0x0000001716097212 */ /* 0x040fe200078efcff */
[----:B------:R3:W-:Y:S01]  /*1cd60*/  STL [R1+0x4], R0 ;  /* 0x0000040001007387 */ /* 0x0007e20000100800 */
[C-C-:B------:R-:W-:Y:S02]  /*1cd70*/  LOP3.LUT R6, R22.reuse, 0x36, R23.reuse, 0xfe, !PT ;  /* 0x0000003616067812 */ /* 0x140fe400078efe17 */
[C---:B------:R-:W-:Y:S01]  /*1cd80*/  ISETP.LT.AND P1, PT, R9.reuse, c[0x0][0x17c], !P0 ;  /* 0x00005f0009007a0c */ /* 0x040fe20004721270 */
[----:B0-----:R-:W-:Y:S01]  /*1cd90*/  STL [R1+0x8e4], R13 ;  /* 0x0008e40d01007387 */ /* 0x001fe20000100800 */
[----:B------:R-:W-:Y:S01]  /*1cda0*/  IMAD R9, R9, c[0x0][0x198], RZ ;  /* 0x0000660009097a24 */ /* 0x000fe200078e02ff */
[----:B--2---:R-:W-:-:S02]  /*1cdb0*/  LOP3.LUT R4, R22, 0x18, R23, 0xfe, !PT ;  /* 0x0000001816047812 */ /* 0x004fc400078efe17 */
[----:B------:R0:W-:Y:S01]  /*1cdc0*/  STL [R1+0x8], R5 ;  /* 0x0000080501007387 */ /* 0x0001e20000100800 */
[C-C-:B------:R-:W-:Y:S02]  /*1cdd0*/  LOP3.LUT R25, R22.reuse, 0x3a, R23.reuse, 0xfe, !PT ;  /* 0x0000003a16197812 */ /* 0x140fe400078efe17 */
[C-C-:B---3--:R-:W-:Y:S01]  /*1cde0*/  LOP3.LUT R0, R22.reuse, 0x1a, R23.reuse, 0xfe, !PT ;  /* 0x0000001a16007812 */ /* 0x148fe200078efe17 */
[----:B------:R2:W-:Y:S01]  /*1cdf0*/  STL [R1+0xc], R4 ;  /* 0x00000c0401007387 */ /* 0x0005e20000100800 */
[C-C-:B------:R-:W-:Y:S02]  /*1ce00*/  LOP3.LUT R19, R22.reuse, 0x2, R23.reuse, 0xfe, !PT ;  /* 0x0000000216137812 */ /* 0x140fe400078efe17 */
[C-C-:B------:R-:W-:Y:S01]  /*1ce10*/  LOP3.LUT R20, R22.reuse, 0x4, R23.reuse, 0xfe, !PT ;  /* 0x0000000416147812 */ /* 0x140fe200078efe17 */
[----:B------:R3:W-:Y:S01]  /*1ce20*/  STL [R1+0x10], R0 ;  /* 0x0000100001007387 */ /* 0x0007e20000100800 */
[C---:B------:R-:W-:Y:S01]  /*1ce30*/  ISETP.LT.AND P5, PT, R19.reuse, c[0x0][0x17c], !P0 ;  /* 0x00005f0013007a0c */ /* 0x040fe200047a1270 */
[----:B------:R-:W-:Y:S01]  /*1ce40*/  IMAD R19, R19, c[0x0][0x198], RZ ;  /* 0x0000660013137a24 */ /* 0x000fe200078e02ff */
[----:B0-----:R-:W-:-:S02]  /*1ce50*/  LOP3.LUT R5, R22, 0x1c, R23, 0xfe, !PT ;  /* 0x0000001c16057812 */ /* 0x001fc400078efe17 */
[C-C-:B------:R-:W-:Y:S02]  /*1ce60*/  LOP3.LUT R21, R22.reuse, 0x6, R23.reuse, 0xfe, !PT ;  /* 0x0000000616157812 */ /* 0x140fe400078efe17 */
[C-C-:B--2---:R-:W-:Y:S01]  /*1ce70*/  LOP3.LUT R4, R22.reuse, 0x1e, R23.reuse, 0xfe, !PT ;  /* 0x0000001e16047812 */ /* 0x144fe200078efe17 */
[----:B------:R0:W-:Y:S01]  /*1ce80*/  STL [R1+0x14], R5 ;  /* 0x0000140501007387 */ /* 0x0001e20000100800 */
[C-C-:B------:R-:W-:Y:S02]  /*1ce90*/  LOP3.LUT R3, R22.reuse, 0x8, R23.reuse, 0xfe, !PT ;  /* 0x0000000816037812 */ /* 0x140fe400078efe17 */
[C-C-:B---3--:R-:W-:Y:S01]  /*1cea0*/  LOP3.LUT R0, R22.reuse, 0x20, R23.reuse, 0xfe, !PT ;  /* 0x0000002016007812 */ /* 0x148fe200078efe17 */
[----:B------:R2:W-:Y:S01]  /*1ceb0*/  STL [R1+0x18], R4 ;  /* 0x0000180401007387 */ /* 0x0005e20000100800 */
[C-C-:B------:R-:W-:Y:S02]  /*1cec0*/  LOP3.LUT R26, R22.reuse, 0xa, R23.reuse, 0xfe, !PT ;  /* 0x0000000a161a7812 */ /* 0x140fe400078efe17 */
[C-C-:B------:R-:W-:Y:S01]  /*1ced0*/  LOP3.LUT R27, R22.reuse, 0xc, R23.reuse, 0xfe, !PT ;  /* 0x0000000c161b7812 */ /* 0x140fe200078efe17 */
[----:B------:R3:W-:Y:S01]  /*1cee0*/  STL [R1+0x1c], R0 ;  /* 0x00001c0001007387 */ /* 0x0007e20000100800 */
[----:B------:R-:W-:-:S02]  /*1cef0*/  LOP3.LUT R28, R22, 0xe, R23, 0xfe, !PT ;  /* 0x0000000e161c7812 */ /* 0x000fc400078efe17 */
[C-C-:B0-----:R-:W-:Y:S02]  /*1cf00*/  LOP3.LUT R5, R22.reuse, 0x28, R23.reuse, 0xfe, !PT ;  /* 0x0000002816057812 */ /* 0x141fe400078efe17 */
[C-C-:B------:R-:W-:Y:S02]  /*1cf10*/  LOP3.LUT R29, R22.reuse, 0x10, R23.reuse, 0xfe, !PT ;  /* 0x00000010161d7812 */ /* 0x140fe400078efe17 */
[C-C-:B--2---:R-:W-:Y:S02]  /*1cf20*/  LOP3.LUT R4, R22.reuse, 0x24, R23.reuse, 0xfe, !PT ;  /* 0x0000002416047812 */ /* 0x144fe400078efe17 */
[C-C-:B------:R-:W-:Y:S02]  /*1cf30*/  LOP3.LUT R13, R22.reuse, 0x22, R23.reuse, 0xfe, !PT ;  /* 0x00000022160d7812 */ /* 0x140fe400078efe17 */
[----:B---3--:R-:W-:Y:S01]  /*1cf40*/  LOP3.LUT R0, R22, 0x26, R23, 0xfe, !PT ;  /* 0x0000002616007812 */ /* 0x008fe200078efe17 */
[----:B------:R0:W-:Y:S01]  /*1cf50*/  STL [R1+0x28], R4 ;  /* 0x0000280401007387 */ /* 0x0001e20000100800 */
[C---:B------:R-:W-:Y:S01]  /*1cf60*/  ISETP.LT.AND P3, PT, R20.reuse, c[0x0][0x17c], !P0 ;  /* 0x00005f0014007a0c */ /* 0x040fe20004761270 */
[----:B------:R-:W-:Y:S01]  /*1cf70*/  IMAD R20, R20, c[0x0][0x198], RZ ;  /* 0x0000660014147a24 */ /* 0x000fe200078e02ff */
[C---:B------:R-:W-:Y:S01]  /*1cf80*/  ISETP.LT.AND P4, PT, R21.reuse, c[0x0][0x17c], !P0 ;  /* 0x00005f0015007a0c */ /* 0x040fe20004781270 */
[----:B------:R2:W-:Y:S01]  /*1cf90*/  STL [R1+0x2c], R0 ;  /* 0x00002c0001007387 */ /* 0x0005e20000100800 */
[----:B------:R-:W-:-:S03]  /*1cfa0*/  IMAD R21, R21, c[0x0][0x198], RZ ;  /* 0x0000660015157a24 */ /* 0x000fc600078e02ff */
[----:B------:R3:W-:Y:S01]  /*1cfb0*/  STL [R1+0x30], R5 ;  /* 0x0000300501007387 */ /* 0x0007e20000100800 */
[C-C-:B0-----:R-:W-:Y:S02]  /*1cfc0*/  LOP3.LUT R4, R22.reuse, 0x2a, R23.reuse, 0xfe, !PT ;  /* 0x0000002a16047812 */ /* 0x141fe400078efe17 */
[----:B--2---:R-:W-:-:S03]  /*1cfd0*/  LOP3.LUT R0, R22, 0x2c, R23, 0xfe, !PT ;  /* 0x0000002c16007812 */ /* 0x004fc600078efe17 */
[----:B------:R0:W-:Y:S01]  /*1cfe0*/  STL [R1+0x34], R4 ;  /* 0x0000340401007387 */ /* 0x0001e20000100800 */
[----:B---3--:R-:W-:-:S03]  /*1cff0*/  LOP3.LUT R5, R22, 0x2e, R23, 0xfe, !PT ;  /* 0x0000002e16057812 */ /* 0x008fc600078efe17 */
[----:B------:R2:W-:Y:S04]  /*1d000*/  STL [R1+0x38], R0 ;  /* 0x0000380001007387 */ /* 0x0005e80000100800 */
[----:B------:R-:W-:Y:S01]  /*1d010*/  STL [R1+0x3c], R5 ;  /* 0x00003c0501007387 */ /* 0x000fe20000100800 */
[C-C-:B0-----:R-:W-:Y:S02]  /*1d020*/  LOP3.LUT R4, R22.reuse, 0x30, R23.reuse, 0xfe, !PT ;  /* 0x0000003016047812 */ /* 0x141fe400078efe17 */
[----:B--2---:R-:W-:-:S03]  /*1d030*/  LOP3.LUT R0, R22, 0x32, R23, 0xfe, !PT ;  /* 0x0000003216007812 */ /* 0x004fc600078efe17 */
[----:B------:R-:W-:Y:S04]  /*1d040*/  STL [R1+0x40], R4 ;  /* 0x0000400401007387 */ /* 0x000fe80000100800 */
[----:B------:R-:W0:Y:S04]  /*1d050*/  LDS.64 R4, [R18] ;  /* 0x0000000012047984 */ /* 0x000e280000000a00 */
[----:B------:R2:W-:Y:S04]  /*1d060*/  STL [R1+0x44], R0 ;  /* 0x0000440001007387 */ /* 0x0005e80000100800 */
[----:B------:R-:W-:Y:S04]  /*1d070*/  STL [R1+0x4c], R7 ;  /* 0x00004c0701007387 */ /* 0x000fe80000100800 */
[----:B------:R-:W-:Y:S01]  /*1d080*/  STL [R1+0x50], R6 ;  /* 0x0000500601007387 */ /* 0x000fe20000100800 */
[----:B--2---:R-:W-:-:S03]  /*1d090*/  LEA R0, P2, R2, c[0x0][0x170], 0x1 ;  /* 0x00005c0002007a11 */ /* 0x004fc600078408ff */
[----:B------:R2:W3:Y:S01]  /*1d0a0*/  LDS.64 R6, [R17+0x200] ;  /* 0x0002000011067984 */ /* 0x0004e20000000a00 */
[----:B------:R-:W-:Y:S02]  /*1d0b0*/  LEA.HI.X.SX32 R2, R2, c[0x0][0x174], 0x1, P2 ;  /* 0x00005d0002027a11 */ /* 0x000fe400010f0eff */
[----:B------:R-:W-:Y:S02]  /*1d0c0*/  LEA R16, P2, R9, R0, 0x1 ;  /* 0x0000000009107211 */ /* 0x000fe400078408ff */
[----:B--2---:R-:W-:-:S05]  /*1d0d0*/  LOP3.LUT R17, R22, 0x38, R23, 0xfe, !PT ;  /* 0x0000003816117812 */ /* 0x004fca00078efe17 */
[----:B------:R2:W-:Y:S04]  /*1d0e0*/  STL [R1+0x48], R17 ;  /* 0x0000481101007387 */ /* 0x0005e80000100800 */
[----:B------:R4:W-:Y:S01]  /*1d0f0*/  STL [R1+0x54], R25 ;  /* 0x0000541901007387 */ /* 0x0009e20000100800 */
[----:B--2---:R-:W-:-:S03]  /*1d100*/  LEA.HI.X.SX32 R17, R9, R2, 0x1, P2 ;  /* 0x0000000209117211 */ /* 0x004fc600010f0eff */
[----:B------:R-:W2:Y:S01]  /*1d110*/  LDS.64 R8, [R8+0x200] ;  /* 0x0002000008087984 */ /* 0x000ea20000000a00 */
[----:B----4-:R-:W-:-:S03]  /*1d120*/  LOP3.LUT R25, R22, 0x3c, R23, 0xfe, !PT ;  /* 0x0000003c16197812 */ /* 0x010fc600078efe17 */
[----:B------:R-:W-:Y:S04]  /*1d130*/  @P1 STG.E.U16 [R16.64], R12 ;  /* 0x0000000c10001986 */ /* 0x000fe8000c101508 */
[----:B------:R4:W-:Y:S04]  /*1d140*/  STL [R1+0x58], R25 ;  /* 0x0000581901007387 */ /* 0x0009e80000100800 */
[----:B------:R5:W-:Y:S01]  /*1d150*/  LDS.64 R16, [R24+0x200] ;  /* 0x0002000018107984 */ /* 0x000be20000000a00 */
[----:B----4-:R-:W-:Y:S02]  /*1d160*/  LOP3.LUT R25, R22, 0x3e, R23, 0xfe, !PT ;  /* 0x0000003e16197812 */ /* 0x010fe400078efe17 */
[----:B------:R-:W-:-:S02]  /*1d170*/  LEA R22, P2, R19, R0, 0x1 ;  /* 0x0000000013167211 */ /* 0x000fc400078408ff */
[C---:B-----5:R-:W-:Y:S01]  /*1d180*/  LEA R24, P1, R20.reuse, R0, 0x1 ;  /* 0x0000000014187211 */ /* 0x060fe200078208ff */
[----:B------:R4:W-:Y:S01]  /*1d190*/  STL [R1+0x20], R25 ;  /* 0x0000201901007387 */ /* 0x0009e20000100800 */
[-C--:B------:R-:W-:Y:S02]  /*1d1a0*/  LEA.HI.X.SX32 R23, R19, R2.reuse, 0x1, P2 ;  /* 0x0000000213177211 */ /* 0x080fe400010f0eff */
[C---:B------:R-:W-:Y:S01]  /*1d1b0*/  ISETP.LT.AND P2, PT, R3.reuse, c[0x0][0x17c], !P0 ;  /* 0x00005f0003007a0c */ /* 0x040fe20004741270 */
[----:B------:R-:W-:Y:S01]  /*1d1c0*/  IMAD R3, R3, c[0x0][0x198], RZ ;  /* 0x0000660003037a24 */ /* 0x000fe200078e02ff */
[----:B------:R-:W5:Y:S04]  /*1d1d0*/  LDS.64 R18, [R18+0x200] ;  /* 0x0002000012127984 */ /* 0x000f680000000a00 */
[----:B-1----:R1:W-:Y:S01]  /*1d1e0*/  @P5 STG.E.U16 [R22.64], R14 ;  /* 0x0000000e16005986 */ /* 0x0023e2000c101508 */
[----:B----4-:R-:W-:-:S02]  /*1d1f0*/  LEA.HI.X.SX32 R25, R20, R2, 0x1, P1 ;  /* 0x0000000214197211 */ /* 0x010fc400008f0eff */
[-C--:B------:R-:W-:Y:S02]  /*1d200*/  LEA R20, P6, R3, R0.reuse, 0x1 ;  /* 0x0000000003147211 */ /* 0x080fe400078c08ff */
[C---:B------:R-:W-:Y:S01]  /*1d210*/  ISETP.LT.AND P1, PT, R26.reuse, c[0x0][0x17c], !P0 ;  /* 0x00005f001a007a0c */ /* 0x040fe20004721270 */
[----:B------:R-:W-:Y:S01]  /*1d220*/  IMAD R26, R26, c[0x0][0x198], RZ ;  /* 0x000066001a1a7a24 */ /* 0x000fe200078e02ff */
[----:B0-----:R0:W-:Y:S01]  /*1d230*/  @P3 STG.E.U16 [R24.64], R4 ;  /* 0x0000000418003986 */ /* 0x0011e2000c101508 */
[----:B-1----:R-:W-:-:S04]  /*1d240*/  LEA R22, P5, R21, R0, 0x1 ;  /* 0x0000000015167211 */ /* 0x002fc800078a08ff */
[-C--:B------:R-:W-:Y:S02]  /*1d250*/  LEA.HI.X.SX32 R23, R21, R2.reuse, 0x1, P5 ;  /* 0x0000000215177211 */ /* 0x080fe400028f0eff */
[----:B------:R-:W-:Y:S02]  /*1d260*/  LEA.HI.X.SX32 R21, R3, R2, 0x1, P6 ;  /* 0x0000000203157211 */ /* 0x000fe400030f0eff */
[----:B------:R-:W4:Y:S01]  /*1d270*/  LDL.LU R3, [R1] ;  /* 0x0000000001037983 */ /* 0x000f220000300800 */
[----:B0-----:R-:W-:-:S03]  /*1d280*/  LEA R24, P5, R26, R0, 0x1 ;  /* 0x000000001a187211 */ /* 0x001fc600078a08ff */
[----:B------:R0:W-:Y:S01]  /*1d290*/  @P4 STG.E.U16 [R22.64], R10 ;  /* 0x0000000a16004986 */ /* 0x0001e2000c101508 */
[----:B------:R-:W-:-:S03]  /*1d2a0*/  LEA.HI.X.SX32 R25, R26, R2, 0x1, P5 ;  /* 0x000000021a197211 */ /* 0x000fc600028f0eff */
[----:B---3--:R1:W-:Y:S01]  /*1d2b0*/  @P2 STG.E.U16 [R20.64], R6 ;  /* 0x0000000614002986 */ /* 0x0083e2000c101508 */
[C---:B------:R-:W-:Y:S01]  /*1d2c0*/  ISETP.LT.AND P2, PT, R28.reuse, c[0x0][0x17c], !P0 ;  /* 0x00005f001c007a0c */ /* 0x040fe20004741270 */
[----:B------:R-:W-:Y:S02]  /*1d2d0*/  IMAD R28, R28, c[0x0][0x198], RZ ;  /* 0x000066001c1c7a24 */ /* 0x000fe400078e02ff */
[----:B------:R-:W3:Y:S01]  /*1d2e0*/  LDL.LU R26, [R1+0x4] ;  /* 0x00000400011a7983 */ /* 0x000ee20000300800 */
[C---:B------:R-:W-:Y:S01]  /*1d2f0*/  ISETP.LT.AND P3, PT, R27.reuse, c[0x0][0x17c], !P0 ;  /* 0x00005f001b007a0c */ /* 0x040fe20004761270 */
[----:B------:R-:W-:Y:S01]  /*1d300*/  IMAD R27, R27, c[0x0][0x198], RZ ;  /* 0x000066001b1b7a24 */ /* 0x000fe200078e02ff */
[C---:B0-----:R-:W-:Y:S01]  /*1d310*/  LEA R22, P5, R28.reuse, R0, 0x1 ;  /* 0x000000001c167211 */ /* 0x041fe200078a08ff */
[----:B--2---:R0:W-:Y:S03]  /*1d320*/  @P1 STG.E.U16 [R24.64], R8 ;  /* 0x0000000818001986 */ /* 0x0041e6000c101508 */
[----:B------:R-:W-:-:S02]  /*1d330*/  LEA.HI.X.SX32 R23, R28, R2, 0x1, P5 ;  /* 0x000000021c177211 */ /* 0x000fc400028f0eff */
[----:B-1----:R-:W-:Y:S01]  /*1d340*/  LEA R20, P4, R27, R0, 0x1 ;  /* 0x000000001b147211 */ /* 0x002fe200078808ff */
[----:B0-----:R-:W2:Y:S04]  /*1d350*/  LDL.LU R24, [R1+0xc] ;  /* 0x00000c0001187983 */ /* 0x001ea80000300800 */
[----:B------:R-:W2:Y:S04]  /*1d360*/  LDL.LU R25, [R1+0x10] ;  /* 0x0000100001197983 */ /* 0x000ea80000300800 */
[----:B------:R-:W2:Y:S01]  /*1d370*/  LDL.LU R28, [R1+0x8] ;  /* 0x00000800011c7983 */ /* 0x000ea20000300800 */
[C---:B------:R-:W-:Y:S01]  /*1d380*/  ISETP.LT.AND P1, PT, R29.reuse, c[0x0][0x17c], !P0 ;  /* 0x00005f001d007a0c */ /* 0x040fe20004721270 */
[----:B------:R-:W-:Y:S01]  /*1d390*/  IMAD R29, R29, c[0x0][0x198], RZ ;  /* 0x000066001d1d7a24 */ /* 0x000fe200078e02ff */
[----:B------:R-:W-:-:S05]  /*1d3a0*/  LEA.HI.X.SX32 R21, R27, R2, 0x1, P4 ;  /* 0x000000021b157211 */ /* 0x000fca00020f0eff */
[----:B-----5:R0:W-:Y:S02]  /*1d3b0*/  @P3 STG.E.U16 [R20.64], R18 ;  /* 0x0000001214003986 */ /* 0x0201e4000c101508 */
[----:B0-----:R-:W-:-:S04]  /*1d3c0*/  LEA R20, P3, R29, R0, 0x1 ;  /* 0x000000001d147211 */ /* 0x001fc800078608ff */
[----:B------:R-:W-:Y:S02]  /*1d3d0*/  LEA.HI.X.SX32 R21, R29, R2, 0x1, P3 ;  /* 0x000000021d157211 */ /* 0x000fe400018f0eff */
[----:B------:R-:W5:Y:S04]  /*1d3e0*/  LDL.LU R29, [R1+0x14] ;  /* 0x00001400011d7983 */ /* 0x000f680000300800 */
[----:B------:R0:W-:Y:S01]  /*1d3f0*/  @P2 STG.E.U16 [R22.64], R16 ;  /* 0x0000001016002986 */ /* 0x0001e2000c101508 */
[----:B------:R-:W-:Y:S02]  /*1d400*/  PRMT R12, R12, 0x7632, R12 ;  /* 0x000076320c0c7816 */ /* 0x000fe4000000000c */
[----:B------:R-:W-:Y:S01]  /*1d410*/  PRMT R14, R14, 0x7632, R14 ;  /* 0x000076320e0e7816 */ /* 0x000fe2000000000e */
[----:B------:R-:W5:Y:S04]  /*1d420*/  LDL.LU R27, [R1+0x18] ;  /* 0x00001800011b7983 */ /* 0x000f680000300800 */
[----:B------:R1:W-:Y:S01]  /*1d430*/  @P1 STG.E.U16 [R20.64], R12 ;  /* 0x0000000c14001986 */ /* 0x0003e2000c101508 */
[----:B------:R-:W-:-:S02]  /*1d440*/  PRMT R6, R4, 0x7632, R6 ;  /* 0x0000763204067816 */ /* 0x000fc40000000006 */
[----:B------:R-:W-:Y:S02]  /*1d450*/  PRMT R10, R10, 0x7632, R10 ;  /* 0x000076320a0a7816 */ /* 0x000fe4000000000a */
[----:B------:R-:W-:Y:S02]  /*1d460*/  PRMT R8, R8, 0x7632, R8 ;  /* 0x0000763208087816 */ /* 0x000fe40000000008 */
[C---:B----4-:R-:W-:Y:S01]  /*1d470*/  ISETP.LT.AND P4, PT, R3.reuse, c[0x0][0x17c], !P0 ;  /* 0x00005f0003007a0c */ /* 0x050fe20004781270 */
[----:B------:R-:W-:-:S05]  /*1d480*/  IMAD R3, R3, c[0x0][0x198], RZ ;  /* 0x0000660003037a24 */ /* 0x000fca00078e02ff */
[----:B0-----:R-:W-:-:S04]  /*1d490*/  LEA R22, P2, R3, R0, 0x1 ;  /* 0x0000000003167211 */ /* 0x001fc800078408ff */
[----:B------:R-:W-:Y:S01]  /*1d4a0*/  LEA.HI.X.SX32 R23, R3, R2, 0x1, P2 ;  /* 0x0000000203177211 */ /* 0x000fe200010f0eff */
[C---:B---3--:R-:W-:Y:S01]  /*1d4b0*/  IMAD R3, R26.reuse, c[0x0][0x198], RZ ;  /* 0x000066001a037a24 */ /* 0x048fe200078e02ff */
[----:B------:R-:W-:-:S03]  /*1d4c0*/  ISETP.LT.AND P2, PT, R26, c[0x0][0x17c], !P0 ;  /* 0x00005f001a007a0c */ /* 0x000fc60004741270 */
[----:B------:R0:W-:Y:S01]  /*1d4d0*/  @P4 STG.E.U16 [R22.64], R14 ;  /* 0x0000000e16004986 */ /* 0x0001e2000c101508 */
[----:B-1----:R-:W-:-:S03]  /*1d4e0*/  LEA R20, P3, R3, R0, 0x1 ;  /* 0x0000000003147211 */ /* 0x002fc600078608ff */
[----:B------:R-:W3:Y:S01]  /*1d4f0*/  LDL.LU R26, [R1+0x1c] ;  /* 0x00001c00011a7983 */ /* 0x000ee20000300800 */
[----:B------:R-:W-:-:S05]  /*1d500*/  LEA.HI.X.SX32 R21, R3, R2, 0x1, P3 ;  /* 0x0000000203157211 */ /* 0x000fca00018f0eff */
[----:B------:R1:W-:Y:S01]  /*1d510*/  @P2 STG.E.U16 [R20.64], R6 ;  /* 0x0000000614002986 */ /* 0x0003e2000c101508 */
[C---:B--2---:R-:W-:Y:S01]  /*1d520*/  IMAD R3, R24.reuse, c[0x0][0x198], RZ ;  /* 0x0000660018037a24 */ /* 0x044fe200078e02ff */
[----:B------:R-:W-:Y:S02]  /*1d530*/  ISETP.LT.AND P4, PT, R24, c[0x0][0x17c], !P0 ;  /* 0x00005f0018007a0c */ /* 0x000fe40004781270 */
[----:B0-----:R-:W2:Y:S01]  /*1d540*/  LDL.LU R14, [R1+0x2c] ;  /* 0x00002c00010e7983 */ /* 0x001ea20000300800 */
[C---:B------:R-:W-:Y:S01]  /*1d550*/  IMAD R12, R25.reuse, c[0x0][0x198], RZ ;  /* 0x00006600190c7a24 */ /* 0x040fe200078e02ff */
[----:B------:R-:W-:Y:S01]  /*1d560*/  ISETP.LT.AND P3, PT, R25, c[0x0][0x17c], !P0 ;  /* 0x00005f0019007a0c */ /* 0x000fe20004761270 */
[C---:B------:R-:W-:Y:S01]  /*1d570*/  IMAD R4, R28.reuse, c[0x0][0x198], RZ ;  /* 0x000066001c047a24 */ /* 0x040fe200078e02ff */
[----:B------:R-:W-:Y:S02]  /*1d580*/  ISETP.LT.AND P1, PT, R28, c[0x0][0x17c], !P0 ;  /* 0x00005f001c007a0c */ /* 0x000fe40004721270 */
[-C--:B------:R-:W-:Y:S01]  /*1d590*/  LEA R22, P5, R3, R0.reuse, 0x1 ;  /* 0x0000000003167211 */ /* 0x080fe200078a08ff */
[----:B------:R-:W4:Y:S01]  /*1d5a0*/  LDL.LU R28, [R1+0x34] ;  /* 0x00003400011c7983 */ /* 0x000f220000300800 */
[----:B-1----:R-:W-:-:S02]  /*1d5b0*/  LEA R20, P2, R4, R0, 0x1 ;  /* 0x0000000004147211 */ /* 0x002fc400078408ff */
[----:B------:R-:W-:Y:S02]  /*1d5c0*/  LEA R24, P6, R12, R0, 0x1 ;  /* 0x000000000c187211 */ /* 0x000fe400078c08ff */
[-C--:B------:R-:W-:Y:S02]  /*1d5d0*/  LEA.HI.X.SX32 R21, R4, R2.reuse, 0x1, P2 ;  /* 0x0000000204157211 */ /* 0x080fe400010f0eff */
[----:B------:R-:W-:Y:S02]  /*1d5e0*/  PRMT R6, R6, 0x7632, R6 ;  /* 0x0000763206067816 */ /* 0x000fe40000000006 */
[-C--:B------:R-:W-:Y:S02]  /*1d5f0*/  LEA.HI.X.SX32 R23, R3, R2.reuse, 0x1, P5 ;  /* 0x0000000203177211 */ /* 0x080fe400028f0eff */
[----:B------:R-:W-:Y:S01]  /*1d600*/  LEA.HI.X.SX32 R25, R12, R2, 0x1, P6 ;  /* 0x000000020c197211 */ /* 0x000fe200030f0eff */
[----:B------:R-:W-:Y:S04]  /*1d610*/  @P1 STG.E.U16 [R20.64], R10 ;  /* 0x0000000a14001986 */ /* 0x000fe8000c101508 */
[----:B------:R-:W-:Y:S04]  /*1d620*/  @P4 STG.E.U16 [R22.64], R6 ;  /* 0x0000000616004986 */ /* 0x000fe8000c101508 */
[----:B------:R0:W-:Y:S01]  /*1d630*/  @P3 STG.E.U16 [R24.64], R8 ;  /* 0x0000000818003986 */ /* 0x0001e2000c101508 */
[----:B------:R-:W-:-:S02]  /*1d640*/  ISETP.LT.AND P4, PT, R13, c[0x0][0x17c], !P0 ;  /* 0x00005f000d007a0c */ /* 0x000fc40004781270 */
[C---:B-----5:R-:W-:Y:S01]  /*1d650*/  ISETP.LT.AND P1, PT, R29.reuse, c[0x0][0x17c], !P0 ;  /* 0x00005f001d007a0c */ /* 0x060fe20004721270 */
[----:B------:R-:W5:Y:S01]  /*1d660*/  LDL.LU R12, [R1+0x30] ;  /* 0x00003000010c7983 */ /* 0x000f620000300800 */
[----:B0-----:R-:W-:Y:S02]  /*1d670*/  IMAD R8, R29, c[0x0][0x198], RZ ;  /* 0x000066001d087a24 */ /* 0x001fe400078e02ff */
[----:B------:R-:W-:Y:S02]  /*1d680*/  IMAD R6, R13, c[0x0][0x198], RZ ;  /* 0x000066000d067a24 */ /* 0x000fe400078e02ff */
[----:B------:R-:W4:Y:S01]  /*1d690*/  LDL.LU R13, [R1+0x8e4] ;  /* 0x0008e400010d7983 */ /* 0x000f220000300800 */
[----:B------:R-:W-:-:S03]  /*1d6a0*/  LEA R20, P6, R8, R0, 0x1 ;  /* 0x0000000008147211 */ /* 0x000fc600078c08ff */
[----:B------:R-:W4:Y:S01]  /*1d6b0*/  LDL.LU R29, [R1+0x38] ;  /* 0x00003800011d7983 */ /* 0x000f220000300800 */
[----:B------:R-:W-:-:S03]  /*1d6c0*/  LEA.HI.X.SX32 R21, R8, R2, 0x1, P6 ;  /* 0x0000000208157211 */ /* 0x000fc600030f0eff */
[----:B------:R-:W4:Y:S01]  /*1d6d0*/  LDL.LU R8, [R1+0x28] ;  /* 0x0000280001087983 */ /* 0x000f220000300800 */
[C---:B------:R-:W-:Y:S01]  /*1d6e0*/  IMAD R4, R27.reuse, c[0x0][0x198], RZ ;  /* 0x000066001b047a24 */ /* 0x040fe200078e02ff */
[----:B------:R-:W-:-:S04]  /*1d6f0*/  ISETP.LT.AND P3, PT, R27, c[0x0][0x17c], !P0 ;  /* 0x00005f001b007a0c */ /* 0x000fc80004761270 */
[----:B------:R-:W-:Y:S02]  /*1d700*/  LEA R22, P5, R4, R0, 0x1 ;  /* 0x0000000004167211 */ /* 0x000fe400078a08ff */
[----:B------:R-:W-:Y:S02]  /*1d710*/  PRMT R18, R18, 0x7632, R18 ;  /* 0x0000763212127816 */ /* 0x000fe40000000012 */
[----:B------:R-:W-:Y:S02]  /*1d720*/  LEA.HI.X.SX32 R23, R4, R2, 0x1, P5 ;  /* 0x0000000204177211 */ /* 0x000fe400028f0eff */
[----:B------:R-:W-:Y:S01]  /*1d730*/  PRMT R16, R16, 0x7632, R16 ;  /* 0x0000763210107816 */ /* 0x000fe20000000010 */
[----:B------:R-:W-:Y:S04]  /*1d740*/  @P1 STG.E.U16 [R20.64], R18 ;  /* 0x0000001214001986 */ /* 0x000fe8000c101508 */
[----:B------:R0:W-:Y:S01]  /*1d750*/  @P3 STG.E.U16 [R22.64], R16 ;  /* 0x0000001016003986 */ /* 0x0001e2000c101508 */
[C---:B---3--:R-:W-:Y:S01]  /*1d760*/  IMAD R3, R26.reuse, c[0x0][0x198], RZ ;  /* 0x000066001a037a24 */ /* 0x048fe200078e02ff */
[----:B------:R-:W-:-:S04]  /*1d770*/  ISETP.LT.AND P2, PT, R26, c[0x0][0x17c], !P0 ;  /* 0x00005f001a007a0c */ /* 0x000fc80004741270 */
[CC--:B------:R-:W-:Y:S02]  /*1d780*/  LEA R24, P6, R3.reuse, R0.reuse, 0x1 ;  /* 0x0000000003187211 */ /* 0x0c0fe400078c08ff */
[C---:B------:R-:W-:Y:S02]  /*1d790*/  LEA R26, P5, R6.reuse, R0, 0x1 ;  /* 0x00000000061a7211 */ /* 0x040fe400078a08ff */
[-C--:B------:R-:W-:Y:S02]  /*1d7a0*/  LEA.HI.X.SX32 R25, R3, R2.reuse, 0x1, P6 ;  /* 0x0000000203197211 */ /* 0x080fe400030f0eff */
[----:B------:R-:W-:Y:S01]  /*1d7b0*/  LEA.HI.X.SX32 R27, R6, R2, 0x1, P5 ;  /* 0x00000002061b7211 */ /* 0x000fe200028f0eff */
[C---:B--2---:R-:W-:Y:S01]  /*1d7c0*/  IMAD R6, R14.reuse, c[0x0][0x198], RZ ;  /* 0x000066000e067a24 */ /* 0x044fe200078e02ff */
[----:B------:R-:W-:-:S04]  /*1d7d0*/  ISETP.LT.AND P3, PT, R14, c[0x0][0x17c], !P0 ;  /* 0x00005f000e007a0c */ /* 0x000fc80004761270 */
[----:B0-----:R-:W-:-:S04]  /*1d7e0*/  LEA R22, P5, R6, R0, 0x1 ;  /* 0x0000000006167211 */ /* 0x001fc800078a08ff */
[----:B------:R-:W-:Y:S01]  /*1d7f0*/  LEA.HI.X.SX32 R23, R6, R2, 0x1, P5 ;  /* 0x0000000206177211 */ /* 0x000fe200028f0eff */
[----:B-----5:R-:W-:Y:S01]  /*1d800*/  IMAD R4, R12, c[0x0][0x198], RZ ;  /* 0x000066000c047a24 */ /* 0x020fe200078e02ff */
[----:B----4-:R-:W-:Y:S01]  /*1d810*/  @P2 STG.E.U16 [R24.64], R13 ;  /* 0x0000000d18002986 */ /* 0x010fe2000c101508 */
[----:B------:R-:W-:-:S03]  /*1d820*/  IMAD R3, R8, c[0x0][0x198], RZ ;  /* 0x0000660008037a24 */ /* 0x000fc600078e02ff */
[----:B------:R0:W-:Y:S02]  /*1d830*/  @P4 STG.E.U16 [R26.64], R15 ;  /* 0x0000000f1a004986 */ /* 0x0001e4000c101508 */
[C---:B------:R-:W-:Y:S02]  /*1d840*/  LEA R20, P6, R3.reuse, R0, 0x1 ;  /* 0x0000000003147211 */ /* 0x040fe400078c08ff */
[----:B------:R-:W-:Y:S02]  /*1d850*/  ISETP.LT.AND P2, PT, R12, c[0x0][0x17c], !P0 ;  /* 0x00005f000c007a0c */ /* 0x000fe40004741270 */
[----:B------:R-:W-:Y:S02]  /*1d860*/  LEA.HI.X.SX32 R21, R3, R2, 0x1, P6 ;  /* 0x0000000203157211 */ /* 0x000fe400030f0eff */
[----:B------:R-:W-:Y:S01]  /*1d870*/  LEA R12, P6, R4, R0, 0x1 ;  /* 0x00000000040c7211 */ /* 0x000fe200078c08ff */
[----:B0-----:R-:W2:Y:S01]  /*1d880*/  LDL.LU R27, [R1+0x40] ;  /* 0x00004000011b7983 */ /* 0x001ea20000300800 */
[----:B------:R-:W-:-:S03]  /*1d890*/  ISETP.LT.AND P1, PT, R8, c[0x0][0x17c], !P0 ;  /* 0x00005f0008007a0c */ /* 0x000fc60004721270 */
[----:B------:R-:W3:Y:S01]  /*1d8a0*/  LDL.LU R14, [R1+0x44] ;  /* 0x00004400010e7983 */ /* 0x000ee20000300800 */
[C---:B------:R-:W-:Y:S01]  /*1d8b0*/  ISETP.LT.AND P4, PT, R28.reuse, c[0x0][0x17c], !P0 ;  /* 0x00005f001c007a0c */ /* 0x040fe20004781270 */
[----:B------:R-:W-:Y:S02]  /*1d8c0*/  IMAD R8, R28, c[0x0][0x198], RZ ;  /* 0x000066001c087a24 */ /* 0x000fe400078e02ff */
[----:B------:R-:W4:Y:S01]  /*1d8d0*/  LDL.LU R26, [R1+0x48] ;  /* 0x00004800011a7983 */ /* 0x000f220000300800 */
[----:B------:R-:W-:-:S03]  /*1d8e0*/  PRMT R3, R13, 0x7632, R3 ;  /* 0x000076320d037816 */ /* 0x000fc60000000003 */
[----:B------:R-:W5:Y:S01]  /*1d8f0*/  LDL.LU R16, [R1+0x54] ;  /* 0x0000540001107983 */ /* 0x000f620000300800 */
[----:B------:R-:W-:-:S03]  /*1d900*/  LEA.HI.X.SX32 R13, R4, R2, 0x1, P6 ;  /* 0x00000002040d7211 */ /* 0x000fc600030f0eff */
[----:B------:R-:W4:Y:S04]  /*1d910*/  LDL.LU R18, [R1+0x58] ;  /* 0x0000580001127983 */ /* 0x000f280000300800 */
[----:B------:R-:W4:Y:S04]  /*1d920*/  LDL.LU R28, [R1+0x20] ;  /* 0x00002000011c7983 */ /* 0x000f280000300800 */
[----:B------:R-:W4:Y:S04]  /*1d930*/  LDL.LU R6, [R1+0x50] ;  /* 0x0000500001067983 */ /* 0x000f280000300800 */
[----:B------:R-:W4:Y:S01]  /*1d940*/  LDL.LU R4, [R1+0x3c] ;  /* 0x00003c0001047983 */ /* 0x000f220000300800 */
[----:B------:R-:W-:-:S04]  /*1d950*/  LEA R24, P5, R8, R0, 0x1 ;  /* 0x0000000008187211 */ /* 0x000fc800078a08ff */
[----:B------:R-:W-:Y:S02]  /*1d960*/  LEA.HI.X.SX32 R25, R8, R2, 0x1, P5 ;  /* 0x0000000208197211 */ /* 0x000fe400028f0eff */
[----:B------:R-:W5:Y:S04]  /*1d970*/  LDL.LU R8, [R1+0x4c] ;  /* 0x00004c0001087983 */ /* 0x000f680000300800 */
[----:B------:R-:W-:Y:S01]  /*1d980*/  @P1 STG.E.U16 [R20.64], R5 ;  /* 0x0000000514001986 */ /* 0x000fe2000c101508 */
[C---:B------:R-:W-:Y:S01]  /*1d990*/  ISETP.LT.AND P1, PT, R29.reuse, c[0x0][0x17c], !P0 ;  /* 0x00005f001d007a0c */ /* 0x040fe20004721270 */
[----:B------:R-:W-:Y:S02]  /*1d9a0*/  IMAD R29, R29, c[0x0][0x198], RZ ;  /* 0x000066001d1d7a24 */ /* 0x000fe400078e02ff */
[----:B------:R-:W-:Y:S04]  /*1d9b0*/  @P3 STG.E.U16 [R22.64], R11 ;  /* 0x0000000b16003986 */ /* 0x000fe8000c101508 */
[----:B------:R0:W-:Y:S04]  /*1d9c0*/  @P2 STG.E.U16 [R12.64], R7 ;  /* 0x000000070c002986 */ /* 0x0001e8000c101508 */
[----:B------:R-:W-:Y:S01]  /*1d9d0*/  @P4 STG.E.U16 [R24.64], R9 ;  /* 0x0000000918004986 */ /* 0x000fe2000c101508 */
[----:B0-----:R-:W-:-:S04]  /*1d9e0*/  LEA R12, P6, R29, R0, 0x1 ;  /* 0x000000001d0c7211 */ /* 0x001fc800078c08ff */
[----:B------:R-:W-:Y:S02]  /*1d9f0*/  LEA.HI.X.SX32 R13, R29, R2, 0x1, P6 ;  /* 0x000000021d0d7211 */ /* 0x000fe400030f0eff */
[----:B------:R-:W-:-:S03]  /*1da00*/  PRMT R11, R15, 0x7632, R11 ;  /* 0x000076320f0b7816 */ /* 0x000fc6000000000b */
[----:B------:R0:W-:Y:S01]  /*1da10*/  @P1 STG.E.U16 [R12.64], R19 ;  /* 0x000000130c001986 */ /* 0x0001e2000c101508 */
[----:B------:R-:W-:-:S04]  /*1da20*/  PRMT R7, R11, 0x7632, R7 ;  /* 0x000076320b077816 */ /* 0x000fc80000000007 */
[----:B------:R-:W-:Y:S02]  /*1da30*/  PRMT R10, R7, 0x7632, R10 ;  /* 0x00007632070a7816 */ /* 0x000fe4000000000a */
[----:B0-----:R-:W-:Y:S02]  /*1da40*/  PRMT R19, R19, 0x7632, R19 ;  /* 0x0000763213137816 */ /* 0x001fe40000000013 */
[C---:B--2---:R-:W-:Y:S01]  /*1da50*/  ISETP.LT.AND P2, PT, R27.reuse, c[0x0][0x17c], !P0 ;  /* 0x00005f001b007a0c */ /* 0x044fe20004741270 */
[----:B------:R-:W-:Y:S02]  /*1da60*/  IMAD R27, R27, c[0x0][0x198], RZ ;  /* 0x000066001b1b7a24 */ /* 0x000fe400078e02ff */
[C---:B---3--:R-:W-:Y:S01]  /*1da70*/  IMAD R23, R14.reuse, c[0x0][0x198], RZ ;  /* 0x000066000e177a24 */ /* 0x048fe200078e02ff */
[----:B------:R-:W-:Y:S02]  /*1da80*/  ISETP.LT.AND P4, PT, R14, c[0x0][0x17c], !P0 ;  /* 0x00005f000e007a0c */ /* 0x000fe40004781270 */
[----:B------:R-:W-:-:S04]  /*1da90*/  LEA R14, P6, R27, R0, 0x1 ;  /* 0x000000001b0e7211 */ /* 0x000fc800078c08ff */
[----:B------:R-:W-:Y:S02]  /*1daa0*/  LEA.HI.X.SX32 R15, R27, R2, 0x1, P6 ;  /* 0x000000021b0f7211 */ /* 0x000fe400030f0eff */
[C---:B----4-:R-:W-:Y:S01]  /*1dab0*/  ISETP.LT.AND P3, PT, R4.reuse, c[0x0][0x17c], !P0 ;  /* 0x00005f0004007a0c */ /* 0x050fe20004761270 */
[----:B------:R-:W-:-:S05]  /*1dac0*/  IMAD R4, R4, c[0x0][0x198], RZ ;  /* 0x0000660004047a24 */ /* 0x000fca00078e02ff */
[----:B------:R-:W-:-:S04]  /*1dad0*/  LEA R20, P5, R4, R0, 0x1 ;  /* 0x0000000004147211 */ /* 0x000fc800078a08ff */
[----:B------:R-:W-:Y:S02]  /*1dae0*/  LEA.HI.X.SX32 R21, R4, R2, 0x1, P5 ;  /* 0x0000000204157211 */ /* 0x000fe400028f0eff */
[----:B------:R-:W-:Y:S01]  /*1daf0*/  LEA R22, P5, R23, R0, 0x1 ;  /* 0x0000000017167211 */ /* 0x000fe200078a08ff */
[----:B------:R-:W-:-:S03]  /*1db00*/  IMAD R27, R6, c[0x0][0x198], RZ ;  /* 0x00006600061b7a24 */ /* 0x000fc600078e02ff */
[----:B------:R-:W-:Y:S01]  /*1db10*/  LEA.HI.X.SX32 R23, R23, R2, 0x1, P5 ;  /* 0x0000000217177211 */ /* 0x000fe200028f0eff */
[----:B------:R-:W-:Y:S01]  /*1db20*/  @P3 STG.E.U16 [R20.64], R17 ;  /* 0x0000001114003986 */ /* 0x000fe2000c101508 */
[----:B-----5:R-:W-:-:S03]  /*1db30*/  IMAD R25, R8, c[0x0][0x198], RZ ;  /* 0x0000660008197a24 */ /* 0x020fc600078e02ff */
[----:B------:R0:W-:Y:S01]  /*1db40*/  @P2 STG.E.U16 [R14.64], R3 ;  /* 0x000000030e002986 */ /* 0x0001e2000c101508 */
[----:B------:R-:W-:-:S03]  /*1db50*/  IMAD R29, R26, c[0x0][0x198], RZ ;  /* 0x000066001a1d7a24 */ /* 0x000fc600078e02ff */
[----:B------:R1:W-:Y:S01]  /*1db60*/  @P4 STG.E.U16 [R22.64], R11 ;  /* 0x0000000b16004986 */ /* 0x0003e2000c101508 */
[----:B------:R-:W-:Y:S01]  /*1db70*/  ISETP.LT.AND P4, PT, R6, c[0x0][0x17c], !P0 ;  /* 0x00005f0006007a0c */ /* 0x000fe20004781270 */
[----:B------:R-:W-:Y:S01]  /*1db80*/  IMAD R6, R18, c[0x0][0x198], RZ ;  /* 0x0000660012067a24 */ /* 0x000fe200078e02ff */
[-C--:B------:R-:W-:Y:S02]  /*1db90*/  LEA R12, P6, R25, R0.reuse, 0x1 ;  /* 0x00000000190c7211 */ /* 0x080fe400078c08ff */
[-C--:B0-----:R-:W-:Y:S02]  /*1dba0*/  LEA R14, P1, R27, R0.reuse, 0x1 ;  /* 0x000000001b0e7211 */ /* 0x081fe400078208ff */
[----:B------:R-:W-:Y:S02]  /*1dbb0*/  LEA R20, P2, R29, R0, 0x1 ;  /* 0x000000001d147211 */ /* 0x000fe400078408ff */
[----:B------:R-:W-:Y:S02]  /*1dbc0*/  LEA.HI.X.SX32 R15, R27, R2, 0x1, P1 ;  /* 0x000000021b0f7211 */ /* 0x000fe400008f0eff */
[----:B------:R-:W-:-:S02]  /*1dbd0*/  LEA R24, P1, R6, R0, 0x1 ;  /* 0x0000000006187211 */ /* 0x000fc400078208ff */
[----:B------:R-:W-:Y:S01]  /*1dbe0*/  ISETP.LT.AND P5, PT, R8, c[0x0][0x17c], !P0 ;  /* 0x00005f0008007a0c */ /* 0x000fe200047a1270 */
[----:B------:R-:W-:Y:S01]  /*1dbf0*/  IMAD R4, R16, c[0x0][0x198], RZ ;  /* 0x0000660010047a24 */ /* 0x000fe200078e02ff */
[----:B------:R-:W-:Y:S02]  /*1dc00*/  ISETP.LT.AND P3, PT, R26, c[0x0][0x17c], !P0 ;  /* 0x00005f001a007a0c */ /* 0x000fe40004761270 */
[-C--:B------:R-:W-:Y:S02]  /*1dc10*/  LEA.HI.X.SX32 R13, R25, R2.reuse, 0x1, P6 ;  /* 0x00000002190d7211 */ /* 0x080fe400030f0eff */
[-C--:B------:R-:W-:Y:S02]  /*1dc20*/  LEA.HI.X.SX32 R21, R29, R2.reuse, 0x1, P2 ;  /* 0x000000021d157211 */ /* 0x080fe400010f0eff */
[----:B------:R-:W-:Y:S02]  /*1dc30*/  ISETP.LT.AND P2, PT, R16, c[0x0][0x17c], !P0 ;  /* 0x00005f0010007a0c */ /* 0x000fe40004741270 */
[----:B------:R-:W-:-:S02]  /*1dc40*/  LEA.HI.X.SX32 R25, R6, R2, 0x1, P1 ;  /* 0x0000000206197211 */ /* 0x000fc400008f0eff */
[----:B------:R-:W-:Y:S02]  /*1dc50*/  ISETP.LT.AND P1, PT, R18, c[0x0][0x17c], !P0 ;  /* 0x00005f0012007a0c */ /* 0x000fe40004721270 */
[----:B------:R-:W-:Y:S02]  /*1dc60*/  ISETP.LT.AND P0, PT, R28, c[0x0][0x17c], !P0 ;  /* 0x00005f001c007a0c */ /* 0x000fe40004701270 */
[----:B-1----:R-:W-:Y:S02]  /*1dc70*/  LEA R22, P6, R4, R0, 0x1 ;  /* 0x0000000004167211 */ /* 0x002fe400078c08ff */
[----:B------:R-:W-:Y:S01]  /*1dc80*/  PRMT R6, R5, 0x7632, R6 ;  /* 0x0000763205067816 */ /* 0x000fe20000000006 */
[----:B------:R-:W-:Y:S01]  /*1dc90*/  IMAD R3, R28, c[0x0][0x198], RZ ;  /* 0x000066001c037a24 */ /* 0x000fe200078e02ff */
[----:B------:R-:W-:Y:S02]  /*1dca0*/  LEA.HI.X.SX32 R23, R4, R2, 0x1, P6 ;  /* 0x0000000204177211 */ /* 0x000fe400030f0eff */
[----:B------:R-:W-:Y:S01]  /*1dcb0*/  PRMT R11, R9, 0x7632, R11 ;  /* 0x00007632090b7816 */ /* 0x000fe2000000000b */
[----:B------:R0:W-:Y:S01]  /*1dcc0*/  @P5 STG.E.U16 [R12.64], R6 ;  /* 0x000000060c005986 */ /* 0x0001e2000c101508 */
[----:B------:R-:W-:-:S03]  /*1dcd0*/  LEA R26, P6, R3, R0, 0x1 ;  /* 0x00000000031a7211 */ /* 0x000fc600078c08ff */
[----:B------:R0:W-:Y:S04]  /*1dce0*/  @P4 STG.E.U16 [R14.64], R7 ;  /* 0x000000070e004986 */ /* 0x0001e8000c101508 */
[----:B------:R0:W-:Y:S04]  /*1dcf0*/  @P3 STG.E.U16 [R20.64], R10 ;  /* 0x0000000a14003986 */ /* 0x0001e8000c101508 */
[----:B------:R0:W-:Y:S01]  /*1dd00*/  @P2 STG.E.U16 [R22.64], R11 ;  /* 0x0000000b16002986 */ /* 0x0001e2000c101508 */
[----:B------:R-:W-:-:S03]  /*1dd10*/  LEA.HI.X.SX32 R27, R3, R2, 0x1, P6 ;  /* 0x00000002031b7211 */ /* 0x000fc600030f0eff */
[----:B------:R0:W-:Y:S01]  /*1dd20*/  @P1 STG.E.U16 [R24.64], R19 ;  /* 0x0000001318001986 */ /* 0x0001e2000c101508 */
[----:B------:R-:W-:Y:S05]  /*1dd30*/  @!P0 EXIT ;  /* 0x000000000000894d */ /* 0x000fea0003800000 */
[----:B0-----:R-:W-:-:S05]  /*1dd40*/  PRMT R13, R17, 0x7632, R13 ;  /* 0x00007632110d7816 */ /* 0x001fca000000000d */
[----:B------:R-:W-:Y:S01]  /*1dd50*/  STG.E.U16 [R26.64], R13 ;  /* 0x0000000d1a007986 */ /* 0x000fe2000c101508 */
[----:B------:R-:W-:Y:S05]  /*1dd60*/  EXIT ;  /* 0x000000000000794d */ /* 0x000fea0003800000 */
.L_x_4:
[----:B------:R-:W-:-:S00]  /*1dd70*/  BRA `(.L_x_4) ;  /* 0xfffffff000007947 */ /* 0x000fc0000383ffff */
[----:B------:R-:W-:-:S00]  /*1dd80*/  NOP ;  /* 0x0000000000007918 */ /* 0x000fc00000000000 */
[----:B------:R-:W-:-:S00]  /*1dd90*/  NOP ;  /* 0x0000000000007918 */ /* 0x000fc00000000000 */
[----:B------:R-:W-:-:S00]  /*1dda0*/  NOP ;  /* 0x0000000000007918 */ /* 0x000fc00000000000 */
[----:B------:R-:W-:-:S00]  /*1ddb0*/  NOP ;  /* 0x0000000000007918 */ /* 0x000fc00000000000 */
[----:B------:R-:W-:-:S00]  /*1ddc0*/  NOP ;  /* 0x0000000000007918 */ /* 0x000fc00000000000 */
[----:B------:R-:W-:-:S00]  /*1ddd0*/  NOP ;  /* 0x0000000000007918 */ /* 0x000fc00000000000 */
[----:B------:R-:W-:-:S00]  /*1dde0*/  NOP ;  /* 0x0000000000007918 */ /* 0x000fc00000000000 */
[----:B------:R-:W-:-:S00]  /*1ddf0*/  NOP ;  /* 0x0000000000007918 */ /* 0x000fc00000000000 */
.L_x_5:


//--------------------- .nv.shared.matmul_kernel  --------------------------
	.section	.nv.shared.matmul_kernel,"aw",@nobits
	.sectionflags	@""
	.align	16
